//
// Generated by NVIDIA NVVM Compiler
//
// Compiler Build ID: CL-36424714
// Cuda compilation tools, release 13.0, V13.0.88
// Based on NVVM 20.0.0
//

.version 9.0
.target sm_100
.address_size 64

	// .globl	_Z11RKCK_updatePdS_S_S_S_S_S_S_S_S_S_S_PiS_S_S_S_S_S_S_S_S_S_S_S_S_S_S_S_S_S_S_S_S_S_S_S_S_S_S_S_S_S_S_S_S_S_S_S_S_S_S_S_S_S_
.func  (.param .b64 func_retval0) __internal_accurate_pow
(
	.param .b64 __internal_accurate_pow_param_0,
	.param .b64 __internal_accurate_pow_param_1
)
;

.visible .entry _Z11RKCK_updatePdS_S_S_S_S_S_S_S_S_S_S_PiS_S_S_S_S_S_S_S_S_S_S_S_S_S_S_S_S_S_S_S_S_S_S_S_S_S_S_S_S_S_S_S_S_S_S_S_S_S_S_S_S_S_(
	.param .u64 .ptr .align 1 _Z11RKCK_updatePdS_S_S_S_S_S_S_S_S_S_S_PiS_S_S_S_S_S_S_S_S_S_S_S_S_S_S_S_S_S_S_S_S_S_S_S_S_S_S_S_S_S_S_S_S_S_S_S_S_S_S_S_S_S__param_0,
	.param .u64 .ptr .align 1 _Z11RKCK_updatePdS_S_S_S_S_S_S_S_S_S_S_PiS_S_S_S_S_S_S_S_S_S_S_S_S_S_S_S_S_S_S_S_S_S_S_S_S_S_S_S_S_S_S_S_S_S_S_S_S_S_S_S_S_S__param_1,
	.param .u64 .ptr .align 1 _Z11RKCK_updatePdS_S_S_S_S_S_S_S_S_S_S_PiS_S_S_S_S_S_S_S_S_S_S_S_S_S_S_S_S_S_S_S_S_S_S_S_S_S_S_S_S_S_S_S_S_S_S_S_S_S_S_S_S_S__param_2,
	.param .u64 .ptr .align 1 _Z11RKCK_updatePdS_S_S_S_S_S_S_S_S_S_S_PiS_S_S_S_S_S_S_S_S_S_S_S_S_S_S_S_S_S_S_S_S_S_S_S_S_S_S_S_S_S_S_S_S_S_S_S_S_S_S_S_S_S__param_3,
	.param .u64 .ptr .align 1 _Z11RKCK_updatePdS_S_S_S_S_S_S_S_S_S_S_PiS_S_S_S_S_S_S_S_S_S_S_S_S_S_S_S_S_S_S_S_S_S_S_S_S_S_S_S_S_S_S_S_S_S_S_S_S_S_S_S_S_S__param_4,
	.param .u64 .ptr .align 1 _Z11RKCK_updatePdS_S_S_S_S_S_S_S_S_S_S_PiS_S_S_S_S_S_S_S_S_S_S_S_S_S_S_S_S_S_S_S_S_S_S_S_S_S_S_S_S_S_S_S_S_S_S_S_S_S_S_S_S_S__param_5,
	.param .u64 .ptr .align 1 _Z11RKCK_updatePdS_S_S_S_S_S_S_S_S_S_S_PiS_S_S_S_S_S_S_S_S_S_S_S_S_S_S_S_S_S_S_S_S_S_S_S_S_S_S_S_S_S_S_S_S_S_S_S_S_S_S_S_S_S__param_6,
	.param .u64 .ptr .align 1 _Z11RKCK_updatePdS_S_S_S_S_S_S_S_S_S_S_PiS_S_S_S_S_S_S_S_S_S_S_S_S_S_S_S_S_S_S_S_S_S_S_S_S_S_S_S_S_S_S_S_S_S_S_S_S_S_S_S_S_S__param_7,
	.param .u64 .ptr .align 1 _Z11RKCK_updatePdS_S_S_S_S_S_S_S_S_S_S_PiS_S_S_S_S_S_S_S_S_S_S_S_S_S_S_S_S_S_S_S_S_S_S_S_S_S_S_S_S_S_S_S_S_S_S_S_S_S_S_S_S_S__param_8,
	.param .u64 .ptr .align 1 _Z11RKCK_updatePdS_S_S_S_S_S_S_S_S_S_S_PiS_S_S_S_S_S_S_S_S_S_S_S_S_S_S_S_S_S_S_S_S_S_S_S_S_S_S_S_S_S_S_S_S_S_S_S_S_S_S_S_S_S__param_9,
	.param .u64 .ptr .align 1 _Z11RKCK_updatePdS_S_S_S_S_S_S_S_S_S_S_PiS_S_S_S_S_S_S_S_S_S_S_S_S_S_S_S_S_S_S_S_S_S_S_S_S_S_S_S_S_S_S_S_S_S_S_S_S_S_S_S_S_S__param_10,
	.param .u64 .ptr .align 1 _Z11RKCK_updatePdS_S_S_S_S_S_S_S_S_S_S_PiS_S_S_S_S_S_S_S_S_S_S_S_S_S_S_S_S_S_S_S_S_S_S_S_S_S_S_S_S_S_S_S_S_S_S_S_S_S_S_S_S_S__param_11,
	.param .u64 .ptr .align 1 _Z11RKCK_updatePdS_S_S_S_S_S_S_S_S_S_S_PiS_S_S_S_S_S_S_S_S_S_S_S_S_S_S_S_S_S_S_S_S_S_S_S_S_S_S_S_S_S_S_S_S_S_S_S_S_S_S_S_S_S__param_12,
	.param .u64 .ptr .align 1 _Z11RKCK_updatePdS_S_S_S_S_S_S_S_S_S_S_PiS_S_S_S_S_S_S_S_S_S_S_S_S_S_S_S_S_S_S_S_S_S_S_S_S_S_S_S_S_S_S_S_S_S_S_S_S_S_S_S_S_S__param_13,
	.param .u64 .ptr .align 1 _Z11RKCK_updatePdS_S_S_S_S_S_S_S_S_S_S_PiS_S_S_S_S_S_S_S_S_S_S_S_S_S_S_S_S_S_S_S_S_S_S_S_S_S_S_S_S_S_S_S_S_S_S_S_S_S_S_S_S_S__param_14,
	.param .u64 .ptr .align 1 _Z11RKCK_updatePdS_S_S_S_S_S_S_S_S_S_S_PiS_S_S_S_S_S_S_S_S_S_S_S_S_S_S_S_S_S_S_S_S_S_S_S_S_S_S_S_S_S_S_S_S_S_S_S_S_S_S_S_S_S__param_15,
	.param .u64 .ptr .align 1 _Z11RKCK_updatePdS_S_S_S_S_S_S_S_S_S_S_PiS_S_S_S_S_S_S_S_S_S_S_S_S_S_S_S_S_S_S_S_S_S_S_S_S_S_S_S_S_S_S_S_S_S_S_S_S_S_S_S_S_S__param_16,
	.param .u64 .ptr .align 1 _Z11RKCK_updatePdS_S_S_S_S_S_S_S_S_S_S_PiS_S_S_S_S_S_S_S_S_S_S_S_S_S_S_S_S_S_S_S_S_S_S_S_S_S_S_S_S_S_S_S_S_S_S_S_S_S_S_S_S_S__param_17,
	.param .u64 .ptr .align 1 _Z11RKCK_updatePdS_S_S_S_S_S_S_S_S_S_S_PiS_S_S_S_S_S_S_S_S_S_S_S_S_S_S_S_S_S_S_S_S_S_S_S_S_S_S_S_S_S_S_S_S_S_S_S_S_S_S_S_S_S__param_18,
	.param .u64 .ptr .align 1 _Z11RKCK_updatePdS_S_S_S_S_S_S_S_S_S_S_PiS_S_S_S_S_S_S_S_S_S_S_S_S_S_S_S_S_S_S_S_S_S_S_S_S_S_S_S_S_S_S_S_S_S_S_S_S_S_S_S_S_S__param_19,
	.param .u64 .ptr .align 1 _Z11RKCK_updatePdS_S_S_S_S_S_S_S_S_S_S_PiS_S_S_S_S_S_S_S_S_S_S_S_S_S_S_S_S_S_S_S_S_S_S_S_S_S_S_S_S_S_S_S_S_S_S_S_S_S_S_S_S_S__param_20,
	.param .u64 .ptr .align 1 _Z11RKCK_updatePdS_S_S_S_S_S_S_S_S_S_S_PiS_S_S_S_S_S_S_S_S_S_S_S_S_S_S_S_S_S_S_S_S_S_S_S_S_S_S_S_S_S_S_S_S_S_S_S_S_S_S_S_S_S__param_21,
	.param .u64 .ptr .align 1 _Z11RKCK_updatePdS_S_S_S_S_S_S_S_S_S_S_PiS_S_S_S_S_S_S_S_S_S_S_S_S_S_S_S_S_S_S_S_S_S_S_S_S_S_S_S_S_S_S_S_S_S_S_S_S_S_S_S_S_S__param_22,
	.param .u64 .ptr .align 1 _Z11RKCK_updatePdS_S_S_S_S_S_S_S_S_S_S_PiS_S_S_S_S_S_S_S_S_S_S_S_S_S_S_S_S_S_S_S_S_S_S_S_S_S_S_S_S_S_S_S_S_S_S_S_S_S_S_S_S_S__param_23,
	.param .u64 .ptr .align 1 _Z11RKCK_updatePdS_S_S_S_S_S_S_S_S_S_S_PiS_S_S_S_S_S_S_S_S_S_S_S_S_S_S_S_S_S_S_S_S_S_S_S_S_S_S_S_S_S_S_S_S_S_S_S_S_S_S_S_S_S__param_24,
	.param .u64 .ptr .align 1 _Z11RKCK_updatePdS_S_S_S_S_S_S_S_S_S_S_PiS_S_S_S_S_S_S_S_S_S_S_S_S_S_S_S_S_S_S_S_S_S_S_S_S_S_S_S_S_S_S_S_S_S_S_S_S_S_S_S_S_S__param_25,
	.param .u64 .ptr .align 1 _Z11RKCK_updatePdS_S_S_S_S_S_S_S_S_S_S_PiS_S_S_S_S_S_S_S_S_S_S_S_S_S_S_S_S_S_S_S_S_S_S_S_S_S_S_S_S_S_S_S_S_S_S_S_S_S_S_S_S_S__param_26,
	.param .u64 .ptr .align 1 _Z11RKCK_updatePdS_S_S_S_S_S_S_S_S_S_S_PiS_S_S_S_S_S_S_S_S_S_S_S_S_S_S_S_S_S_S_S_S_S_S_S_S_S_S_S_S_S_S_S_S_S_S_S_S_S_S_S_S_S__param_27,
	.param .u64 .ptr .align 1 _Z11RKCK_updatePdS_S_S_S_S_S_S_S_S_S_S_PiS_S_S_S_S_S_S_S_S_S_S_S_S_S_S_S_S_S_S_S_S_S_S_S_S_S_S_S_S_S_S_S_S_S_S_S_S_S_S_S_S_S__param_28,
	.param .u64 .ptr .align 1 _Z11RKCK_updatePdS_S_S_S_S_S_S_S_S_S_S_PiS_S_S_S_S_S_S_S_S_S_S_S_S_S_S_S_S_S_S_S_S_S_S_S_S_S_S_S_S_S_S_S_S_S_S_S_S_S_S_S_S_S__param_29,
	.param .u64 .ptr .align 1 _Z11RKCK_updatePdS_S_S_S_S_S_S_S_S_S_S_PiS_S_S_S_S_S_S_S_S_S_S_S_S_S_S_S_S_S_S_S_S_S_S_S_S_S_S_S_S_S_S_S_S_S_S_S_S_S_S_S_S_S__param_30,
	.param .u64 .ptr .align 1 _Z11RKCK_updatePdS_S_S_S_S_S_S_S_S_S_S_PiS_S_S_S_S_S_S_S_S_S_S_S_S_S_S_S_S_S_S_S_S_S_S_S_S_S_S_S_S_S_S_S_S_S_S_S_S_S_S_S_S_S__param_31,
	.param .u64 .ptr .align 1 _Z11RKCK_updatePdS_S_S_S_S_S_S_S_S_S_S_PiS_S_S_S_S_S_S_S_S_S_S_S_S_S_S_S_S_S_S_S_S_S_S_S_S_S_S_S_S_S_S_S_S_S_S_S_S_S_S_S_S_S__param_32,
	.param .u64 .ptr .align 1 _Z11RKCK_updatePdS_S_S_S_S_S_S_S_S_S_S_PiS_S_S_S_S_S_S_S_S_S_S_S_S_S_S_S_S_S_S_S_S_S_S_S_S_S_S_S_S_S_S_S_S_S_S_S_S_S_S_S_S_S__param_33,
	.param .u64 .ptr .align 1 _Z11RKCK_updatePdS_S_S_S_S_S_S_S_S_S_S_PiS_S_S_S_S_S_S_S_S_S_S_S_S_S_S_S_S_S_S_S_S_S_S_S_S_S_S_S_S_S_S_S_S_S_S_S_S_S_S_S_S_S__param_34,
	.param .u64 .ptr .align 1 _Z11RKCK_updatePdS_S_S_S_S_S_S_S_S_S_S_PiS_S_S_S_S_S_S_S_S_S_S_S_S_S_S_S_S_S_S_S_S_S_S_S_S_S_S_S_S_S_S_S_S_S_S_S_S_S_S_S_S_S__param_35,
	.param .u64 .ptr .align 1 _Z11RKCK_updatePdS_S_S_S_S_S_S_S_S_S_S_PiS_S_S_S_S_S_S_S_S_S_S_S_S_S_S_S_S_S_S_S_S_S_S_S_S_S_S_S_S_S_S_S_S_S_S_S_S_S_S_S_S_S__param_36,
	.param .u64 .ptr .align 1 _Z11RKCK_updatePdS_S_S_S_S_S_S_S_S_S_S_PiS_S_S_S_S_S_S_S_S_S_S_S_S_S_S_S_S_S_S_S_S_S_S_S_S_S_S_S_S_S_S_S_S_S_S_S_S_S_S_S_S_S__param_37,
	.param .u64 .ptr .align 1 _Z11RKCK_updatePdS_S_S_S_S_S_S_S_S_S_S_PiS_S_S_S_S_S_S_S_S_S_S_S_S_S_S_S_S_S_S_S_S_S_S_S_S_S_S_S_S_S_S_S_S_S_S_S_S_S_S_S_S_S__param_38,
	.param .u64 .ptr .align 1 _Z11RKCK_updatePdS_S_S_S_S_S_S_S_S_S_S_PiS_S_S_S_S_S_S_S_S_S_S_S_S_S_S_S_S_S_S_S_S_S_S_S_S_S_S_S_S_S_S_S_S_S_S_S_S_S_S_S_S_S__param_39,
	.param .u64 .ptr .align 1 _Z11RKCK_updatePdS_S_S_S_S_S_S_S_S_S_S_PiS_S_S_S_S_S_S_S_S_S_S_S_S_S_S_S_S_S_S_S_S_S_S_S_S_S_S_S_S_S_S_S_S_S_S_S_S_S_S_S_S_S__param_40,
	.param .u64 .ptr .align 1 _Z11RKCK_updatePdS_S_S_S_S_S_S_S_S_S_S_PiS_S_S_S_S_S_S_S_S_S_S_S_S_S_S_S_S_S_S_S_S_S_S_S_S_S_S_S_S_S_S_S_S_S_S_S_S_S_S_S_S_S__param_41,
	.param .u64 .ptr .align 1 _Z11RKCK_updatePdS_S_S_S_S_S_S_S_S_S_S_PiS_S_S_S_S_S_S_S_S_S_S_S_S_S_S_S_S_S_S_S_S_S_S_S_S_S_S_S_S_S_S_S_S_S_S_S_S_S_S_S_S_S__param_42,
	.param .u64 .ptr .align 1 _Z11RKCK_updatePdS_S_S_S_S_S_S_S_S_S_S_PiS_S_S_S_S_S_S_S_S_S_S_S_S_S_S_S_S_S_S_S_S_S_S_S_S_S_S_S_S_S_S_S_S_S_S_S_S_S_S_S_S_S__param_43,
	.param .u64 .ptr .align 1 _Z11RKCK_updatePdS_S_S_S_S_S_S_S_S_S_S_PiS_S_S_S_S_S_S_S_S_S_S_S_S_S_S_S_S_S_S_S_S_S_S_S_S_S_S_S_S_S_S_S_S_S_S_S_S_S_S_S_S_S__param_44,
	.param .u64 .ptr .align 1 _Z11RKCK_updatePdS_S_S_S_S_S_S_S_S_S_S_PiS_S_S_S_S_S_S_S_S_S_S_S_S_S_S_S_S_S_S_S_S_S_S_S_S_S_S_S_S_S_S_S_S_S_S_S_S_S_S_S_S_S__param_45,
	.param .u64 .ptr .align 1 _Z11RKCK_updatePdS_S_S_S_S_S_S_S_S_S_S_PiS_S_S_S_S_S_S_S_S_S_S_S_S_S_S_S_S_S_S_S_S_S_S_S_S_S_S_S_S_S_S_S_S_S_S_S_S_S_S_S_S_S__param_46,
	.param .u64 .ptr .align 1 _Z11RKCK_updatePdS_S_S_S_S_S_S_S_S_S_S_PiS_S_S_S_S_S_S_S_S_S_S_S_S_S_S_S_S_S_S_S_S_S_S_S_S_S_S_S_S_S_S_S_S_S_S_S_S_S_S_S_S_S__param_47,
	.param .u64 .ptr .align 1 _Z11RKCK_updatePdS_S_S_S_S_S_S_S_S_S_S_PiS_S_S_S_S_S_S_S_S_S_S_S_S_S_S_S_S_S_S_S_S_S_S_S_S_S_S_S_S_S_S_S_S_S_S_S_S_S_S_S_S_S__param_48,
	.param .u64 .ptr .align 1 _Z11RKCK_updatePdS_S_S_S_S_S_S_S_S_S_S_PiS_S_S_S_S_S_S_S_S_S_S_S_S_S_S_S_S_S_S_S_S_S_S_S_S_S_S_S_S_S_S_S_S_S_S_S_S_S_S_S_S_S__param_49,
	.param .u64 .ptr .align 1 _Z11RKCK_updatePdS_S_S_S_S_S_S_S_S_S_S_PiS_S_S_S_S_S_S_S_S_S_S_S_S_S_S_S_S_S_S_S_S_S_S_S_S_S_S_S_S_S_S_S_S_S_S_S_S_S_S_S_S_S__param_50,
	.param .u64 .ptr .align 1 _Z11RKCK_updatePdS_S_S_S_S_S_S_S_S_S_S_PiS_S_S_S_S_S_S_S_S_S_S_S_S_S_S_S_S_S_S_S_S_S_S_S_S_S_S_S_S_S_S_S_S_S_S_S_S_S_S_S_S_S__param_51,
	.param .u64 .ptr .align 1 _Z11RKCK_updatePdS_S_S_S_S_S_S_S_S_S_S_PiS_S_S_S_S_S_S_S_S_S_S_S_S_S_S_S_S_S_S_S_S_S_S_S_S_S_S_S_S_S_S_S_S_S_S_S_S_S_S_S_S_S__param_52,
	.param .u64 .ptr .align 1 _Z11RKCK_updatePdS_S_S_S_S_S_S_S_S_S_S_PiS_S_S_S_S_S_S_S_S_S_S_S_S_S_S_S_S_S_S_S_S_S_S_S_S_S_S_S_S_S_S_S_S_S_S_S_S_S_S_S_S_S__param_53,
	.param .u64 .ptr .align 1 _Z11RKCK_updatePdS_S_S_S_S_S_S_S_S_S_S_PiS_S_S_S_S_S_S_S_S_S_S_S_S_S_S_S_S_S_S_S_S_S_S_S_S_S_S_S_S_S_S_S_S_S_S_S_S_S_S_S_S_S__param_54
)
{
	.reg .pred 	%p<609>;
	.reg .b32 	%r<798>;
	.reg .b32 	%f<25>;
	.reg .b64 	%rd<175>;
	.reg .b64 	%fd<1801>;

	ld.param.u64 	%rd104, [_Z11RKCK_updatePdS_S_S_S_S_S_S_S_S_S_S_PiS_S_S_S_S_S_S_S_S_S_S_S_S_S_S_S_S_S_S_S_S_S_S_S_S_S_S_S_S_S_S_S_S_S_S_S_S_S_S_S_S_S__param_0];
	ld.param.u64 	%rd105, [_Z11RKCK_updatePdS_S_S_S_S_S_S_S_S_S_S_PiS_S_S_S_S_S_S_S_S_S_S_S_S_S_S_S_S_S_S_S_S_S_S_S_S_S_S_S_S_S_S_S_S_S_S_S_S_S_S_S_S_S__param_1];
	ld.param.u64 	%rd107, [_Z11RKCK_updatePdS_S_S_S_S_S_S_S_S_S_S_PiS_S_S_S_S_S_S_S_S_S_S_S_S_S_S_S_S_S_S_S_S_S_S_S_S_S_S_S_S_S_S_S_S_S_S_S_S_S_S_S_S_S__param_3];
	ld.param.u64 	%rd108, [_Z11RKCK_updatePdS_S_S_S_S_S_S_S_S_S_S_PiS_S_S_S_S_S_S_S_S_S_S_S_S_S_S_S_S_S_S_S_S_S_S_S_S_S_S_S_S_S_S_S_S_S_S_S_S_S_S_S_S_S__param_4];
	ld.param.u64 	%rd109, [_Z11RKCK_updatePdS_S_S_S_S_S_S_S_S_S_S_PiS_S_S_S_S_S_S_S_S_S_S_S_S_S_S_S_S_S_S_S_S_S_S_S_S_S_S_S_S_S_S_S_S_S_S_S_S_S_S_S_S_S__param_5];
	ld.param.u64 	%rd111, [_Z11RKCK_updatePdS_S_S_S_S_S_S_S_S_S_S_PiS_S_S_S_S_S_S_S_S_S_S_S_S_S_S_S_S_S_S_S_S_S_S_S_S_S_S_S_S_S_S_S_S_S_S_S_S_S_S_S_S_S__param_7];
	ld.param.u64 	%rd112, [_Z11RKCK_updatePdS_S_S_S_S_S_S_S_S_S_S_PiS_S_S_S_S_S_S_S_S_S_S_S_S_S_S_S_S_S_S_S_S_S_S_S_S_S_S_S_S_S_S_S_S_S_S_S_S_S_S_S_S_S__param_8];
	ld.param.u64 	%rd113, [_Z11RKCK_updatePdS_S_S_S_S_S_S_S_S_S_S_PiS_S_S_S_S_S_S_S_S_S_S_S_S_S_S_S_S_S_S_S_S_S_S_S_S_S_S_S_S_S_S_S_S_S_S_S_S_S_S_S_S_S__param_9];
	ld.param.u64 	%rd114, [_Z11RKCK_updatePdS_S_S_S_S_S_S_S_S_S_S_PiS_S_S_S_S_S_S_S_S_S_S_S_S_S_S_S_S_S_S_S_S_S_S_S_S_S_S_S_S_S_S_S_S_S_S_S_S_S_S_S_S_S__param_10];
	ld.param.u64 	%rd115, [_Z11RKCK_updatePdS_S_S_S_S_S_S_S_S_S_S_PiS_S_S_S_S_S_S_S_S_S_S_S_S_S_S_S_S_S_S_S_S_S_S_S_S_S_S_S_S_S_S_S_S_S_S_S_S_S_S_S_S_S__param_11];
	ld.param.u64 	%rd117, [_Z11RKCK_updatePdS_S_S_S_S_S_S_S_S_S_S_PiS_S_S_S_S_S_S_S_S_S_S_S_S_S_S_S_S_S_S_S_S_S_S_S_S_S_S_S_S_S_S_S_S_S_S_S_S_S_S_S_S_S__param_14];
	ld.param.u64 	%rd119, [_Z11RKCK_updatePdS_S_S_S_S_S_S_S_S_S_S_PiS_S_S_S_S_S_S_S_S_S_S_S_S_S_S_S_S_S_S_S_S_S_S_S_S_S_S_S_S_S_S_S_S_S_S_S_S_S_S_S_S_S__param_16];
	ld.param.u64 	%rd120, [_Z11RKCK_updatePdS_S_S_S_S_S_S_S_S_S_S_PiS_S_S_S_S_S_S_S_S_S_S_S_S_S_S_S_S_S_S_S_S_S_S_S_S_S_S_S_S_S_S_S_S_S_S_S_S_S_S_S_S_S__param_17];
	ld.param.u64 	%rd121, [_Z11RKCK_updatePdS_S_S_S_S_S_S_S_S_S_S_PiS_S_S_S_S_S_S_S_S_S_S_S_S_S_S_S_S_S_S_S_S_S_S_S_S_S_S_S_S_S_S_S_S_S_S_S_S_S_S_S_S_S__param_18];
	ld.param.u64 	%rd122, [_Z11RKCK_updatePdS_S_S_S_S_S_S_S_S_S_S_PiS_S_S_S_S_S_S_S_S_S_S_S_S_S_S_S_S_S_S_S_S_S_S_S_S_S_S_S_S_S_S_S_S_S_S_S_S_S_S_S_S_S__param_19];
	ld.param.u64 	%rd123, [_Z11RKCK_updatePdS_S_S_S_S_S_S_S_S_S_S_PiS_S_S_S_S_S_S_S_S_S_S_S_S_S_S_S_S_S_S_S_S_S_S_S_S_S_S_S_S_S_S_S_S_S_S_S_S_S_S_S_S_S__param_20];
	ld.param.u64 	%rd124, [_Z11RKCK_updatePdS_S_S_S_S_S_S_S_S_S_S_PiS_S_S_S_S_S_S_S_S_S_S_S_S_S_S_S_S_S_S_S_S_S_S_S_S_S_S_S_S_S_S_S_S_S_S_S_S_S_S_S_S_S__param_21];
	ld.param.u64 	%rd125, [_Z11RKCK_updatePdS_S_S_S_S_S_S_S_S_S_S_PiS_S_S_S_S_S_S_S_S_S_S_S_S_S_S_S_S_S_S_S_S_S_S_S_S_S_S_S_S_S_S_S_S_S_S_S_S_S_S_S_S_S__param_22];
	ld.param.u64 	%rd126, [_Z11RKCK_updatePdS_S_S_S_S_S_S_S_S_S_S_PiS_S_S_S_S_S_S_S_S_S_S_S_S_S_S_S_S_S_S_S_S_S_S_S_S_S_S_S_S_S_S_S_S_S_S_S_S_S_S_S_S_S__param_23];
	ld.param.u64 	%rd127, [_Z11RKCK_updatePdS_S_S_S_S_S_S_S_S_S_S_PiS_S_S_S_S_S_S_S_S_S_S_S_S_S_S_S_S_S_S_S_S_S_S_S_S_S_S_S_S_S_S_S_S_S_S_S_S_S_S_S_S_S__param_24];
	ld.param.u64 	%rd128, [_Z11RKCK_updatePdS_S_S_S_S_S_S_S_S_S_S_PiS_S_S_S_S_S_S_S_S_S_S_S_S_S_S_S_S_S_S_S_S_S_S_S_S_S_S_S_S_S_S_S_S_S_S_S_S_S_S_S_S_S__param_25];
	ld.param.u64 	%rd129, [_Z11RKCK_updatePdS_S_S_S_S_S_S_S_S_S_S_PiS_S_S_S_S_S_S_S_S_S_S_S_S_S_S_S_S_S_S_S_S_S_S_S_S_S_S_S_S_S_S_S_S_S_S_S_S_S_S_S_S_S__param_26];
	ld.param.u64 	%rd130, [_Z11RKCK_updatePdS_S_S_S_S_S_S_S_S_S_S_PiS_S_S_S_S_S_S_S_S_S_S_S_S_S_S_S_S_S_S_S_S_S_S_S_S_S_S_S_S_S_S_S_S_S_S_S_S_S_S_S_S_S__param_27];
	ld.param.u64 	%rd131, [_Z11RKCK_updatePdS_S_S_S_S_S_S_S_S_S_S_PiS_S_S_S_S_S_S_S_S_S_S_S_S_S_S_S_S_S_S_S_S_S_S_S_S_S_S_S_S_S_S_S_S_S_S_S_S_S_S_S_S_S__param_28];
	ld.param.u64 	%rd132, [_Z11RKCK_updatePdS_S_S_S_S_S_S_S_S_S_S_PiS_S_S_S_S_S_S_S_S_S_S_S_S_S_S_S_S_S_S_S_S_S_S_S_S_S_S_S_S_S_S_S_S_S_S_S_S_S_S_S_S_S__param_29];
	ld.param.u64 	%rd133, [_Z11RKCK_updatePdS_S_S_S_S_S_S_S_S_S_S_PiS_S_S_S_S_S_S_S_S_S_S_S_S_S_S_S_S_S_S_S_S_S_S_S_S_S_S_S_S_S_S_S_S_S_S_S_S_S_S_S_S_S__param_30];
	ld.param.u64 	%rd134, [_Z11RKCK_updatePdS_S_S_S_S_S_S_S_S_S_S_PiS_S_S_S_S_S_S_S_S_S_S_S_S_S_S_S_S_S_S_S_S_S_S_S_S_S_S_S_S_S_S_S_S_S_S_S_S_S_S_S_S_S__param_31];
	ld.param.u64 	%rd135, [_Z11RKCK_updatePdS_S_S_S_S_S_S_S_S_S_S_PiS_S_S_S_S_S_S_S_S_S_S_S_S_S_S_S_S_S_S_S_S_S_S_S_S_S_S_S_S_S_S_S_S_S_S_S_S_S_S_S_S_S__param_32];
	ld.param.u64 	%rd136, [_Z11RKCK_updatePdS_S_S_S_S_S_S_S_S_S_S_PiS_S_S_S_S_S_S_S_S_S_S_S_S_S_S_S_S_S_S_S_S_S_S_S_S_S_S_S_S_S_S_S_S_S_S_S_S_S_S_S_S_S__param_33];
	ld.param.u64 	%rd138, [_Z11RKCK_updatePdS_S_S_S_S_S_S_S_S_S_S_PiS_S_S_S_S_S_S_S_S_S_S_S_S_S_S_S_S_S_S_S_S_S_S_S_S_S_S_S_S_S_S_S_S_S_S_S_S_S_S_S_S_S__param_35];
	ld.param.u64 	%rd139, [_Z11RKCK_updatePdS_S_S_S_S_S_S_S_S_S_S_PiS_S_S_S_S_S_S_S_S_S_S_S_S_S_S_S_S_S_S_S_S_S_S_S_S_S_S_S_S_S_S_S_S_S_S_S_S_S_S_S_S_S__param_36];
	ld.param.u64 	%rd140, [_Z11RKCK_updatePdS_S_S_S_S_S_S_S_S_S_S_PiS_S_S_S_S_S_S_S_S_S_S_S_S_S_S_S_S_S_S_S_S_S_S_S_S_S_S_S_S_S_S_S_S_S_S_S_S_S_S_S_S_S__param_37];
	ld.param.u64 	%rd142, [_Z11RKCK_updatePdS_S_S_S_S_S_S_S_S_S_S_PiS_S_S_S_S_S_S_S_S_S_S_S_S_S_S_S_S_S_S_S_S_S_S_S_S_S_S_S_S_S_S_S_S_S_S_S_S_S_S_S_S_S__param_39];
	ld.param.u64 	%rd143, [_Z11RKCK_updatePdS_S_S_S_S_S_S_S_S_S_S_PiS_S_S_S_S_S_S_S_S_S_S_S_S_S_S_S_S_S_S_S_S_S_S_S_S_S_S_S_S_S_S_S_S_S_S_S_S_S_S_S_S_S__param_40];
	ld.param.u64 	%rd144, [_Z11RKCK_updatePdS_S_S_S_S_S_S_S_S_S_S_PiS_S_S_S_S_S_S_S_S_S_S_S_S_S_S_S_S_S_S_S_S_S_S_S_S_S_S_S_S_S_S_S_S_S_S_S_S_S_S_S_S_S__param_41];
	ld.param.u64 	%rd145, [_Z11RKCK_updatePdS_S_S_S_S_S_S_S_S_S_S_PiS_S_S_S_S_S_S_S_S_S_S_S_S_S_S_S_S_S_S_S_S_S_S_S_S_S_S_S_S_S_S_S_S_S_S_S_S_S_S_S_S_S__param_42];
	ld.param.u64 	%rd146, [_Z11RKCK_updatePdS_S_S_S_S_S_S_S_S_S_S_PiS_S_S_S_S_S_S_S_S_S_S_S_S_S_S_S_S_S_S_S_S_S_S_S_S_S_S_S_S_S_S_S_S_S_S_S_S_S_S_S_S_S__param_43];
	ld.param.u64 	%rd147, [_Z11RKCK_updatePdS_S_S_S_S_S_S_S_S_S_S_PiS_S_S_S_S_S_S_S_S_S_S_S_S_S_S_S_S_S_S_S_S_S_S_S_S_S_S_S_S_S_S_S_S_S_S_S_S_S_S_S_S_S__param_44];
	ld.param.u64 	%rd149, [_Z11RKCK_updatePdS_S_S_S_S_S_S_S_S_S_S_PiS_S_S_S_S_S_S_S_S_S_S_S_S_S_S_S_S_S_S_S_S_S_S_S_S_S_S_S_S_S_S_S_S_S_S_S_S_S_S_S_S_S__param_46];
	ld.param.u64 	%rd151, [_Z11RKCK_updatePdS_S_S_S_S_S_S_S_S_S_S_PiS_S_S_S_S_S_S_S_S_S_S_S_S_S_S_S_S_S_S_S_S_S_S_S_S_S_S_S_S_S_S_S_S_S_S_S_S_S_S_S_S_S__param_48];
	ld.param.u64 	%rd152, [_Z11RKCK_updatePdS_S_S_S_S_S_S_S_S_S_S_PiS_S_S_S_S_S_S_S_S_S_S_S_S_S_S_S_S_S_S_S_S_S_S_S_S_S_S_S_S_S_S_S_S_S_S_S_S_S_S_S_S_S__param_49];
	ld.param.u64 	%rd153, [_Z11RKCK_updatePdS_S_S_S_S_S_S_S_S_S_S_PiS_S_S_S_S_S_S_S_S_S_S_S_S_S_S_S_S_S_S_S_S_S_S_S_S_S_S_S_S_S_S_S_S_S_S_S_S_S_S_S_S_S__param_50];
	ld.param.u64 	%rd154, [_Z11RKCK_updatePdS_S_S_S_S_S_S_S_S_S_S_PiS_S_S_S_S_S_S_S_S_S_S_S_S_S_S_S_S_S_S_S_S_S_S_S_S_S_S_S_S_S_S_S_S_S_S_S_S_S_S_S_S_S__param_51];
	ld.param.u64 	%rd155, [_Z11RKCK_updatePdS_S_S_S_S_S_S_S_S_S_S_PiS_S_S_S_S_S_S_S_S_S_S_S_S_S_S_S_S_S_S_S_S_S_S_S_S_S_S_S_S_S_S_S_S_S_S_S_S_S_S_S_S_S__param_52];
	ld.param.u64 	%rd156, [_Z11RKCK_updatePdS_S_S_S_S_S_S_S_S_S_S_PiS_S_S_S_S_S_S_S_S_S_S_S_S_S_S_S_S_S_S_S_S_S_S_S_S_S_S_S_S_S_S_S_S_S_S_S_S_S_S_S_S_S__param_53];
	ld.param.u64 	%rd157, [_Z11RKCK_updatePdS_S_S_S_S_S_S_S_S_S_S_PiS_S_S_S_S_S_S_S_S_S_S_S_S_S_S_S_S_S_S_S_S_S_S_S_S_S_S_S_S_S_S_S_S_S_S_S_S_S_S_S_S_S__param_54];
	mov.u32 	%r93, %ctaid.x;
	mov.u32 	%r1, %ntid.x;
	mov.u32 	%r94, %tid.x;
	mad.lo.s32 	%r796, %r93, %r1, %r94;
	setp.gt.u32 	%p9, %r796, 999;
	@%p9 bra 	$L__BB0_280;
	ld.param.u64 	%rd174, [_Z11RKCK_updatePdS_S_S_S_S_S_S_S_S_S_S_PiS_S_S_S_S_S_S_S_S_S_S_S_S_S_S_S_S_S_S_S_S_S_S_S_S_S_S_S_S_S_S_S_S_S_S_S_S_S_S_S_S_S__param_47];
	ld.param.u64 	%rd173, [_Z11RKCK_updatePdS_S_S_S_S_S_S_S_S_S_S_PiS_S_S_S_S_S_S_S_S_S_S_S_S_S_S_S_S_S_S_S_S_S_S_S_S_S_S_S_S_S_S_S_S_S_S_S_S_S_S_S_S_S__param_45];
	ld.param.u64 	%rd172, [_Z11RKCK_updatePdS_S_S_S_S_S_S_S_S_S_S_PiS_S_S_S_S_S_S_S_S_S_S_S_S_S_S_S_S_S_S_S_S_S_S_S_S_S_S_S_S_S_S_S_S_S_S_S_S_S_S_S_S_S__param_38];
	ld.param.u64 	%rd167, [_Z11RKCK_updatePdS_S_S_S_S_S_S_S_S_S_S_PiS_S_S_S_S_S_S_S_S_S_S_S_S_S_S_S_S_S_S_S_S_S_S_S_S_S_S_S_S_S_S_S_S_S_S_S_S_S_S_S_S_S__param_2];
	mov.f64 	%fd409, 0d4000000000000000;
	{
	.reg .b32 %temp; 
	mov.b64 	{%temp, %r95}, %fd409;
	}
	and.b32  	%r4, %r95, 2146435072;
	setp.eq.s32 	%p10, %r4, 1062207488;
	setp.lt.s32 	%p11, %r95, 0;
	selp.b32 	%r5, 0, 2146435072, %p11;
	or.b32  	%r6, %r5, -2147483648;
	mov.f64 	%fd410, 0d4006000000000000;
	{
	.reg .b32 %temp; 
	mov.b64 	{%temp, %r96}, %fd410;
	}
	setp.lt.s32 	%p12, %r96, 0;
	and.pred  	%p1, %p12, %p10;
	mov.f64 	%fd411, 0d403968F1DDAA933D;
	{
	.reg .b32 %temp; 
	mov.b64 	{%temp, %r97}, %fd411;
	}
	setp.lt.s32 	%p13, %r97, 0;
	and.pred  	%p2, %p13, %p10;
	mov.f64 	%fd412, 0d4010000000000000;
	{
	.reg .b32 %temp; 
	mov.b64 	{%temp, %r7}, %fd412;
	}
	and.b32  	%r8, %r7, 2146435072;
	setp.lt.s32 	%p14, %r7, 0;
	selp.b32 	%r9, 0, 2146435072, %p14;
	or.b32  	%r10, %r9, -2147483648;
	mov.f64 	%fd413, 0d3FC999999999999A;
	{
	.reg .b32 %temp; 
	mov.b64 	{%temp, %r11}, %fd413;
	}
	and.b32  	%r12, %r11, 2146435072;
	setp.lt.s32 	%p15, %r11, 0;
	selp.b32 	%r13, 0, 2146435072, %p15;
	or.b32  	%r14, %r13, -2147483648;
	mov.u32 	%r98, %nctaid.x;
	mul.lo.s32 	%r15, %r1, %r98;
	cvta.to.global.u64 	%rd1, %rd167;
	cvta.to.global.u64 	%rd2, %rd115;
	cvta.to.global.u64 	%rd3, %rd104;
	cvta.to.global.u64 	%rd4, %rd152;
	cvta.to.global.u64 	%rd5, %rd105;
	cvta.to.global.u64 	%rd6, %rd153;
	cvta.to.global.u64 	%rd7, %rd154;
	cvta.to.global.u64 	%rd8, %rd107;
	cvta.to.global.u64 	%rd9, %rd119;
	cvta.to.global.u64 	%rd10, %rd125;
	cvta.to.global.u64 	%rd11, %rd131;
	cvta.to.global.u64 	%rd12, %rd143;
	cvta.to.global.u64 	%rd13, %rd149;
	cvta.to.global.u64 	%rd14, %rd108;
	cvta.to.global.u64 	%rd15, %rd120;
	cvta.to.global.u64 	%rd16, %rd126;
	cvta.to.global.u64 	%rd17, %rd132;
	cvta.to.global.u64 	%rd18, %rd138;
	cvta.to.global.u64 	%rd19, %rd144;
	cvta.to.global.u64 	%rd20, %rd174;
	cvta.to.global.u64 	%rd21, %rd109;
	cvta.to.global.u64 	%rd22, %rd121;
	cvta.to.global.u64 	%rd23, %rd127;
	cvta.to.global.u64 	%rd24, %rd133;
	cvta.to.global.u64 	%rd25, %rd139;
	cvta.to.global.u64 	%rd26, %rd145;
	cvta.to.global.u64 	%rd27, %rd151;
	cvta.to.global.u64 	%rd28, %rd111;
	cvta.to.global.u64 	%rd29, %rd112;
	cvta.to.global.u64 	%rd30, %rd113;
	cvta.to.global.u64 	%rd31, %rd114;
	cvta.to.global.u64 	%rd32, %rd117;
	cvta.to.global.u64 	%rd33, %rd122;
	cvta.to.global.u64 	%rd34, %rd123;
	cvta.to.global.u64 	%rd35, %rd124;
	cvta.to.global.u64 	%rd36, %rd128;
	cvta.to.global.u64 	%rd37, %rd129;
	cvta.to.global.u64 	%rd38, %rd130;
	cvta.to.global.u64 	%rd39, %rd134;
	cvta.to.global.u64 	%rd40, %rd135;
	cvta.to.global.u64 	%rd41, %rd136;
	cvta.to.global.u64 	%rd42, %rd140;
	cvta.to.global.u64 	%rd43, %rd172;
	cvta.to.global.u64 	%rd44, %rd142;
	cvta.to.global.u64 	%rd45, %rd146;
	cvta.to.global.u64 	%rd46, %rd147;
	cvta.to.global.u64 	%rd47, %rd173;
	cvta.to.global.u64 	%rd48, %rd155;
	cvta.to.global.u64 	%rd49, %rd156;
	cvta.to.global.u64 	%rd50, %rd157;
$L__BB0_2:
	mul.wide.u32 	%rd158, %r796, 8;
	add.s64 	%rd51, %rd1, %rd158;
	ld.global.f64 	%fd414, [%rd51];
	setp.leu.f64 	%p16, %fd414, 0dC059000000000000;
	@%p16 bra 	$L__BB0_279;
	ld.param.u64 	%rd171, [_Z11RKCK_updatePdS_S_S_S_S_S_S_S_S_S_S_PiS_S_S_S_S_S_S_S_S_S_S_S_S_S_S_S_S_S_S_S_S_S_S_S_S_S_S_S_S_S_S_S_S_S_S_S_S_S_S_S_S_S__param_34];
	ld.param.u64 	%rd170, [_Z11RKCK_updatePdS_S_S_S_S_S_S_S_S_S_S_PiS_S_S_S_S_S_S_S_S_S_S_S_S_S_S_S_S_S_S_S_S_S_S_S_S_S_S_S_S_S_S_S_S_S_S_S_S_S_S_S_S_S__param_15];
	ld.param.u64 	%rd169, [_Z11RKCK_updatePdS_S_S_S_S_S_S_S_S_S_S_PiS_S_S_S_S_S_S_S_S_S_S_S_S_S_S_S_S_S_S_S_S_S_S_S_S_S_S_S_S_S_S_S_S_S_S_S_S_S_S_S_S_S__param_13];
	ld.param.u64 	%rd168, [_Z11RKCK_updatePdS_S_S_S_S_S_S_S_S_S_S_PiS_S_S_S_S_S_S_S_S_S_S_S_S_S_S_S_S_S_S_S_S_S_S_S_S_S_S_S_S_S_S_S_S_S_S_S_S_S_S_S_S_S__param_6];
	mul.wide.u32 	%rd159, %r796, 8;
	add.s64 	%rd52, %rd2, %rd159;
	cvta.to.global.u64 	%rd160, %rd168;
	add.s64 	%rd53, %rd160, %rd159;
	add.s64 	%rd54, %rd31, %rd159;
	add.s64 	%rd55, %rd9, %rd159;
	add.s64 	%rd56, %rd8, %rd159;
	cvta.to.global.u64 	%rd161, %rd169;
	add.s64 	%rd57, %rd161, %rd159;
	add.s64 	%rd58, %rd28, %rd159;
	add.s64 	%rd59, %rd15, %rd159;
	add.s64 	%rd60, %rd14, %rd159;
	add.s64 	%rd61, %rd32, %rd159;
	add.s64 	%rd62, %rd29, %rd159;
	add.s64 	%rd63, %rd22, %rd159;
	add.s64 	%rd64, %rd21, %rd159;
	cvta.to.global.u64 	%rd162, %rd170;
	add.s64 	%rd65, %rd162, %rd159;
	add.s64 	%rd66, %rd3, %rd159;
	add.s64 	%rd67, %rd5, %rd159;
	{ // callseq 0, 0
	.param .b64 param0;
	st.param.f64 	[param0], 0d4006000000000000;
	.param .b64 param1;
	st.param.f64 	[param1], 0d4000000000000000;
	.param .b64 retval0;
	call.uni (retval0), 
	__internal_accurate_pow, 
	(
	param0, 
	param1
	);
	ld.param.f64 	%fd415, [retval0];
	} // callseq 0
	neg.f64 	%fd417, %fd415;
	selp.f64 	%fd1, %fd417, %fd415, %p1;
	mul.f64 	%fd418, %fd1, 0d400921F9F01B866E;
	mov.f64 	%fd419, 0d3E75798EE2308C3A;
	div.rn.f64 	%fd2, %fd419, %fd418;
	mul.f64 	%fd3, %fd1, 0d3AD113373E6D717A;
	add.s64 	%rd68, %rd10, %rd159;
	add.s64 	%rd69, %rd33, %rd159;
	add.s64 	%rd70, %rd16, %rd159;
	add.s64 	%rd71, %rd34, %rd159;
	add.s64 	%rd72, %rd23, %rd159;
	add.s64 	%rd73, %rd35, %rd159;
	add.s64 	%rd74, %rd11, %rd159;
	add.s64 	%rd75, %rd36, %rd159;
	add.s64 	%rd76, %rd17, %rd159;
	add.s64 	%rd77, %rd37, %rd159;
	add.s64 	%rd78, %rd24, %rd159;
	add.s64 	%rd79, %rd38, %rd159;
	cvta.to.global.u64 	%rd163, %rd171;
	add.s64 	%rd80, %rd163, %rd159;
	add.s64 	%rd81, %rd39, %rd159;
	add.s64 	%rd82, %rd18, %rd159;
	add.s64 	%rd83, %rd40, %rd159;
	add.s64 	%rd84, %rd25, %rd159;
	add.s64 	%rd85, %rd41, %rd159;
	add.s64 	%rd86, %rd12, %rd159;
	add.s64 	%rd87, %rd42, %rd159;
	add.s64 	%rd88, %rd19, %rd159;
	add.s64 	%rd89, %rd43, %rd159;
	add.s64 	%rd90, %rd26, %rd159;
	add.s64 	%rd91, %rd44, %rd159;
	add.s64 	%rd92, %rd45, %rd159;
	add.s64 	%rd93, %rd4, %rd159;
	add.s64 	%rd94, %rd46, %rd159;
	add.s64 	%rd95, %rd6, %rd159;
	add.s64 	%rd96, %rd47, %rd159;
	add.s64 	%rd97, %rd7, %rd159;
	add.s64 	%rd98, %rd48, %rd159;
	add.s64 	%rd99, %rd49, %rd159;
	add.s64 	%rd100, %rd50, %rd159;
	add.s64 	%rd101, %rd13, %rd159;
	add.s64 	%rd102, %rd20, %rd159;
	add.s64 	%rd103, %rd30, %rd159;
	mov.b32 	%r797, 0;
$L__BB0_4:
	mov.u32 	%r17, %r797;
	mov.b64 	%rd164, 4581421828931458171;
	st.global.u64 	[%rd52], %rd164;
	ld.global.f64 	%fd1726, [%rd54];
$L__BB0_5:
	setp.lt.s32 	%p17, %r95, 0;
	setp.eq.s32 	%p18, %r4, 1062207488;
	ld.global.f64 	%fd420, [%rd53];
	mul.f64 	%fd421, %fd420, %fd1726;
	st.global.f64 	[%rd55], %fd421;
	ld.global.f64 	%fd422, [%rd56];
	ld.global.f64 	%fd423, [%rd54];
	mul.f64 	%fd424, %fd422, %fd423;
	st.global.f64 	[%rd57], %fd424;
	ld.global.f64 	%fd425, [%rd58];
	ld.global.f64 	%fd426, [%rd54];
	mul.f64 	%fd427, %fd425, %fd426;
	st.global.f64 	[%rd59], %fd427;
	ld.global.f64 	%fd428, [%rd60];
	ld.global.f64 	%fd429, [%rd54];
	mul.f64 	%fd430, %fd428, %fd429;
	st.global.f64 	[%rd61], %fd430;
	ld.global.f64 	%fd431, [%rd62];
	ld.global.f64 	%fd432, [%rd54];
	mul.f64 	%fd433, %fd431, %fd432;
	st.global.f64 	[%rd63], %fd433;
	ld.global.f64 	%fd434, [%rd64];
	ld.global.f64 	%fd435, [%rd54];
	mul.f64 	%fd436, %fd434, %fd435;
	st.global.f64 	[%rd65], %fd436;
	ld.global.f64 	%fd437, [%rd66];
	ld.global.f64 	%fd438, [%rd57];
	fma.rn.f64 	%fd6, %fd438, 0d3FC999999999999A, %fd437;
	ld.global.f64 	%fd439, [%rd67];
	ld.global.f64 	%fd440, [%rd61];
	fma.rn.f64 	%fd7, %fd440, 0d3FC999999999999A, %fd439;
	ld.global.f64 	%fd441, [%rd51];
	fma.rn.f64 	%fd8, %fd436, 0d3FC999999999999A, %fd441;
	ld.global.f64 	%fd442, [%rd56];
	ld.global.f64 	%fd443, [%rd55];
	fma.rn.f64 	%fd9, %fd443, 0d3FC999999999999A, %fd442;
	ld.global.f64 	%fd444, [%rd60];
	ld.global.f64 	%fd445, [%rd59];
	fma.rn.f64 	%fd10, %fd445, 0d3FC999999999999A, %fd444;
	ld.global.f64 	%fd446, [%rd64];
	ld.global.f64 	%fd447, [%rd63];
	fma.rn.f64 	%fd11, %fd447, 0d3FC999999999999A, %fd446;
	{
	.reg .b32 %temp; 
	mov.b64 	{%temp, %r18}, %fd6;
	}
	abs.f64 	%fd12, %fd6;
	{ // callseq 1, 0
	.param .b64 param0;
	st.param.f64 	[param0], %fd12;
	.param .b64 param1;
	st.param.f64 	[param1], 0d4000000000000000;
	.param .b64 retval0;
	call.uni (retval0), 
	__internal_accurate_pow, 
	(
	param0, 
	param1
	);
	ld.param.f64 	%fd448, [retval0];
	} // callseq 1
	setp.lt.s32 	%p20, %r18, 0;
	neg.f64 	%fd450, %fd448;
	selp.f64 	%fd451, %fd450, %fd448, %p18;
	selp.f64 	%fd452, %fd451, %fd448, %p20;
	setp.eq.f64 	%p21, %fd6, 0d0000000000000000;
	selp.b32 	%r100, %r18, 0, %p18;
	or.b32  	%r101, %r100, 2146435072;
	selp.b32 	%r102, %r101, %r100, %p17;
	mov.b32 	%r103, 0;
	mov.b64 	%fd453, {%r103, %r102};
	selp.f64 	%fd1727, %fd453, %fd452, %p21;
	add.f64 	%fd454, %fd6, 0d4000000000000000;
	{
	.reg .b32 %temp; 
	mov.b64 	{%temp, %r104}, %fd454;
	}
	and.b32  	%r105, %r104, 2146435072;
	setp.ne.s32 	%p22, %r105, 2146435072;
	@%p22 bra 	$L__BB0_10;
	setp.num.f64 	%p23, %fd6, %fd6;
	@%p23 bra 	$L__BB0_8;
	mov.f64 	%fd455, 0d4000000000000000;
	add.rn.f64 	%fd1727, %fd6, %fd455;
	bra.uni 	$L__BB0_10;
$L__BB0_8:
	setp.neu.f64 	%p24, %fd12, 0d7FF0000000000000;
	@%p24 bra 	$L__BB0_10;
	setp.lt.s32 	%p25, %r18, 0;
	setp.eq.s32 	%p26, %r4, 1062207488;
	and.b32  	%r107, %r95, 2147483647;
	setp.ne.s32 	%p27, %r107, 1071644672;
	selp.b32 	%r108, %r6, %r5, %p27;
	selp.b32 	%r109, %r108, %r5, %p26;
	selp.b32 	%r110, %r109, %r5, %p25;
	mov.b32 	%r111, 0;
	mov.b64 	%fd1727, {%r111, %r110};
$L__BB0_10:
	{
	.reg .b32 %temp; 
	mov.b64 	{%temp, %r19}, %fd7;
	}
	abs.f64 	%fd17, %fd7;
	{ // callseq 2, 0
	.param .b64 param0;
	st.param.f64 	[param0], %fd17;
	.param .b64 param1;
	st.param.f64 	[param1], 0d4000000000000000;
	.param .b64 retval0;
	call.uni (retval0), 
	__internal_accurate_pow, 
	(
	param0, 
	param1
	);
	ld.param.f64 	%fd456, [retval0];
	} // callseq 2
	setp.lt.s32 	%p31, %r19, 0;
	neg.f64 	%fd458, %fd456;
	selp.f64 	%fd459, %fd458, %fd456, %p18;
	selp.f64 	%fd460, %fd459, %fd456, %p31;
	setp.eq.f64 	%p32, %fd7, 0d0000000000000000;
	selp.b32 	%r112, %r19, 0, %p18;
	or.b32  	%r113, %r112, 2146435072;
	selp.b32 	%r114, %r113, %r112, %p17;
	mov.b32 	%r115, 0;
	mov.b64 	%fd461, {%r115, %r114};
	selp.f64 	%fd1728, %fd461, %fd460, %p32;
	add.f64 	%fd462, %fd7, 0d4000000000000000;
	{
	.reg .b32 %temp; 
	mov.b64 	{%temp, %r116}, %fd462;
	}
	and.b32  	%r117, %r116, 2146435072;
	setp.ne.s32 	%p33, %r117, 2146435072;
	@%p33 bra 	$L__BB0_15;
	setp.num.f64 	%p34, %fd7, %fd7;
	@%p34 bra 	$L__BB0_13;
	mov.f64 	%fd463, 0d4000000000000000;
	add.rn.f64 	%fd1728, %fd7, %fd463;
	bra.uni 	$L__BB0_15;
$L__BB0_13:
	setp.neu.f64 	%p35, %fd17, 0d7FF0000000000000;
	@%p35 bra 	$L__BB0_15;
	setp.eq.s32 	%p37, %r4, 1062207488;
	and.b32  	%r119, %r95, 2147483647;
	setp.ne.s32 	%p38, %r119, 1071644672;
	selp.b32 	%r120, %r6, %r5, %p38;
	selp.b32 	%r121, %r120, %r5, %p37;
	selp.b32 	%r122, %r121, %r5, %p31;
	mov.b32 	%r123, 0;
	mov.b64 	%fd1728, {%r123, %r122};
$L__BB0_15:
	setp.eq.f64 	%p39, %fd7, 0d3FF0000000000000;
	selp.f64 	%fd464, 0d3FF0000000000000, %fd1728, %p39;
	setp.eq.f64 	%p40, %fd6, 0d3FF0000000000000;
	selp.f64 	%fd465, 0d3FF0000000000000, %fd1727, %p40;
	add.f64 	%fd22, %fd465, %fd464;
	sqrt.rn.f64 	%fd23, %fd22;
	setp.leu.f64 	%p41, %fd8, 0d0000000000000000;
	@%p41 bra 	$L__BB0_40;
	setp.lt.s32 	%p57, %r95, 0;
	setp.eq.s32 	%p58, %r4, 1062207488;
	div.rn.f64 	%fd503, %fd8, 0d403968F1DDAA933D;
	{
	.reg .b32 %temp; 
	mov.b64 	{%temp, %r148}, %fd503;
	}
	{ // callseq 4, 0
	.param .b64 param0;
	st.param.f64 	[param0], %fd503;
	.param .b64 param1;
	st.param.f64 	[param1], 0d4000000000000000;
	.param .b64 retval0;
	call.uni (retval0), 
	__internal_accurate_pow, 
	(
	param0, 
	param1
	);
	ld.param.f64 	%fd504, [retval0];
	} // callseq 4
	setp.lt.s32 	%p60, %r148, 0;
	neg.f64 	%fd506, %fd504;
	selp.f64 	%fd507, %fd506, %fd504, %p58;
	selp.f64 	%fd508, %fd507, %fd504, %p60;
	setp.eq.f64 	%p61, %fd503, 0d0000000000000000;
	selp.b32 	%r149, %r148, 0, %p58;
	or.b32  	%r150, %r149, 2146435072;
	selp.b32 	%r151, %r150, %r149, %p57;
	mov.b32 	%r152, 0;
	mov.b64 	%fd509, {%r152, %r151};
	selp.f64 	%fd510, %fd509, %fd508, %p61;
	add.f64 	%fd511, %fd503, 0d4000000000000000;
	{
	.reg .b32 %temp; 
	mov.b64 	{%temp, %r153}, %fd511;
	}
	and.b32  	%r154, %r153, 2146435072;
	setp.eq.s32 	%p62, %r154, 2146435072;
	setp.eq.f64 	%p63, %fd503, 0d7FF0000000000000;
	and.b32  	%r155, %r95, 2147483647;
	setp.ne.s32 	%p64, %r155, 1071644672;
	and.pred  	%p3, %p58, %p64;
	selp.b32 	%r156, %r6, %r5, %p3;
	selp.b32 	%r157, %r156, %r5, %p60;
	mov.b64 	%fd512, {%r152, %r157};
	selp.f64 	%fd513, %fd512, %fd510, %p62;
	selp.f64 	%fd514, %fd513, %fd510, %p63;
	setp.eq.f64 	%p66, %fd503, 0d3FF0000000000000;
	add.f64 	%fd515, %fd514, 0d3FF0000000000000;
	sqrt.rn.f64 	%fd516, %fd515;
	mul.f64 	%fd517, %fd516, 0d4006000000000000;
	selp.f64 	%fd24, 0d400F1CD9CCEEF23A, %fd517, %p66;
	{
	.reg .b32 %temp; 
	mov.b64 	{%temp, %r20}, %fd23;
	}
	abs.f64 	%fd25, %fd23;
	{ // callseq 5, 0
	.param .b64 param0;
	st.param.f64 	[param0], %fd25;
	.param .b64 param1;
	st.param.f64 	[param1], 0d4000000000000000;
	.param .b64 retval0;
	call.uni (retval0), 
	__internal_accurate_pow, 
	(
	param0, 
	param1
	);
	ld.param.f64 	%fd518, [retval0];
	} // callseq 5
	setp.lt.s32 	%p67, %r20, 0;
	neg.f64 	%fd520, %fd518;
	selp.f64 	%fd521, %fd520, %fd518, %p58;
	selp.f64 	%fd522, %fd521, %fd518, %p67;
	setp.eq.f64 	%p68, %fd22, 0d0000000000000000;
	selp.b32 	%r158, %r20, 0, %p58;
	or.b32  	%r159, %r158, 2146435072;
	selp.b32 	%r160, %r159, %r158, %p57;
	mov.b64 	%fd523, {%r152, %r160};
	selp.f64 	%fd1729, %fd523, %fd522, %p68;
	add.f64 	%fd524, %fd23, 0d4000000000000000;
	{
	.reg .b32 %temp; 
	mov.b64 	{%temp, %r161}, %fd524;
	}
	and.b32  	%r162, %r161, 2146435072;
	setp.ne.s32 	%p69, %r162, 2146435072;
	@%p69 bra 	$L__BB0_21;
	setp.ge.f64 	%p70, %fd22, 0d0000000000000000;
	@%p70 bra 	$L__BB0_19;
	mov.f64 	%fd525, 0d4000000000000000;
	add.rn.f64 	%fd1729, %fd23, %fd525;
	bra.uni 	$L__BB0_21;
$L__BB0_19:
	setp.neu.f64 	%p71, %fd25, 0d7FF0000000000000;
	@%p71 bra 	$L__BB0_21;
	selp.b32 	%r163, %r6, %r5, %p3;
	selp.b32 	%r164, %r163, %r5, %p67;
	mov.b32 	%r165, 0;
	mov.b64 	%fd1729, {%r165, %r164};
$L__BB0_21:
	setp.eq.f64 	%p76, %fd23, 0d3FF0000000000000;
	mul.f64 	%fd526, %fd1729, 0dC000000000000000;
	selp.f64 	%fd30, 0dC000000000000000, %fd526, %p76;
	{
	.reg .b32 %temp; 
	mov.b64 	{%temp, %r21}, %fd24;
	}
	abs.f64 	%fd31, %fd24;
	{ // callseq 6, 0
	.param .b64 param0;
	st.param.f64 	[param0], %fd31;
	.param .b64 param1;
	st.param.f64 	[param1], 0d4000000000000000;
	.param .b64 retval0;
	call.uni (retval0), 
	__internal_accurate_pow, 
	(
	param0, 
	param1
	);
	ld.param.f64 	%fd527, [retval0];
	} // callseq 6
	setp.lt.s32 	%p77, %r21, 0;
	neg.f64 	%fd529, %fd527;
	selp.f64 	%fd530, %fd529, %fd527, %p58;
	selp.f64 	%fd531, %fd530, %fd527, %p77;
	setp.eq.f64 	%p78, %fd24, 0d0000000000000000;
	selp.b32 	%r166, %r21, 0, %p58;
	or.b32  	%r167, %r166, 2146435072;
	selp.b32 	%r168, %r167, %r166, %p57;
	mov.b32 	%r169, 0;
	mov.b64 	%fd532, {%r169, %r168};
	selp.f64 	%fd1730, %fd532, %fd531, %p78;
	add.f64 	%fd533, %fd24, 0d4000000000000000;
	{
	.reg .b32 %temp; 
	mov.b64 	{%temp, %r170}, %fd533;
	}
	and.b32  	%r171, %r170, 2146435072;
	setp.ne.s32 	%p79, %r171, 2146435072;
	@%p79 bra 	$L__BB0_26;
	setp.num.f64 	%p80, %fd24, %fd24;
	@%p80 bra 	$L__BB0_24;
	mov.f64 	%fd534, 0d4000000000000000;
	add.rn.f64 	%fd1730, %fd24, %fd534;
	bra.uni 	$L__BB0_26;
$L__BB0_24:
	setp.neu.f64 	%p81, %fd31, 0d7FF0000000000000;
	@%p81 bra 	$L__BB0_26;
	setp.eq.s32 	%p83, %r4, 1062207488;
	and.b32  	%r173, %r95, 2147483647;
	setp.ne.s32 	%p84, %r173, 1071644672;
	selp.b32 	%r174, %r6, %r5, %p84;
	selp.b32 	%r175, %r174, %r5, %p83;
	selp.b32 	%r176, %r175, %r5, %p77;
	mov.b32 	%r177, 0;
	mov.b64 	%fd1730, {%r177, %r176};
$L__BB0_26:
	setp.eq.f64 	%p85, %fd24, 0d3FF0000000000000;
	selp.f64 	%fd36, 0d3FF0000000000000, %fd1730, %p85;
	div.rn.f64 	%fd37, %fd30, %fd36;
	fma.rn.f64 	%fd535, %fd37, 0d3FF71547652B82FE, 0d4338000000000000;
	{
	.reg .b32 %temp; 
	mov.b64 	{%r22, %temp}, %fd535;
	}
	mov.f64 	%fd536, 0dC338000000000000;
	add.rn.f64 	%fd537, %fd535, %fd536;
	fma.rn.f64 	%fd538, %fd537, 0dBFE62E42FEFA39EF, %fd37;
	fma.rn.f64 	%fd539, %fd537, 0dBC7ABC9E3B39803F, %fd538;
	fma.rn.f64 	%fd540, %fd539, 0d3E5ADE1569CE2BDF, 0d3E928AF3FCA213EA;
	fma.rn.f64 	%fd541, %fd540, %fd539, 0d3EC71DEE62401315;
	fma.rn.f64 	%fd542, %fd541, %fd539, 0d3EFA01997C89EB71;
	fma.rn.f64 	%fd543, %fd542, %fd539, 0d3F2A01A014761F65;
	fma.rn.f64 	%fd544, %fd543, %fd539, 0d3F56C16C1852B7AF;
	fma.rn.f64 	%fd545, %fd544, %fd539, 0d3F81111111122322;
	fma.rn.f64 	%fd546, %fd545, %fd539, 0d3FA55555555502A1;
	fma.rn.f64 	%fd547, %fd546, %fd539, 0d3FC5555555555511;
	fma.rn.f64 	%fd548, %fd547, %fd539, 0d3FE000000000000B;
	fma.rn.f64 	%fd549, %fd548, %fd539, 0d3FF0000000000000;
	fma.rn.f64 	%fd550, %fd549, %fd539, 0d3FF0000000000000;
	{
	.reg .b32 %temp; 
	mov.b64 	{%r23, %temp}, %fd550;
	}
	{
	.reg .b32 %temp; 
	mov.b64 	{%temp, %r24}, %fd550;
	}
	shl.b32 	%r178, %r22, 20;
	add.s32 	%r179, %r178, %r24;
	mov.b64 	%fd1731, {%r23, %r179};
	{
	.reg .b32 %temp; 
	mov.b64 	{%temp, %r180}, %fd37;
	}
	mov.b32 	%f14, %r180;
	abs.f32 	%f1, %f14;
	setp.lt.f32 	%p86, %f1, 0f4086232B;
	@%p86 bra 	$L__BB0_29;
	setp.lt.f64 	%p87, %fd37, 0d0000000000000000;
	add.f64 	%fd551, %fd37, 0d7FF0000000000000;
	selp.f64 	%fd1731, 0d0000000000000000, %fd551, %p87;
	setp.geu.f32 	%p88, %f1, 0f40874800;
	@%p88 bra 	$L__BB0_29;
	shr.u32 	%r181, %r22, 31;
	add.s32 	%r182, %r22, %r181;
	shr.s32 	%r183, %r182, 1;
	shl.b32 	%r184, %r183, 20;
	add.s32 	%r185, %r24, %r184;
	mov.b64 	%fd552, {%r23, %r185};
	sub.s32 	%r186, %r22, %r183;
	shl.b32 	%r187, %r186, 20;
	add.s32 	%r188, %r187, 1072693248;
	mov.b32 	%r189, 0;
	mov.b64 	%fd553, {%r189, %r188};
	mul.f64 	%fd1731, %fd553, %fd552;
$L__BB0_29:
	setp.lt.s32 	%p89, %r95, 0;
	setp.eq.s32 	%p90, %r4, 1062207488;
	mov.f64 	%fd554, 0d4006000000000000;
	div.rn.f64 	%fd42, %fd554, %fd24;
	{
	.reg .b32 %temp; 
	mov.b64 	{%temp, %r25}, %fd42;
	}
	abs.f64 	%fd43, %fd42;
	{ // callseq 7, 0
	.param .b64 param0;
	st.param.f64 	[param0], %fd43;
	.param .b64 param1;
	st.param.f64 	[param1], 0d4000000000000000;
	.param .b64 retval0;
	call.uni (retval0), 
	__internal_accurate_pow, 
	(
	param0, 
	param1
	);
	ld.param.f64 	%fd555, [retval0];
	} // callseq 7
	setp.lt.s32 	%p92, %r25, 0;
	neg.f64 	%fd557, %fd555;
	selp.f64 	%fd558, %fd557, %fd555, %p90;
	selp.f64 	%fd559, %fd558, %fd555, %p92;
	setp.eq.f64 	%p93, %fd42, 0d0000000000000000;
	selp.b32 	%r190, %r25, 0, %p90;
	or.b32  	%r191, %r190, 2146435072;
	selp.b32 	%r192, %r191, %r190, %p89;
	mov.b32 	%r193, 0;
	mov.b64 	%fd560, {%r193, %r192};
	selp.f64 	%fd1732, %fd560, %fd559, %p93;
	add.f64 	%fd561, %fd42, 0d4000000000000000;
	{
	.reg .b32 %temp; 
	mov.b64 	{%temp, %r194}, %fd561;
	}
	and.b32  	%r195, %r194, 2146435072;
	setp.ne.s32 	%p94, %r195, 2146435072;
	@%p94 bra 	$L__BB0_34;
	setp.num.f64 	%p95, %fd42, %fd42;
	@%p95 bra 	$L__BB0_32;
	mov.f64 	%fd562, 0d4000000000000000;
	add.rn.f64 	%fd1732, %fd42, %fd562;
	bra.uni 	$L__BB0_34;
$L__BB0_32:
	setp.neu.f64 	%p96, %fd43, 0d7FF0000000000000;
	@%p96 bra 	$L__BB0_34;
	and.b32  	%r197, %r95, 2147483647;
	setp.ne.s32 	%p99, %r197, 1071644672;
	selp.b32 	%r198, %r6, %r5, %p99;
	selp.b32 	%r199, %r198, %r5, %p90;
	selp.b32 	%r200, %r199, %r5, %p92;
	mov.b32 	%r201, 0;
	mov.b64 	%fd1732, {%r201, %r200};
$L__BB0_34:
	setp.eq.f64 	%p100, %fd42, 0d0000000000000000;
	setp.lt.s32 	%p101, %r25, 0;
	setp.lt.s32 	%p102, %r7, 0;
	setp.eq.s32 	%p103, %r8, 1072693248;
	setp.eq.f64 	%p105, %fd42, 0d3FF0000000000000;
	selp.f64 	%fd48, 0d3FF0000000000000, %fd1732, %p105;
	mul.f64 	%fd563, %fd2, %fd48;
	mul.f64 	%fd49, %fd1731, %fd563;
	mul.f64 	%fd564, %fd6, 0dC010000000000000;
	mul.f64 	%fd565, %fd564, 0d3C65D390242EE8B4;
	mul.f64 	%fd566, %fd565, %fd49;
	mul.f64 	%fd567, %fd36, 0d3AD113373E6D717A;
	div.rn.f64 	%fd1736, %fd566, %fd567;
	mul.f64 	%fd568, %fd7, 0dC010000000000000;
	mul.f64 	%fd569, %fd568, 0d3C65D390242EE8B4;
	mul.f64 	%fd570, %fd569, %fd49;
	div.rn.f64 	%fd1737, %fd570, %fd567;
	{ // callseq 8, 0
	.param .b64 param0;
	st.param.f64 	[param0], %fd43;
	.param .b64 param1;
	st.param.f64 	[param1], 0d4010000000000000;
	.param .b64 retval0;
	call.uni (retval0), 
	__internal_accurate_pow, 
	(
	param0, 
	param1
	);
	ld.param.f64 	%fd571, [retval0];
	} // callseq 8
	neg.f64 	%fd573, %fd571;
	selp.f64 	%fd574, %fd573, %fd571, %p103;
	selp.f64 	%fd575, %fd574, %fd571, %p101;
	selp.b32 	%r202, %r25, 0, %p103;
	or.b32  	%r203, %r202, 2146435072;
	selp.b32 	%r204, %r203, %r202, %p102;
	mov.b32 	%r205, 0;
	mov.b64 	%fd576, {%r205, %r204};
	selp.f64 	%fd1733, %fd576, %fd575, %p100;
	add.f64 	%fd577, %fd42, 0d4010000000000000;
	{
	.reg .b32 %temp; 
	mov.b64 	{%temp, %r206}, %fd577;
	}
	and.b32  	%r207, %r206, 2146435072;
	setp.ne.s32 	%p106, %r207, 2146435072;
	@%p106 bra 	$L__BB0_39;
	setp.num.f64 	%p107, %fd42, %fd42;
	@%p107 bra 	$L__BB0_37;
	mov.f64 	%fd578, 0d4010000000000000;
	add.rn.f64 	%fd1733, %fd42, %fd578;
	bra.uni 	$L__BB0_39;
$L__BB0_37:
	setp.neu.f64 	%p108, %fd43, 0d7FF0000000000000;
	@%p108 bra 	$L__BB0_39;
	and.b32  	%r209, %r7, 2147483647;
	setp.ne.s32 	%p111, %r209, 1071644672;
	selp.b32 	%r210, %r10, %r9, %p111;
	selp.b32 	%r211, %r210, %r9, %p103;
	selp.b32 	%r212, %r211, %r9, %p101;
	mov.b32 	%r213, 0;
	mov.b64 	%fd1733, {%r213, %r212};
$L__BB0_39:
	{ // callseq 9, 0
	.param .b64 param0;
	st.param.f64 	[param0], 0d403968F1DDAA933D;
	.param .b64 param1;
	st.param.f64 	[param1], 0d4000000000000000;
	.param .b64 retval0;
	call.uni (retval0), 
	__internal_accurate_pow, 
	(
	param0, 
	param1
	);
	ld.param.f64 	%fd579, [retval0];
	} // callseq 9
	neg.f64 	%fd581, %fd579;
	selp.f64 	%fd582, %fd581, %fd579, %p2;
	selp.f64 	%fd583, 0d3FF0000000000000, %fd1733, %p105;
	div.rn.f64 	%fd584, %fd8, %fd582;
	mul.f64 	%fd585, %fd584, 0d4010000000000000;
	mul.f64 	%fd586, %fd585, %fd583;
	div.rn.f64 	%fd587, %fd22, %fd1;
	mul.f64 	%fd588, %fd587, %fd586;
	add.f64 	%fd589, %fd8, %fd8;
	div.rn.f64 	%fd590, %fd589, %fd582;
	mul.f64 	%fd591, %fd48, %fd590;
	sub.f64 	%fd592, %fd588, %fd591;
	mul.f64 	%fd593, %fd49, 0d3C65D390242EE8B4;
	mul.f64 	%fd594, %fd593, %fd592;
	div.rn.f64 	%fd595, %fd594, 0d3AD113373E6D717A;
	add.f64 	%fd1738, %fd595, 0dBEE49004F054BC45;
	bra.uni 	$L__BB0_49;
$L__BB0_40:
	setp.lt.s32 	%p42, %r95, 0;
	setp.eq.s32 	%p43, %r4, 1062207488;
	{
	.reg .b32 %temp; 
	mov.b64 	{%temp, %r26}, %fd23;
	}
	abs.f64 	%fd57, %fd23;
	{ // callseq 3, 0
	.param .b64 param0;
	st.param.f64 	[param0], %fd57;
	.param .b64 param1;
	st.param.f64 	[param1], 0d4000000000000000;
	.param .b64 retval0;
	call.uni (retval0), 
	__internal_accurate_pow, 
	(
	param0, 
	param1
	);
	ld.param.f64 	%fd466, [retval0];
	} // callseq 3
	setp.lt.s32 	%p45, %r26, 0;
	neg.f64 	%fd468, %fd466;
	selp.f64 	%fd469, %fd468, %fd466, %p43;
	selp.f64 	%fd470, %fd469, %fd466, %p45;
	setp.eq.f64 	%p46, %fd22, 0d0000000000000000;
	selp.b32 	%r124, %r26, 0, %p43;
	or.b32  	%r125, %r124, 2146435072;
	selp.b32 	%r126, %r125, %r124, %p42;
	mov.b32 	%r127, 0;
	mov.b64 	%fd471, {%r127, %r126};
	selp.f64 	%fd1734, %fd471, %fd470, %p46;
	add.f64 	%fd472, %fd23, 0d4000000000000000;
	{
	.reg .b32 %temp; 
	mov.b64 	{%temp, %r128}, %fd472;
	}
	and.b32  	%r129, %r128, 2146435072;
	setp.ne.s32 	%p47, %r129, 2146435072;
	@%p47 bra 	$L__BB0_45;
	setp.ge.f64 	%p48, %fd22, 0d0000000000000000;
	@%p48 bra 	$L__BB0_43;
	mov.f64 	%fd473, 0d4000000000000000;
	add.rn.f64 	%fd1734, %fd23, %fd473;
	bra.uni 	$L__BB0_45;
$L__BB0_43:
	setp.neu.f64 	%p49, %fd57, 0d7FF0000000000000;
	@%p49 bra 	$L__BB0_45;
	and.b32  	%r131, %r95, 2147483647;
	setp.ne.s32 	%p52, %r131, 1071644672;
	selp.b32 	%r132, %r6, %r5, %p52;
	selp.b32 	%r133, %r132, %r5, %p43;
	selp.b32 	%r134, %r133, %r5, %p45;
	mov.b32 	%r135, 0;
	mov.b64 	%fd1734, {%r135, %r134};
$L__BB0_45:
	setp.eq.f64 	%p53, %fd23, 0d3FF0000000000000;
	mul.f64 	%fd474, %fd1734, 0dC000000000000000;
	selp.f64 	%fd475, 0dC000000000000000, %fd474, %p53;
	div.rn.f64 	%fd62, %fd475, %fd1;
	fma.rn.f64 	%fd476, %fd62, 0d3FF71547652B82FE, 0d4338000000000000;
	{
	.reg .b32 %temp; 
	mov.b64 	{%r27, %temp}, %fd476;
	}
	mov.f64 	%fd477, 0dC338000000000000;
	add.rn.f64 	%fd478, %fd476, %fd477;
	fma.rn.f64 	%fd479, %fd478, 0dBFE62E42FEFA39EF, %fd62;
	fma.rn.f64 	%fd480, %fd478, 0dBC7ABC9E3B39803F, %fd479;
	fma.rn.f64 	%fd481, %fd480, 0d3E5ADE1569CE2BDF, 0d3E928AF3FCA213EA;
	fma.rn.f64 	%fd482, %fd481, %fd480, 0d3EC71DEE62401315;
	fma.rn.f64 	%fd483, %fd482, %fd480, 0d3EFA01997C89EB71;
	fma.rn.f64 	%fd484, %fd483, %fd480, 0d3F2A01A014761F65;
	fma.rn.f64 	%fd485, %fd484, %fd480, 0d3F56C16C1852B7AF;
	fma.rn.f64 	%fd486, %fd485, %fd480, 0d3F81111111122322;
	fma.rn.f64 	%fd487, %fd486, %fd480, 0d3FA55555555502A1;
	fma.rn.f64 	%fd488, %fd487, %fd480, 0d3FC5555555555511;
	fma.rn.f64 	%fd489, %fd488, %fd480, 0d3FE000000000000B;
	fma.rn.f64 	%fd490, %fd489, %fd480, 0d3FF0000000000000;
	fma.rn.f64 	%fd491, %fd490, %fd480, 0d3FF0000000000000;
	{
	.reg .b32 %temp; 
	mov.b64 	{%r28, %temp}, %fd491;
	}
	{
	.reg .b32 %temp; 
	mov.b64 	{%temp, %r29}, %fd491;
	}
	shl.b32 	%r136, %r27, 20;
	add.s32 	%r137, %r136, %r29;
	mov.b64 	%fd1735, {%r28, %r137};
	{
	.reg .b32 %temp; 
	mov.b64 	{%temp, %r138}, %fd62;
	}
	mov.b32 	%f13, %r138;
	abs.f32 	%f2, %f13;
	setp.lt.f32 	%p54, %f2, 0f4086232B;
	@%p54 bra 	$L__BB0_48;
	setp.lt.f64 	%p55, %fd62, 0d0000000000000000;
	add.f64 	%fd492, %fd62, 0d7FF0000000000000;
	selp.f64 	%fd1735, 0d0000000000000000, %fd492, %p55;
	setp.geu.f32 	%p56, %f2, 0f40874800;
	@%p56 bra 	$L__BB0_48;
	shr.u32 	%r139, %r27, 31;
	add.s32 	%r140, %r27, %r139;
	shr.s32 	%r141, %r140, 1;
	shl.b32 	%r142, %r141, 20;
	add.s32 	%r143, %r29, %r142;
	mov.b64 	%fd493, {%r28, %r143};
	sub.s32 	%r144, %r27, %r141;
	shl.b32 	%r145, %r144, 20;
	add.s32 	%r146, %r145, 1072693248;
	mov.b32 	%r147, 0;
	mov.b64 	%fd494, {%r147, %r146};
	mul.f64 	%fd1735, %fd494, %fd493;
$L__BB0_48:
	mul.f64 	%fd496, %fd2, %fd1735;
	mul.f64 	%fd497, %fd6, 0dC010000000000000;
	mul.f64 	%fd498, %fd497, 0d3C65D390242EE8B4;
	mul.f64 	%fd499, %fd498, %fd496;
	div.rn.f64 	%fd1736, %fd499, %fd3;
	mul.f64 	%fd500, %fd7, 0dC010000000000000;
	mul.f64 	%fd501, %fd500, 0d3C65D390242EE8B4;
	mul.f64 	%fd502, %fd501, %fd496;
	div.rn.f64 	%fd1737, %fd502, %fd3;
	mov.f64 	%fd1738, 0dBEE49004F054BC45;
$L__BB0_49:
	setp.lt.s32 	%p113, %r95, 0;
	setp.eq.s32 	%p114, %r4, 1062207488;
	ld.global.f64 	%fd596, [%rd54];
	mul.f64 	%fd597, %fd1736, %fd596;
	st.global.f64 	[%rd68], %fd597;
	ld.global.f64 	%fd598, [%rd54];
	mul.f64 	%fd599, %fd9, %fd598;
	st.global.f64 	[%rd69], %fd599;
	ld.global.f64 	%fd600, [%rd54];
	mul.f64 	%fd601, %fd1737, %fd600;
	st.global.f64 	[%rd70], %fd601;
	ld.global.f64 	%fd602, [%rd54];
	mul.f64 	%fd603, %fd10, %fd602;
	st.global.f64 	[%rd71], %fd603;
	ld.global.f64 	%fd604, [%rd54];
	mul.f64 	%fd605, %fd1738, %fd604;
	st.global.f64 	[%rd72], %fd605;
	ld.global.f64 	%fd606, [%rd54];
	mul.f64 	%fd607, %fd11, %fd606;
	st.global.f64 	[%rd73], %fd607;
	ld.global.f64 	%fd608, [%rd66];
	ld.global.f64 	%fd609, [%rd57];
	fma.rn.f64 	%fd610, %fd609, 0d3FB3333333333333, %fd608;
	ld.global.f64 	%fd611, [%rd69];
	fma.rn.f64 	%fd72, %fd611, 0d3FCCCCCCCCCCCCCD, %fd610;
	ld.global.f64 	%fd612, [%rd67];
	ld.global.f64 	%fd613, [%rd61];
	fma.rn.f64 	%fd614, %fd613, 0d3FB3333333333333, %fd612;
	ld.global.f64 	%fd615, [%rd71];
	fma.rn.f64 	%fd73, %fd615, 0d3FCCCCCCCCCCCCCD, %fd614;
	ld.global.f64 	%fd616, [%rd51];
	ld.global.f64 	%fd617, [%rd65];
	fma.rn.f64 	%fd618, %fd617, 0d3FB3333333333333, %fd616;
	fma.rn.f64 	%fd74, %fd607, 0d3FCCCCCCCCCCCCCD, %fd618;
	ld.global.f64 	%fd619, [%rd56];
	ld.global.f64 	%fd620, [%rd55];
	fma.rn.f64 	%fd621, %fd620, 0d3FB3333333333333, %fd619;
	ld.global.f64 	%fd622, [%rd68];
	fma.rn.f64 	%fd75, %fd622, 0d3FCCCCCCCCCCCCCD, %fd621;
	ld.global.f64 	%fd623, [%rd60];
	ld.global.f64 	%fd624, [%rd59];
	fma.rn.f64 	%fd625, %fd624, 0d3FB3333333333333, %fd623;
	ld.global.f64 	%fd626, [%rd70];
	fma.rn.f64 	%fd76, %fd626, 0d3FCCCCCCCCCCCCCD, %fd625;
	ld.global.f64 	%fd627, [%rd64];
	ld.global.f64 	%fd628, [%rd63];
	fma.rn.f64 	%fd629, %fd628, 0d3FB3333333333333, %fd627;
	ld.global.f64 	%fd630, [%rd72];
	fma.rn.f64 	%fd77, %fd630, 0d3FCCCCCCCCCCCCCD, %fd629;
	{
	.reg .b32 %temp; 
	mov.b64 	{%temp, %r30}, %fd72;
	}
	abs.f64 	%fd78, %fd72;
	{ // callseq 10, 0
	.param .b64 param0;
	st.param.f64 	[param0], %fd78;
	.param .b64 param1;
	st.param.f64 	[param1], 0d4000000000000000;
	.param .b64 retval0;
	call.uni (retval0), 
	__internal_accurate_pow, 
	(
	param0, 
	param1
	);
	ld.param.f64 	%fd631, [retval0];
	} // callseq 10
	setp.lt.s32 	%p116, %r30, 0;
	neg.f64 	%fd633, %fd631;
	selp.f64 	%fd634, %fd633, %fd631, %p114;
	selp.f64 	%fd635, %fd634, %fd631, %p116;
	setp.eq.f64 	%p117, %fd72, 0d0000000000000000;
	selp.b32 	%r214, %r30, 0, %p114;
	or.b32  	%r215, %r214, 2146435072;
	selp.b32 	%r216, %r215, %r214, %p113;
	mov.b32 	%r217, 0;
	mov.b64 	%fd636, {%r217, %r216};
	selp.f64 	%fd1739, %fd636, %fd635, %p117;
	add.f64 	%fd637, %fd72, 0d4000000000000000;
	{
	.reg .b32 %temp; 
	mov.b64 	{%temp, %r218}, %fd637;
	}
	and.b32  	%r219, %r218, 2146435072;
	setp.ne.s32 	%p118, %r219, 2146435072;
	@%p118 bra 	$L__BB0_54;
	setp.num.f64 	%p119, %fd72, %fd72;
	@%p119 bra 	$L__BB0_52;
	mov.f64 	%fd638, 0d4000000000000000;
	add.rn.f64 	%fd1739, %fd72, %fd638;
	bra.uni 	$L__BB0_54;
$L__BB0_52:
	setp.neu.f64 	%p120, %fd78, 0d7FF0000000000000;
	@%p120 bra 	$L__BB0_54;
	setp.lt.s32 	%p121, %r30, 0;
	setp.eq.s32 	%p122, %r4, 1062207488;
	and.b32  	%r221, %r95, 2147483647;
	setp.ne.s32 	%p123, %r221, 1071644672;
	selp.b32 	%r222, %r6, %r5, %p123;
	selp.b32 	%r223, %r222, %r5, %p122;
	selp.b32 	%r224, %r223, %r5, %p121;
	mov.b32 	%r225, 0;
	mov.b64 	%fd1739, {%r225, %r224};
$L__BB0_54:
	{
	.reg .b32 %temp; 
	mov.b64 	{%temp, %r31}, %fd73;
	}
	abs.f64 	%fd83, %fd73;
	{ // callseq 11, 0
	.param .b64 param0;
	st.param.f64 	[param0], %fd83;
	.param .b64 param1;
	st.param.f64 	[param1], 0d4000000000000000;
	.param .b64 retval0;
	call.uni (retval0), 
	__internal_accurate_pow, 
	(
	param0, 
	param1
	);
	ld.param.f64 	%fd639, [retval0];
	} // callseq 11
	setp.lt.s32 	%p127, %r31, 0;
	neg.f64 	%fd641, %fd639;
	selp.f64 	%fd642, %fd641, %fd639, %p114;
	selp.f64 	%fd643, %fd642, %fd639, %p127;
	setp.eq.f64 	%p128, %fd73, 0d0000000000000000;
	selp.b32 	%r226, %r31, 0, %p114;
	or.b32  	%r227, %r226, 2146435072;
	selp.b32 	%r228, %r227, %r226, %p113;
	mov.b32 	%r229, 0;
	mov.b64 	%fd644, {%r229, %r228};
	selp.f64 	%fd1740, %fd644, %fd643, %p128;
	add.f64 	%fd645, %fd73, 0d4000000000000000;
	{
	.reg .b32 %temp; 
	mov.b64 	{%temp, %r230}, %fd645;
	}
	and.b32  	%r231, %r230, 2146435072;
	setp.ne.s32 	%p129, %r231, 2146435072;
	@%p129 bra 	$L__BB0_59;
	setp.num.f64 	%p130, %fd73, %fd73;
	@%p130 bra 	$L__BB0_57;
	mov.f64 	%fd646, 0d4000000000000000;
	add.rn.f64 	%fd1740, %fd73, %fd646;
	bra.uni 	$L__BB0_59;
$L__BB0_57:
	setp.neu.f64 	%p131, %fd83, 0d7FF0000000000000;
	@%p131 bra 	$L__BB0_59;
	setp.eq.s32 	%p133, %r4, 1062207488;
	and.b32  	%r233, %r95, 2147483647;
	setp.ne.s32 	%p134, %r233, 1071644672;
	selp.b32 	%r234, %r6, %r5, %p134;
	selp.b32 	%r235, %r234, %r5, %p133;
	selp.b32 	%r236, %r235, %r5, %p127;
	mov.b32 	%r237, 0;
	mov.b64 	%fd1740, {%r237, %r236};
$L__BB0_59:
	setp.eq.f64 	%p135, %fd73, 0d3FF0000000000000;
	selp.f64 	%fd647, 0d3FF0000000000000, %fd1740, %p135;
	setp.eq.f64 	%p136, %fd72, 0d3FF0000000000000;
	selp.f64 	%fd648, 0d3FF0000000000000, %fd1739, %p136;
	add.f64 	%fd88, %fd648, %fd647;
	sqrt.rn.f64 	%fd89, %fd88;
	setp.leu.f64 	%p137, %fd74, 0d0000000000000000;
	@%p137 bra 	$L__BB0_84;
	setp.lt.s32 	%p153, %r95, 0;
	setp.eq.s32 	%p154, %r4, 1062207488;
	div.rn.f64 	%fd686, %fd74, 0d403968F1DDAA933D;
	{
	.reg .b32 %temp; 
	mov.b64 	{%temp, %r262}, %fd686;
	}
	{ // callseq 13, 0
	.param .b64 param0;
	st.param.f64 	[param0], %fd686;
	.param .b64 param1;
	st.param.f64 	[param1], 0d4000000000000000;
	.param .b64 retval0;
	call.uni (retval0), 
	__internal_accurate_pow, 
	(
	param0, 
	param1
	);
	ld.param.f64 	%fd687, [retval0];
	} // callseq 13
	setp.lt.s32 	%p156, %r262, 0;
	neg.f64 	%fd689, %fd687;
	selp.f64 	%fd690, %fd689, %fd687, %p154;
	selp.f64 	%fd691, %fd690, %fd687, %p156;
	setp.eq.f64 	%p157, %fd686, 0d0000000000000000;
	selp.b32 	%r263, %r262, 0, %p154;
	or.b32  	%r264, %r263, 2146435072;
	selp.b32 	%r265, %r264, %r263, %p153;
	mov.b32 	%r266, 0;
	mov.b64 	%fd692, {%r266, %r265};
	selp.f64 	%fd693, %fd692, %fd691, %p157;
	add.f64 	%fd694, %fd686, 0d4000000000000000;
	{
	.reg .b32 %temp; 
	mov.b64 	{%temp, %r267}, %fd694;
	}
	and.b32  	%r268, %r267, 2146435072;
	setp.eq.s32 	%p158, %r268, 2146435072;
	setp.eq.f64 	%p159, %fd686, 0d7FF0000000000000;
	and.b32  	%r269, %r95, 2147483647;
	setp.ne.s32 	%p160, %r269, 1071644672;
	and.pred  	%p4, %p154, %p160;
	selp.b32 	%r270, %r6, %r5, %p4;
	selp.b32 	%r271, %r270, %r5, %p156;
	mov.b64 	%fd695, {%r266, %r271};
	selp.f64 	%fd696, %fd695, %fd693, %p158;
	selp.f64 	%fd697, %fd696, %fd693, %p159;
	setp.eq.f64 	%p162, %fd686, 0d3FF0000000000000;
	add.f64 	%fd698, %fd697, 0d3FF0000000000000;
	sqrt.rn.f64 	%fd699, %fd698;
	mul.f64 	%fd700, %fd699, 0d4006000000000000;
	selp.f64 	%fd90, 0d400F1CD9CCEEF23A, %fd700, %p162;
	{
	.reg .b32 %temp; 
	mov.b64 	{%temp, %r32}, %fd89;
	}
	abs.f64 	%fd91, %fd89;
	{ // callseq 14, 0
	.param .b64 param0;
	st.param.f64 	[param0], %fd91;
	.param .b64 param1;
	st.param.f64 	[param1], 0d4000000000000000;
	.param .b64 retval0;
	call.uni (retval0), 
	__internal_accurate_pow, 
	(
	param0, 
	param1
	);
	ld.param.f64 	%fd701, [retval0];
	} // callseq 14
	setp.lt.s32 	%p163, %r32, 0;
	neg.f64 	%fd703, %fd701;
	selp.f64 	%fd704, %fd703, %fd701, %p154;
	selp.f64 	%fd705, %fd704, %fd701, %p163;
	setp.eq.f64 	%p164, %fd88, 0d0000000000000000;
	selp.b32 	%r272, %r32, 0, %p154;
	or.b32  	%r273, %r272, 2146435072;
	selp.b32 	%r274, %r273, %r272, %p153;
	mov.b64 	%fd706, {%r266, %r274};
	selp.f64 	%fd1741, %fd706, %fd705, %p164;
	add.f64 	%fd707, %fd89, 0d4000000000000000;
	{
	.reg .b32 %temp; 
	mov.b64 	{%temp, %r275}, %fd707;
	}
	and.b32  	%r276, %r275, 2146435072;
	setp.ne.s32 	%p165, %r276, 2146435072;
	@%p165 bra 	$L__BB0_65;
	setp.ge.f64 	%p166, %fd88, 0d0000000000000000;
	@%p166 bra 	$L__BB0_63;
	mov.f64 	%fd708, 0d4000000000000000;
	add.rn.f64 	%fd1741, %fd89, %fd708;
	bra.uni 	$L__BB0_65;
$L__BB0_63:
	setp.neu.f64 	%p167, %fd91, 0d7FF0000000000000;
	@%p167 bra 	$L__BB0_65;
	selp.b32 	%r277, %r6, %r5, %p4;
	selp.b32 	%r278, %r277, %r5, %p163;
	mov.b32 	%r279, 0;
	mov.b64 	%fd1741, {%r279, %r278};
$L__BB0_65:
	setp.eq.f64 	%p172, %fd89, 0d3FF0000000000000;
	mul.f64 	%fd709, %fd1741, 0dC000000000000000;
	selp.f64 	%fd96, 0dC000000000000000, %fd709, %p172;
	{
	.reg .b32 %temp; 
	mov.b64 	{%temp, %r33}, %fd90;
	}
	abs.f64 	%fd97, %fd90;
	{ // callseq 15, 0
	.param .b64 param0;
	st.param.f64 	[param0], %fd97;
	.param .b64 param1;
	st.param.f64 	[param1], 0d4000000000000000;
	.param .b64 retval0;
	call.uni (retval0), 
	__internal_accurate_pow, 
	(
	param0, 
	param1
	);
	ld.param.f64 	%fd710, [retval0];
	} // callseq 15
	setp.lt.s32 	%p173, %r33, 0;
	neg.f64 	%fd712, %fd710;
	selp.f64 	%fd713, %fd712, %fd710, %p154;
	selp.f64 	%fd714, %fd713, %fd710, %p173;
	setp.eq.f64 	%p174, %fd90, 0d0000000000000000;
	selp.b32 	%r280, %r33, 0, %p154;
	or.b32  	%r281, %r280, 2146435072;
	selp.b32 	%r282, %r281, %r280, %p153;
	mov.b32 	%r283, 0;
	mov.b64 	%fd715, {%r283, %r282};
	selp.f64 	%fd1742, %fd715, %fd714, %p174;
	add.f64 	%fd716, %fd90, 0d4000000000000000;
	{
	.reg .b32 %temp; 
	mov.b64 	{%temp, %r284}, %fd716;
	}
	and.b32  	%r285, %r284, 2146435072;
	setp.ne.s32 	%p175, %r285, 2146435072;
	@%p175 bra 	$L__BB0_70;
	setp.num.f64 	%p176, %fd90, %fd90;
	@%p176 bra 	$L__BB0_68;
	mov.f64 	%fd717, 0d4000000000000000;
	add.rn.f64 	%fd1742, %fd90, %fd717;
	bra.uni 	$L__BB0_70;
$L__BB0_68:
	setp.neu.f64 	%p177, %fd97, 0d7FF0000000000000;
	@%p177 bra 	$L__BB0_70;
	setp.eq.s32 	%p179, %r4, 1062207488;
	and.b32  	%r287, %r95, 2147483647;
	setp.ne.s32 	%p180, %r287, 1071644672;
	selp.b32 	%r288, %r6, %r5, %p180;
	selp.b32 	%r289, %r288, %r5, %p179;
	selp.b32 	%r290, %r289, %r5, %p173;
	mov.b32 	%r291, 0;
	mov.b64 	%fd1742, {%r291, %r290};
$L__BB0_70:
	setp.eq.f64 	%p181, %fd90, 0d3FF0000000000000;
	selp.f64 	%fd102, 0d3FF0000000000000, %fd1742, %p181;
	div.rn.f64 	%fd103, %fd96, %fd102;
	fma.rn.f64 	%fd718, %fd103, 0d3FF71547652B82FE, 0d4338000000000000;
	{
	.reg .b32 %temp; 
	mov.b64 	{%r34, %temp}, %fd718;
	}
	mov.f64 	%fd719, 0dC338000000000000;
	add.rn.f64 	%fd720, %fd718, %fd719;
	fma.rn.f64 	%fd721, %fd720, 0dBFE62E42FEFA39EF, %fd103;
	fma.rn.f64 	%fd722, %fd720, 0dBC7ABC9E3B39803F, %fd721;
	fma.rn.f64 	%fd723, %fd722, 0d3E5ADE1569CE2BDF, 0d3E928AF3FCA213EA;
	fma.rn.f64 	%fd724, %fd723, %fd722, 0d3EC71DEE62401315;
	fma.rn.f64 	%fd725, %fd724, %fd722, 0d3EFA01997C89EB71;
	fma.rn.f64 	%fd726, %fd725, %fd722, 0d3F2A01A014761F65;
	fma.rn.f64 	%fd727, %fd726, %fd722, 0d3F56C16C1852B7AF;
	fma.rn.f64 	%fd728, %fd727, %fd722, 0d3F81111111122322;
	fma.rn.f64 	%fd729, %fd728, %fd722, 0d3FA55555555502A1;
	fma.rn.f64 	%fd730, %fd729, %fd722, 0d3FC5555555555511;
	fma.rn.f64 	%fd731, %fd730, %fd722, 0d3FE000000000000B;
	fma.rn.f64 	%fd732, %fd731, %fd722, 0d3FF0000000000000;
	fma.rn.f64 	%fd733, %fd732, %fd722, 0d3FF0000000000000;
	{
	.reg .b32 %temp; 
	mov.b64 	{%r35, %temp}, %fd733;
	}
	{
	.reg .b32 %temp; 
	mov.b64 	{%temp, %r36}, %fd733;
	}
	shl.b32 	%r292, %r34, 20;
	add.s32 	%r293, %r292, %r36;
	mov.b64 	%fd1743, {%r35, %r293};
	{
	.reg .b32 %temp; 
	mov.b64 	{%temp, %r294}, %fd103;
	}
	mov.b32 	%f16, %r294;
	abs.f32 	%f3, %f16;
	setp.lt.f32 	%p182, %f3, 0f4086232B;
	@%p182 bra 	$L__BB0_73;
	setp.lt.f64 	%p183, %fd103, 0d0000000000000000;
	add.f64 	%fd734, %fd103, 0d7FF0000000000000;
	selp.f64 	%fd1743, 0d0000000000000000, %fd734, %p183;
	setp.geu.f32 	%p184, %f3, 0f40874800;
	@%p184 bra 	$L__BB0_73;
	shr.u32 	%r295, %r34, 31;
	add.s32 	%r296, %r34, %r295;
	shr.s32 	%r297, %r296, 1;
	shl.b32 	%r298, %r297, 20;
	add.s32 	%r299, %r36, %r298;
	mov.b64 	%fd735, {%r35, %r299};
	sub.s32 	%r300, %r34, %r297;
	shl.b32 	%r301, %r300, 20;
	add.s32 	%r302, %r301, 1072693248;
	mov.b32 	%r303, 0;
	mov.b64 	%fd736, {%r303, %r302};
	mul.f64 	%fd1743, %fd736, %fd735;
$L__BB0_73:
	setp.lt.s32 	%p185, %r95, 0;
	setp.eq.s32 	%p186, %r4, 1062207488;
	mov.f64 	%fd737, 0d4006000000000000;
	div.rn.f64 	%fd108, %fd737, %fd90;
	{
	.reg .b32 %temp; 
	mov.b64 	{%temp, %r37}, %fd108;
	}
	abs.f64 	%fd109, %fd108;
	{ // callseq 16, 0
	.param .b64 param0;
	st.param.f64 	[param0], %fd109;
	.param .b64 param1;
	st.param.f64 	[param1], 0d4000000000000000;
	.param .b64 retval0;
	call.uni (retval0), 
	__internal_accurate_pow, 
	(
	param0, 
	param1
	);
	ld.param.f64 	%fd738, [retval0];
	} // callseq 16
	setp.lt.s32 	%p188, %r37, 0;
	neg.f64 	%fd740, %fd738;
	selp.f64 	%fd741, %fd740, %fd738, %p186;
	selp.f64 	%fd742, %fd741, %fd738, %p188;
	setp.eq.f64 	%p189, %fd108, 0d0000000000000000;
	selp.b32 	%r304, %r37, 0, %p186;
	or.b32  	%r305, %r304, 2146435072;
	selp.b32 	%r306, %r305, %r304, %p185;
	mov.b32 	%r307, 0;
	mov.b64 	%fd743, {%r307, %r306};
	selp.f64 	%fd1744, %fd743, %fd742, %p189;
	add.f64 	%fd744, %fd108, 0d4000000000000000;
	{
	.reg .b32 %temp; 
	mov.b64 	{%temp, %r308}, %fd744;
	}
	and.b32  	%r309, %r308, 2146435072;
	setp.ne.s32 	%p190, %r309, 2146435072;
	@%p190 bra 	$L__BB0_78;
	setp.num.f64 	%p191, %fd108, %fd108;
	@%p191 bra 	$L__BB0_76;
	mov.f64 	%fd745, 0d4000000000000000;
	add.rn.f64 	%fd1744, %fd108, %fd745;
	bra.uni 	$L__BB0_78;
$L__BB0_76:
	setp.neu.f64 	%p192, %fd109, 0d7FF0000000000000;
	@%p192 bra 	$L__BB0_78;
	and.b32  	%r311, %r95, 2147483647;
	setp.ne.s32 	%p195, %r311, 1071644672;
	selp.b32 	%r312, %r6, %r5, %p195;
	selp.b32 	%r313, %r312, %r5, %p186;
	selp.b32 	%r314, %r313, %r5, %p188;
	mov.b32 	%r315, 0;
	mov.b64 	%fd1744, {%r315, %r314};
$L__BB0_78:
	setp.eq.f64 	%p196, %fd108, 0d0000000000000000;
	setp.lt.s32 	%p197, %r37, 0;
	setp.lt.s32 	%p198, %r7, 0;
	setp.eq.s32 	%p199, %r8, 1072693248;
	setp.eq.f64 	%p201, %fd108, 0d3FF0000000000000;
	selp.f64 	%fd114, 0d3FF0000000000000, %fd1744, %p201;
	mul.f64 	%fd746, %fd2, %fd114;
	mul.f64 	%fd115, %fd1743, %fd746;
	mul.f64 	%fd747, %fd72, 0dC010000000000000;
	mul.f64 	%fd748, %fd747, 0d3C65D390242EE8B4;
	mul.f64 	%fd749, %fd748, %fd115;
	mul.f64 	%fd750, %fd102, 0d3AD113373E6D717A;
	div.rn.f64 	%fd1748, %fd749, %fd750;
	mul.f64 	%fd751, %fd73, 0dC010000000000000;
	mul.f64 	%fd752, %fd751, 0d3C65D390242EE8B4;
	mul.f64 	%fd753, %fd752, %fd115;
	div.rn.f64 	%fd1749, %fd753, %fd750;
	{ // callseq 17, 0
	.param .b64 param0;
	st.param.f64 	[param0], %fd109;
	.param .b64 param1;
	st.param.f64 	[param1], 0d4010000000000000;
	.param .b64 retval0;
	call.uni (retval0), 
	__internal_accurate_pow, 
	(
	param0, 
	param1
	);
	ld.param.f64 	%fd754, [retval0];
	} // callseq 17
	neg.f64 	%fd756, %fd754;
	selp.f64 	%fd757, %fd756, %fd754, %p199;
	selp.f64 	%fd758, %fd757, %fd754, %p197;
	selp.b32 	%r316, %r37, 0, %p199;
	or.b32  	%r317, %r316, 2146435072;
	selp.b32 	%r318, %r317, %r316, %p198;
	mov.b32 	%r319, 0;
	mov.b64 	%fd759, {%r319, %r318};
	selp.f64 	%fd1745, %fd759, %fd758, %p196;
	add.f64 	%fd760, %fd108, 0d4010000000000000;
	{
	.reg .b32 %temp; 
	mov.b64 	{%temp, %r320}, %fd760;
	}
	and.b32  	%r321, %r320, 2146435072;
	setp.ne.s32 	%p202, %r321, 2146435072;
	@%p202 bra 	$L__BB0_83;
	setp.num.f64 	%p203, %fd108, %fd108;
	@%p203 bra 	$L__BB0_81;
	mov.f64 	%fd761, 0d4010000000000000;
	add.rn.f64 	%fd1745, %fd108, %fd761;
	bra.uni 	$L__BB0_83;
$L__BB0_81:
	setp.neu.f64 	%p204, %fd109, 0d7FF0000000000000;
	@%p204 bra 	$L__BB0_83;
	and.b32  	%r323, %r7, 2147483647;
	setp.ne.s32 	%p207, %r323, 1071644672;
	selp.b32 	%r324, %r10, %r9, %p207;
	selp.b32 	%r325, %r324, %r9, %p199;
	selp.b32 	%r326, %r325, %r9, %p197;
	mov.b32 	%r327, 0;
	mov.b64 	%fd1745, {%r327, %r326};
$L__BB0_83:
	{ // callseq 18, 0
	.param .b64 param0;
	st.param.f64 	[param0], 0d403968F1DDAA933D;
	.param .b64 param1;
	st.param.f64 	[param1], 0d4000000000000000;
	.param .b64 retval0;
	call.uni (retval0), 
	__internal_accurate_pow, 
	(
	param0, 
	param1
	);
	ld.param.f64 	%fd762, [retval0];
	} // callseq 18
	neg.f64 	%fd764, %fd762;
	selp.f64 	%fd765, %fd764, %fd762, %p2;
	selp.f64 	%fd766, 0d3FF0000000000000, %fd1745, %p201;
	div.rn.f64 	%fd767, %fd74, %fd765;
	mul.f64 	%fd768, %fd767, 0d4010000000000000;
	mul.f64 	%fd769, %fd768, %fd766;
	div.rn.f64 	%fd770, %fd88, %fd1;
	mul.f64 	%fd771, %fd770, %fd769;
	add.f64 	%fd772, %fd74, %fd74;
	div.rn.f64 	%fd773, %fd772, %fd765;
	mul.f64 	%fd774, %fd114, %fd773;
	sub.f64 	%fd775, %fd771, %fd774;
	mul.f64 	%fd776, %fd115, 0d3C65D390242EE8B4;
	mul.f64 	%fd777, %fd776, %fd775;
	div.rn.f64 	%fd778, %fd777, 0d3AD113373E6D717A;
	add.f64 	%fd1750, %fd778, 0dBEE49004F054BC45;
	bra.uni 	$L__BB0_93;
$L__BB0_84:
	setp.lt.s32 	%p138, %r95, 0;
	setp.eq.s32 	%p139, %r4, 1062207488;
	{
	.reg .b32 %temp; 
	mov.b64 	{%temp, %r38}, %fd89;
	}
	abs.f64 	%fd123, %fd89;
	{ // callseq 12, 0
	.param .b64 param0;
	st.param.f64 	[param0], %fd123;
	.param .b64 param1;
	st.param.f64 	[param1], 0d4000000000000000;
	.param .b64 retval0;
	call.uni (retval0), 
	__internal_accurate_pow, 
	(
	param0, 
	param1
	);
	ld.param.f64 	%fd649, [retval0];
	} // callseq 12
	setp.lt.s32 	%p141, %r38, 0;
	neg.f64 	%fd651, %fd649;
	selp.f64 	%fd652, %fd651, %fd649, %p139;
	selp.f64 	%fd653, %fd652, %fd649, %p141;
	setp.eq.f64 	%p142, %fd88, 0d0000000000000000;
	selp.b32 	%r238, %r38, 0, %p139;
	or.b32  	%r239, %r238, 2146435072;
	selp.b32 	%r240, %r239, %r238, %p138;
	mov.b32 	%r241, 0;
	mov.b64 	%fd654, {%r241, %r240};
	selp.f64 	%fd1746, %fd654, %fd653, %p142;
	add.f64 	%fd655, %fd89, 0d4000000000000000;
	{
	.reg .b32 %temp; 
	mov.b64 	{%temp, %r242}, %fd655;
	}
	and.b32  	%r243, %r242, 2146435072;
	setp.ne.s32 	%p143, %r243, 2146435072;
	@%p143 bra 	$L__BB0_89;
	setp.ge.f64 	%p144, %fd88, 0d0000000000000000;
	@%p144 bra 	$L__BB0_87;
	mov.f64 	%fd656, 0d4000000000000000;
	add.rn.f64 	%fd1746, %fd89, %fd656;
	bra.uni 	$L__BB0_89;
$L__BB0_87:
	setp.neu.f64 	%p145, %fd123, 0d7FF0000000000000;
	@%p145 bra 	$L__BB0_89;
	and.b32  	%r245, %r95, 2147483647;
	setp.ne.s32 	%p148, %r245, 1071644672;
	selp.b32 	%r246, %r6, %r5, %p148;
	selp.b32 	%r247, %r246, %r5, %p139;
	selp.b32 	%r248, %r247, %r5, %p141;
	mov.b32 	%r249, 0;
	mov.b64 	%fd1746, {%r249, %r248};
$L__BB0_89:
	setp.eq.f64 	%p149, %fd89, 0d3FF0000000000000;
	mul.f64 	%fd657, %fd1746, 0dC000000000000000;
	selp.f64 	%fd658, 0dC000000000000000, %fd657, %p149;
	div.rn.f64 	%fd128, %fd658, %fd1;
	fma.rn.f64 	%fd659, %fd128, 0d3FF71547652B82FE, 0d4338000000000000;
	{
	.reg .b32 %temp; 
	mov.b64 	{%r39, %temp}, %fd659;
	}
	mov.f64 	%fd660, 0dC338000000000000;
	add.rn.f64 	%fd661, %fd659, %fd660;
	fma.rn.f64 	%fd662, %fd661, 0dBFE62E42FEFA39EF, %fd128;
	fma.rn.f64 	%fd663, %fd661, 0dBC7ABC9E3B39803F, %fd662;
	fma.rn.f64 	%fd664, %fd663, 0d3E5ADE1569CE2BDF, 0d3E928AF3FCA213EA;
	fma.rn.f64 	%fd665, %fd664, %fd663, 0d3EC71DEE62401315;
	fma.rn.f64 	%fd666, %fd665, %fd663, 0d3EFA01997C89EB71;
	fma.rn.f64 	%fd667, %fd666, %fd663, 0d3F2A01A014761F65;
	fma.rn.f64 	%fd668, %fd667, %fd663, 0d3F56C16C1852B7AF;
	fma.rn.f64 	%fd669, %fd668, %fd663, 0d3F81111111122322;
	fma.rn.f64 	%fd670, %fd669, %fd663, 0d3FA55555555502A1;
	fma.rn.f64 	%fd671, %fd670, %fd663, 0d3FC5555555555511;
	fma.rn.f64 	%fd672, %fd671, %fd663, 0d3FE000000000000B;
	fma.rn.f64 	%fd673, %fd672, %fd663, 0d3FF0000000000000;
	fma.rn.f64 	%fd674, %fd673, %fd663, 0d3FF0000000000000;
	{
	.reg .b32 %temp; 
	mov.b64 	{%r40, %temp}, %fd674;
	}
	{
	.reg .b32 %temp; 
	mov.b64 	{%temp, %r41}, %fd674;
	}
	shl.b32 	%r250, %r39, 20;
	add.s32 	%r251, %r250, %r41;
	mov.b64 	%fd1747, {%r40, %r251};
	{
	.reg .b32 %temp; 
	mov.b64 	{%temp, %r252}, %fd128;
	}
	mov.b32 	%f15, %r252;
	abs.f32 	%f4, %f15;
	setp.lt.f32 	%p150, %f4, 0f4086232B;
	@%p150 bra 	$L__BB0_92;
	setp.lt.f64 	%p151, %fd128, 0d0000000000000000;
	add.f64 	%fd675, %fd128, 0d7FF0000000000000;
	selp.f64 	%fd1747, 0d0000000000000000, %fd675, %p151;
	setp.geu.f32 	%p152, %f4, 0f40874800;
	@%p152 bra 	$L__BB0_92;
	shr.u32 	%r253, %r39, 31;
	add.s32 	%r254, %r39, %r253;
	shr.s32 	%r255, %r254, 1;
	shl.b32 	%r256, %r255, 20;
	add.s32 	%r257, %r41, %r256;
	mov.b64 	%fd676, {%r40, %r257};
	sub.s32 	%r258, %r39, %r255;
	shl.b32 	%r259, %r258, 20;
	add.s32 	%r260, %r259, 1072693248;
	mov.b32 	%r261, 0;
	mov.b64 	%fd677, {%r261, %r260};
	mul.f64 	%fd1747, %fd677, %fd676;
$L__BB0_92:
	mul.f64 	%fd679, %fd2, %fd1747;
	mul.f64 	%fd680, %fd72, 0dC010000000000000;
	mul.f64 	%fd681, %fd680, 0d3C65D390242EE8B4;
	mul.f64 	%fd682, %fd681, %fd679;
	div.rn.f64 	%fd1748, %fd682, %fd3;
	mul.f64 	%fd683, %fd73, 0dC010000000000000;
	mul.f64 	%fd684, %fd683, 0d3C65D390242EE8B4;
	mul.f64 	%fd685, %fd684, %fd679;
	div.rn.f64 	%fd1749, %fd685, %fd3;
	mov.f64 	%fd1750, 0dBEE49004F054BC45;
$L__BB0_93:
	setp.lt.s32 	%p209, %r95, 0;
	setp.eq.s32 	%p210, %r4, 1062207488;
	ld.global.f64 	%fd779, [%rd54];
	mul.f64 	%fd780, %fd1748, %fd779;
	st.global.f64 	[%rd74], %fd780;
	ld.global.f64 	%fd781, [%rd54];
	mul.f64 	%fd782, %fd75, %fd781;
	st.global.f64 	[%rd75], %fd782;
	ld.global.f64 	%fd783, [%rd54];
	mul.f64 	%fd784, %fd1749, %fd783;
	st.global.f64 	[%rd76], %fd784;
	ld.global.f64 	%fd785, [%rd54];
	mul.f64 	%fd786, %fd76, %fd785;
	st.global.f64 	[%rd77], %fd786;
	ld.global.f64 	%fd787, [%rd54];
	mul.f64 	%fd788, %fd1750, %fd787;
	st.global.f64 	[%rd78], %fd788;
	ld.global.f64 	%fd789, [%rd54];
	mul.f64 	%fd790, %fd77, %fd789;
	st.global.f64 	[%rd79], %fd790;
	ld.global.f64 	%fd791, [%rd66];
	ld.global.f64 	%fd792, [%rd57];
	fma.rn.f64 	%fd793, %fd792, 0d3FD3333333333333, %fd791;
	ld.global.f64 	%fd794, [%rd69];
	mul.f64 	%fd795, %fd794, 0d3FECCCCCCCCCCCCD;
	sub.f64 	%fd796, %fd793, %fd795;
	ld.global.f64 	%fd797, [%rd75];
	fma.rn.f64 	%fd138, %fd797, 0d3FF3333333333333, %fd796;
	ld.global.f64 	%fd798, [%rd67];
	ld.global.f64 	%fd799, [%rd61];
	fma.rn.f64 	%fd800, %fd799, 0d3FD3333333333333, %fd798;
	ld.global.f64 	%fd801, [%rd71];
	mul.f64 	%fd802, %fd801, 0d3FECCCCCCCCCCCCD;
	sub.f64 	%fd803, %fd800, %fd802;
	ld.global.f64 	%fd804, [%rd77];
	fma.rn.f64 	%fd139, %fd804, 0d3FF3333333333333, %fd803;
	ld.global.f64 	%fd805, [%rd51];
	ld.global.f64 	%fd806, [%rd65];
	fma.rn.f64 	%fd807, %fd806, 0d3FD3333333333333, %fd805;
	ld.global.f64 	%fd808, [%rd73];
	mul.f64 	%fd809, %fd808, 0d3FECCCCCCCCCCCCD;
	sub.f64 	%fd810, %fd807, %fd809;
	fma.rn.f64 	%fd140, %fd790, 0d3FF3333333333333, %fd810;
	ld.global.f64 	%fd811, [%rd56];
	ld.global.f64 	%fd812, [%rd55];
	fma.rn.f64 	%fd813, %fd812, 0d3FD3333333333333, %fd811;
	ld.global.f64 	%fd814, [%rd68];
	mul.f64 	%fd815, %fd814, 0d3FECCCCCCCCCCCCD;
	sub.f64 	%fd816, %fd813, %fd815;
	ld.global.f64 	%fd817, [%rd74];
	fma.rn.f64 	%fd141, %fd817, 0d3FF3333333333333, %fd816;
	ld.global.f64 	%fd818, [%rd60];
	ld.global.f64 	%fd819, [%rd59];
	fma.rn.f64 	%fd820, %fd819, 0d3FD3333333333333, %fd818;
	ld.global.f64 	%fd821, [%rd70];
	mul.f64 	%fd822, %fd821, 0d3FECCCCCCCCCCCCD;
	sub.f64 	%fd823, %fd820, %fd822;
	ld.global.f64 	%fd824, [%rd76];
	fma.rn.f64 	%fd142, %fd824, 0d3FF3333333333333, %fd823;
	ld.global.f64 	%fd825, [%rd64];
	ld.global.f64 	%fd826, [%rd63];
	fma.rn.f64 	%fd827, %fd826, 0d3FD3333333333333, %fd825;
	ld.global.f64 	%fd828, [%rd72];
	mul.f64 	%fd829, %fd828, 0d3FECCCCCCCCCCCCD;
	sub.f64 	%fd830, %fd827, %fd829;
	ld.global.f64 	%fd831, [%rd78];
	fma.rn.f64 	%fd143, %fd831, 0d3FF3333333333333, %fd830;
	{
	.reg .b32 %temp; 
	mov.b64 	{%temp, %r42}, %fd138;
	}
	abs.f64 	%fd144, %fd138;
	{ // callseq 19, 0
	.param .b64 param0;
	st.param.f64 	[param0], %fd144;
	.param .b64 param1;
	st.param.f64 	[param1], 0d4000000000000000;
	.param .b64 retval0;
	call.uni (retval0), 
	__internal_accurate_pow, 
	(
	param0, 
	param1
	);
	ld.param.f64 	%fd832, [retval0];
	} // callseq 19
	setp.lt.s32 	%p212, %r42, 0;
	neg.f64 	%fd834, %fd832;
	selp.f64 	%fd835, %fd834, %fd832, %p210;
	selp.f64 	%fd836, %fd835, %fd832, %p212;
	setp.eq.f64 	%p213, %fd138, 0d0000000000000000;
	selp.b32 	%r328, %r42, 0, %p210;
	or.b32  	%r329, %r328, 2146435072;
	selp.b32 	%r330, %r329, %r328, %p209;
	mov.b32 	%r331, 0;
	mov.b64 	%fd837, {%r331, %r330};
	selp.f64 	%fd1751, %fd837, %fd836, %p213;
	add.f64 	%fd838, %fd138, 0d4000000000000000;
	{
	.reg .b32 %temp; 
	mov.b64 	{%temp, %r332}, %fd838;
	}
	and.b32  	%r333, %r332, 2146435072;
	setp.ne.s32 	%p214, %r333, 2146435072;
	@%p214 bra 	$L__BB0_98;
	setp.num.f64 	%p215, %fd138, %fd138;
	@%p215 bra 	$L__BB0_96;
	mov.f64 	%fd839, 0d4000000000000000;
	add.rn.f64 	%fd1751, %fd138, %fd839;
	bra.uni 	$L__BB0_98;
$L__BB0_96:
	setp.neu.f64 	%p216, %fd144, 0d7FF0000000000000;
	@%p216 bra 	$L__BB0_98;
	setp.lt.s32 	%p217, %r42, 0;
	setp.eq.s32 	%p218, %r4, 1062207488;
	and.b32  	%r335, %r95, 2147483647;
	setp.ne.s32 	%p219, %r335, 1071644672;
	selp.b32 	%r336, %r6, %r5, %p219;
	selp.b32 	%r337, %r336, %r5, %p218;
	selp.b32 	%r338, %r337, %r5, %p217;
	mov.b32 	%r339, 0;
	mov.b64 	%fd1751, {%r339, %r338};
$L__BB0_98:
	{
	.reg .b32 %temp; 
	mov.b64 	{%temp, %r43}, %fd139;
	}
	abs.f64 	%fd149, %fd139;
	{ // callseq 20, 0
	.param .b64 param0;
	st.param.f64 	[param0], %fd149;
	.param .b64 param1;
	st.param.f64 	[param1], 0d4000000000000000;
	.param .b64 retval0;
	call.uni (retval0), 
	__internal_accurate_pow, 
	(
	param0, 
	param1
	);
	ld.param.f64 	%fd840, [retval0];
	} // callseq 20
	setp.lt.s32 	%p223, %r43, 0;
	neg.f64 	%fd842, %fd840;
	selp.f64 	%fd843, %fd842, %fd840, %p210;
	selp.f64 	%fd844, %fd843, %fd840, %p223;
	setp.eq.f64 	%p224, %fd139, 0d0000000000000000;
	selp.b32 	%r340, %r43, 0, %p210;
	or.b32  	%r341, %r340, 2146435072;
	selp.b32 	%r342, %r341, %r340, %p209;
	mov.b32 	%r343, 0;
	mov.b64 	%fd845, {%r343, %r342};
	selp.f64 	%fd1752, %fd845, %fd844, %p224;
	add.f64 	%fd846, %fd139, 0d4000000000000000;
	{
	.reg .b32 %temp; 
	mov.b64 	{%temp, %r344}, %fd846;
	}
	and.b32  	%r345, %r344, 2146435072;
	setp.ne.s32 	%p225, %r345, 2146435072;
	@%p225 bra 	$L__BB0_103;
	setp.num.f64 	%p226, %fd139, %fd139;
	@%p226 bra 	$L__BB0_101;
	mov.f64 	%fd847, 0d4000000000000000;
	add.rn.f64 	%fd1752, %fd139, %fd847;
	bra.uni 	$L__BB0_103;
$L__BB0_101:
	setp.neu.f64 	%p227, %fd149, 0d7FF0000000000000;
	@%p227 bra 	$L__BB0_103;
	setp.eq.s32 	%p229, %r4, 1062207488;
	and.b32  	%r347, %r95, 2147483647;
	setp.ne.s32 	%p230, %r347, 1071644672;
	selp.b32 	%r348, %r6, %r5, %p230;
	selp.b32 	%r349, %r348, %r5, %p229;
	selp.b32 	%r350, %r349, %r5, %p223;
	mov.b32 	%r351, 0;
	mov.b64 	%fd1752, {%r351, %r350};
$L__BB0_103:
	setp.eq.f64 	%p231, %fd139, 0d3FF0000000000000;
	selp.f64 	%fd848, 0d3FF0000000000000, %fd1752, %p231;
	setp.eq.f64 	%p232, %fd138, 0d3FF0000000000000;
	selp.f64 	%fd849, 0d3FF0000000000000, %fd1751, %p232;
	add.f64 	%fd154, %fd849, %fd848;
	sqrt.rn.f64 	%fd155, %fd154;
	setp.leu.f64 	%p233, %fd140, 0d0000000000000000;
	@%p233 bra 	$L__BB0_128;
	setp.lt.s32 	%p249, %r95, 0;
	setp.eq.s32 	%p250, %r4, 1062207488;
	div.rn.f64 	%fd887, %fd140, 0d403968F1DDAA933D;
	{
	.reg .b32 %temp; 
	mov.b64 	{%temp, %r376}, %fd887;
	}
	{ // callseq 22, 0
	.param .b64 param0;
	st.param.f64 	[param0], %fd887;
	.param .b64 param1;
	st.param.f64 	[param1], 0d4000000000000000;
	.param .b64 retval0;
	call.uni (retval0), 
	__internal_accurate_pow, 
	(
	param0, 
	param1
	);
	ld.param.f64 	%fd888, [retval0];
	} // callseq 22
	setp.lt.s32 	%p252, %r376, 0;
	neg.f64 	%fd890, %fd888;
	selp.f64 	%fd891, %fd890, %fd888, %p250;
	selp.f64 	%fd892, %fd891, %fd888, %p252;
	setp.eq.f64 	%p253, %fd887, 0d0000000000000000;
	selp.b32 	%r377, %r376, 0, %p250;
	or.b32  	%r378, %r377, 2146435072;
	selp.b32 	%r379, %r378, %r377, %p249;
	mov.b32 	%r380, 0;
	mov.b64 	%fd893, {%r380, %r379};
	selp.f64 	%fd894, %fd893, %fd892, %p253;
	add.f64 	%fd895, %fd887, 0d4000000000000000;
	{
	.reg .b32 %temp; 
	mov.b64 	{%temp, %r381}, %fd895;
	}
	and.b32  	%r382, %r381, 2146435072;
	setp.eq.s32 	%p254, %r382, 2146435072;
	setp.eq.f64 	%p255, %fd887, 0d7FF0000000000000;
	and.b32  	%r383, %r95, 2147483647;
	setp.ne.s32 	%p256, %r383, 1071644672;
	and.pred  	%p5, %p250, %p256;
	selp.b32 	%r384, %r6, %r5, %p5;
	selp.b32 	%r385, %r384, %r5, %p252;
	mov.b64 	%fd896, {%r380, %r385};
	selp.f64 	%fd897, %fd896, %fd894, %p254;
	selp.f64 	%fd898, %fd897, %fd894, %p255;
	setp.eq.f64 	%p258, %fd887, 0d3FF0000000000000;
	add.f64 	%fd899, %fd898, 0d3FF0000000000000;
	sqrt.rn.f64 	%fd900, %fd899;
	mul.f64 	%fd901, %fd900, 0d4006000000000000;
	selp.f64 	%fd156, 0d400F1CD9CCEEF23A, %fd901, %p258;
	{
	.reg .b32 %temp; 
	mov.b64 	{%temp, %r44}, %fd155;
	}
	abs.f64 	%fd157, %fd155;
	{ // callseq 23, 0
	.param .b64 param0;
	st.param.f64 	[param0], %fd157;
	.param .b64 param1;
	st.param.f64 	[param1], 0d4000000000000000;
	.param .b64 retval0;
	call.uni (retval0), 
	__internal_accurate_pow, 
	(
	param0, 
	param1
	);
	ld.param.f64 	%fd902, [retval0];
	} // callseq 23
	setp.lt.s32 	%p259, %r44, 0;
	neg.f64 	%fd904, %fd902;
	selp.f64 	%fd905, %fd904, %fd902, %p250;
	selp.f64 	%fd906, %fd905, %fd902, %p259;
	setp.eq.f64 	%p260, %fd154, 0d0000000000000000;
	selp.b32 	%r386, %r44, 0, %p250;
	or.b32  	%r387, %r386, 2146435072;
	selp.b32 	%r388, %r387, %r386, %p249;
	mov.b64 	%fd907, {%r380, %r388};
	selp.f64 	%fd1753, %fd907, %fd906, %p260;
	add.f64 	%fd908, %fd155, 0d4000000000000000;
	{
	.reg .b32 %temp; 
	mov.b64 	{%temp, %r389}, %fd908;
	}
	and.b32  	%r390, %r389, 2146435072;
	setp.ne.s32 	%p261, %r390, 2146435072;
	@%p261 bra 	$L__BB0_109;
	setp.ge.f64 	%p262, %fd154, 0d0000000000000000;
	@%p262 bra 	$L__BB0_107;
	mov.f64 	%fd909, 0d4000000000000000;
	add.rn.f64 	%fd1753, %fd155, %fd909;
	bra.uni 	$L__BB0_109;
$L__BB0_107:
	setp.neu.f64 	%p263, %fd157, 0d7FF0000000000000;
	@%p263 bra 	$L__BB0_109;
	selp.b32 	%r391, %r6, %r5, %p5;
	selp.b32 	%r392, %r391, %r5, %p259;
	mov.b32 	%r393, 0;
	mov.b64 	%fd1753, {%r393, %r392};
$L__BB0_109:
	setp.eq.f64 	%p268, %fd155, 0d3FF0000000000000;
	mul.f64 	%fd910, %fd1753, 0dC000000000000000;
	selp.f64 	%fd162, 0dC000000000000000, %fd910, %p268;
	{
	.reg .b32 %temp; 
	mov.b64 	{%temp, %r45}, %fd156;
	}
	abs.f64 	%fd163, %fd156;
	{ // callseq 24, 0
	.param .b64 param0;
	st.param.f64 	[param0], %fd163;
	.param .b64 param1;
	st.param.f64 	[param1], 0d4000000000000000;
	.param .b64 retval0;
	call.uni (retval0), 
	__internal_accurate_pow, 
	(
	param0, 
	param1
	);
	ld.param.f64 	%fd911, [retval0];
	} // callseq 24
	setp.lt.s32 	%p269, %r45, 0;
	neg.f64 	%fd913, %fd911;
	selp.f64 	%fd914, %fd913, %fd911, %p250;
	selp.f64 	%fd915, %fd914, %fd911, %p269;
	setp.eq.f64 	%p270, %fd156, 0d0000000000000000;
	selp.b32 	%r394, %r45, 0, %p250;
	or.b32  	%r395, %r394, 2146435072;
	selp.b32 	%r396, %r395, %r394, %p249;
	mov.b32 	%r397, 0;
	mov.b64 	%fd916, {%r397, %r396};
	selp.f64 	%fd1754, %fd916, %fd915, %p270;
	add.f64 	%fd917, %fd156, 0d4000000000000000;
	{
	.reg .b32 %temp; 
	mov.b64 	{%temp, %r398}, %fd917;
	}
	and.b32  	%r399, %r398, 2146435072;
	setp.ne.s32 	%p271, %r399, 2146435072;
	@%p271 bra 	$L__BB0_114;
	setp.num.f64 	%p272, %fd156, %fd156;
	@%p272 bra 	$L__BB0_112;
	mov.f64 	%fd918, 0d4000000000000000;
	add.rn.f64 	%fd1754, %fd156, %fd918;
	bra.uni 	$L__BB0_114;
$L__BB0_112:
	setp.neu.f64 	%p273, %fd163, 0d7FF0000000000000;
	@%p273 bra 	$L__BB0_114;
	setp.eq.s32 	%p275, %r4, 1062207488;
	and.b32  	%r401, %r95, 2147483647;
	setp.ne.s32 	%p276, %r401, 1071644672;
	selp.b32 	%r402, %r6, %r5, %p276;
	selp.b32 	%r403, %r402, %r5, %p275;
	selp.b32 	%r404, %r403, %r5, %p269;
	mov.b32 	%r405, 0;
	mov.b64 	%fd1754, {%r405, %r404};
$L__BB0_114:
	setp.eq.f64 	%p277, %fd156, 0d3FF0000000000000;
	selp.f64 	%fd168, 0d3FF0000000000000, %fd1754, %p277;
	div.rn.f64 	%fd169, %fd162, %fd168;
	fma.rn.f64 	%fd919, %fd169, 0d3FF71547652B82FE, 0d4338000000000000;
	{
	.reg .b32 %temp; 
	mov.b64 	{%r46, %temp}, %fd919;
	}
	mov.f64 	%fd920, 0dC338000000000000;
	add.rn.f64 	%fd921, %fd919, %fd920;
	fma.rn.f64 	%fd922, %fd921, 0dBFE62E42FEFA39EF, %fd169;
	fma.rn.f64 	%fd923, %fd921, 0dBC7ABC9E3B39803F, %fd922;
	fma.rn.f64 	%fd924, %fd923, 0d3E5ADE1569CE2BDF, 0d3E928AF3FCA213EA;
	fma.rn.f64 	%fd925, %fd924, %fd923, 0d3EC71DEE62401315;
	fma.rn.f64 	%fd926, %fd925, %fd923, 0d3EFA01997C89EB71;
	fma.rn.f64 	%fd927, %fd926, %fd923, 0d3F2A01A014761F65;
	fma.rn.f64 	%fd928, %fd927, %fd923, 0d3F56C16C1852B7AF;
	fma.rn.f64 	%fd929, %fd928, %fd923, 0d3F81111111122322;
	fma.rn.f64 	%fd930, %fd929, %fd923, 0d3FA55555555502A1;
	fma.rn.f64 	%fd931, %fd930, %fd923, 0d3FC5555555555511;
	fma.rn.f64 	%fd932, %fd931, %fd923, 0d3FE000000000000B;
	fma.rn.f64 	%fd933, %fd932, %fd923, 0d3FF0000000000000;
	fma.rn.f64 	%fd934, %fd933, %fd923, 0d3FF0000000000000;
	{
	.reg .b32 %temp; 
	mov.b64 	{%r47, %temp}, %fd934;
	}
	{
	.reg .b32 %temp; 
	mov.b64 	{%temp, %r48}, %fd934;
	}
	shl.b32 	%r406, %r46, 20;
	add.s32 	%r407, %r406, %r48;
	mov.b64 	%fd1755, {%r47, %r407};
	{
	.reg .b32 %temp; 
	mov.b64 	{%temp, %r408}, %fd169;
	}
	mov.b32 	%f18, %r408;
	abs.f32 	%f5, %f18;
	setp.lt.f32 	%p278, %f5, 0f4086232B;
	@%p278 bra 	$L__BB0_117;
	setp.lt.f64 	%p279, %fd169, 0d0000000000000000;
	add.f64 	%fd935, %fd169, 0d7FF0000000000000;
	selp.f64 	%fd1755, 0d0000000000000000, %fd935, %p279;
	setp.geu.f32 	%p280, %f5, 0f40874800;
	@%p280 bra 	$L__BB0_117;
	shr.u32 	%r409, %r46, 31;
	add.s32 	%r410, %r46, %r409;
	shr.s32 	%r411, %r410, 1;
	shl.b32 	%r412, %r411, 20;
	add.s32 	%r413, %r48, %r412;
	mov.b64 	%fd936, {%r47, %r413};
	sub.s32 	%r414, %r46, %r411;
	shl.b32 	%r415, %r414, 20;
	add.s32 	%r416, %r415, 1072693248;
	mov.b32 	%r417, 0;
	mov.b64 	%fd937, {%r417, %r416};
	mul.f64 	%fd1755, %fd937, %fd936;
$L__BB0_117:
	setp.lt.s32 	%p281, %r95, 0;
	setp.eq.s32 	%p282, %r4, 1062207488;
	mov.f64 	%fd938, 0d4006000000000000;
	div.rn.f64 	%fd174, %fd938, %fd156;
	{
	.reg .b32 %temp; 
	mov.b64 	{%temp, %r49}, %fd174;
	}
	abs.f64 	%fd175, %fd174;
	{ // callseq 25, 0
	.param .b64 param0;
	st.param.f64 	[param0], %fd175;
	.param .b64 param1;
	st.param.f64 	[param1], 0d4000000000000000;
	.param .b64 retval0;
	call.uni (retval0), 
	__internal_accurate_pow, 
	(
	param0, 
	param1
	);
	ld.param.f64 	%fd939, [retval0];
	} // callseq 25
	setp.lt.s32 	%p284, %r49, 0;
	neg.f64 	%fd941, %fd939;
	selp.f64 	%fd942, %fd941, %fd939, %p282;
	selp.f64 	%fd943, %fd942, %fd939, %p284;
	setp.eq.f64 	%p285, %fd174, 0d0000000000000000;
	selp.b32 	%r418, %r49, 0, %p282;
	or.b32  	%r419, %r418, 2146435072;
	selp.b32 	%r420, %r419, %r418, %p281;
	mov.b32 	%r421, 0;
	mov.b64 	%fd944, {%r421, %r420};
	selp.f64 	%fd1756, %fd944, %fd943, %p285;
	add.f64 	%fd945, %fd174, 0d4000000000000000;
	{
	.reg .b32 %temp; 
	mov.b64 	{%temp, %r422}, %fd945;
	}
	and.b32  	%r423, %r422, 2146435072;
	setp.ne.s32 	%p286, %r423, 2146435072;
	@%p286 bra 	$L__BB0_122;
	setp.num.f64 	%p287, %fd174, %fd174;
	@%p287 bra 	$L__BB0_120;
	mov.f64 	%fd946, 0d4000000000000000;
	add.rn.f64 	%fd1756, %fd174, %fd946;
	bra.uni 	$L__BB0_122;
$L__BB0_120:
	setp.neu.f64 	%p288, %fd175, 0d7FF0000000000000;
	@%p288 bra 	$L__BB0_122;
	and.b32  	%r425, %r95, 2147483647;
	setp.ne.s32 	%p291, %r425, 1071644672;
	selp.b32 	%r426, %r6, %r5, %p291;
	selp.b32 	%r427, %r426, %r5, %p282;
	selp.b32 	%r428, %r427, %r5, %p284;
	mov.b32 	%r429, 0;
	mov.b64 	%fd1756, {%r429, %r428};
$L__BB0_122:
	setp.eq.f64 	%p292, %fd174, 0d0000000000000000;
	setp.lt.s32 	%p293, %r49, 0;
	setp.lt.s32 	%p294, %r7, 0;
	setp.eq.s32 	%p295, %r8, 1072693248;
	setp.eq.f64 	%p297, %fd174, 0d3FF0000000000000;
	selp.f64 	%fd180, 0d3FF0000000000000, %fd1756, %p297;
	mul.f64 	%fd947, %fd2, %fd180;
	mul.f64 	%fd181, %fd1755, %fd947;
	mul.f64 	%fd948, %fd138, 0dC010000000000000;
	mul.f64 	%fd949, %fd948, 0d3C65D390242EE8B4;
	mul.f64 	%fd950, %fd949, %fd181;
	mul.f64 	%fd951, %fd168, 0d3AD113373E6D717A;
	div.rn.f64 	%fd1760, %fd950, %fd951;
	mul.f64 	%fd952, %fd139, 0dC010000000000000;
	mul.f64 	%fd953, %fd952, 0d3C65D390242EE8B4;
	mul.f64 	%fd954, %fd953, %fd181;
	div.rn.f64 	%fd1761, %fd954, %fd951;
	{ // callseq 26, 0
	.param .b64 param0;
	st.param.f64 	[param0], %fd175;
	.param .b64 param1;
	st.param.f64 	[param1], 0d4010000000000000;
	.param .b64 retval0;
	call.uni (retval0), 
	__internal_accurate_pow, 
	(
	param0, 
	param1
	);
	ld.param.f64 	%fd955, [retval0];
	} // callseq 26
	neg.f64 	%fd957, %fd955;
	selp.f64 	%fd958, %fd957, %fd955, %p295;
	selp.f64 	%fd959, %fd958, %fd955, %p293;
	selp.b32 	%r430, %r49, 0, %p295;
	or.b32  	%r431, %r430, 2146435072;
	selp.b32 	%r432, %r431, %r430, %p294;
	mov.b32 	%r433, 0;
	mov.b64 	%fd960, {%r433, %r432};
	selp.f64 	%fd1757, %fd960, %fd959, %p292;
	add.f64 	%fd961, %fd174, 0d4010000000000000;
	{
	.reg .b32 %temp; 
	mov.b64 	{%temp, %r434}, %fd961;
	}
	and.b32  	%r435, %r434, 2146435072;
	setp.ne.s32 	%p298, %r435, 2146435072;
	@%p298 bra 	$L__BB0_127;
	setp.num.f64 	%p299, %fd174, %fd174;
	@%p299 bra 	$L__BB0_125;
	mov.f64 	%fd962, 0d4010000000000000;
	add.rn.f64 	%fd1757, %fd174, %fd962;
	bra.uni 	$L__BB0_127;
$L__BB0_125:
	setp.neu.f64 	%p300, %fd175, 0d7FF0000000000000;
	@%p300 bra 	$L__BB0_127;
	and.b32  	%r437, %r7, 2147483647;
	setp.ne.s32 	%p303, %r437, 1071644672;
	selp.b32 	%r438, %r10, %r9, %p303;
	selp.b32 	%r439, %r438, %r9, %p295;
	selp.b32 	%r440, %r439, %r9, %p293;
	mov.b32 	%r441, 0;
	mov.b64 	%fd1757, {%r441, %r440};
$L__BB0_127:
	{ // callseq 27, 0
	.param .b64 param0;
	st.param.f64 	[param0], 0d403968F1DDAA933D;
	.param .b64 param1;
	st.param.f64 	[param1], 0d4000000000000000;
	.param .b64 retval0;
	call.uni (retval0), 
	__internal_accurate_pow, 
	(
	param0, 
	param1
	);
	ld.param.f64 	%fd963, [retval0];
	} // callseq 27
	neg.f64 	%fd965, %fd963;
	selp.f64 	%fd966, %fd965, %fd963, %p2;
	selp.f64 	%fd967, 0d3FF0000000000000, %fd1757, %p297;
	div.rn.f64 	%fd968, %fd140, %fd966;
	mul.f64 	%fd969, %fd968, 0d4010000000000000;
	mul.f64 	%fd970, %fd969, %fd967;
	div.rn.f64 	%fd971, %fd154, %fd1;
	mul.f64 	%fd972, %fd971, %fd970;
	add.f64 	%fd973, %fd140, %fd140;
	div.rn.f64 	%fd974, %fd973, %fd966;
	mul.f64 	%fd975, %fd180, %fd974;
	sub.f64 	%fd976, %fd972, %fd975;
	mul.f64 	%fd977, %fd181, 0d3C65D390242EE8B4;
	mul.f64 	%fd978, %fd977, %fd976;
	div.rn.f64 	%fd979, %fd978, 0d3AD113373E6D717A;
	add.f64 	%fd1762, %fd979, 0dBEE49004F054BC45;
	bra.uni 	$L__BB0_137;
$L__BB0_128:
	setp.lt.s32 	%p234, %r95, 0;
	setp.eq.s32 	%p235, %r4, 1062207488;
	{
	.reg .b32 %temp; 
	mov.b64 	{%temp, %r50}, %fd155;
	}
	abs.f64 	%fd189, %fd155;
	{ // callseq 21, 0
	.param .b64 param0;
	st.param.f64 	[param0], %fd189;
	.param .b64 param1;
	st.param.f64 	[param1], 0d4000000000000000;
	.param .b64 retval0;
	call.uni (retval0), 
	__internal_accurate_pow, 
	(
	param0, 
	param1
	);
	ld.param.f64 	%fd850, [retval0];
	} // callseq 21
	setp.lt.s32 	%p237, %r50, 0;
	neg.f64 	%fd852, %fd850;
	selp.f64 	%fd853, %fd852, %fd850, %p235;
	selp.f64 	%fd854, %fd853, %fd850, %p237;
	setp.eq.f64 	%p238, %fd154, 0d0000000000000000;
	selp.b32 	%r352, %r50, 0, %p235;
	or.b32  	%r353, %r352, 2146435072;
	selp.b32 	%r354, %r353, %r352, %p234;
	mov.b32 	%r355, 0;
	mov.b64 	%fd855, {%r355, %r354};
	selp.f64 	%fd1758, %fd855, %fd854, %p238;
	add.f64 	%fd856, %fd155, 0d4000000000000000;
	{
	.reg .b32 %temp; 
	mov.b64 	{%temp, %r356}, %fd856;
	}
	and.b32  	%r357, %r356, 2146435072;
	setp.ne.s32 	%p239, %r357, 2146435072;
	@%p239 bra 	$L__BB0_133;
	setp.ge.f64 	%p240, %fd154, 0d0000000000000000;
	@%p240 bra 	$L__BB0_131;
	mov.f64 	%fd857, 0d4000000000000000;
	add.rn.f64 	%fd1758, %fd155, %fd857;
	bra.uni 	$L__BB0_133;
$L__BB0_131:
	setp.neu.f64 	%p241, %fd189, 0d7FF0000000000000;
	@%p241 bra 	$L__BB0_133;
	and.b32  	%r359, %r95, 2147483647;
	setp.ne.s32 	%p244, %r359, 1071644672;
	selp.b32 	%r360, %r6, %r5, %p244;
	selp.b32 	%r361, %r360, %r5, %p235;
	selp.b32 	%r362, %r361, %r5, %p237;
	mov.b32 	%r363, 0;
	mov.b64 	%fd1758, {%r363, %r362};
$L__BB0_133:
	setp.eq.f64 	%p245, %fd155, 0d3FF0000000000000;
	mul.f64 	%fd858, %fd1758, 0dC000000000000000;
	selp.f64 	%fd859, 0dC000000000000000, %fd858, %p245;
	div.rn.f64 	%fd194, %fd859, %fd1;
	fma.rn.f64 	%fd860, %fd194, 0d3FF71547652B82FE, 0d4338000000000000;
	{
	.reg .b32 %temp; 
	mov.b64 	{%r51, %temp}, %fd860;
	}
	mov.f64 	%fd861, 0dC338000000000000;
	add.rn.f64 	%fd862, %fd860, %fd861;
	fma.rn.f64 	%fd863, %fd862, 0dBFE62E42FEFA39EF, %fd194;
	fma.rn.f64 	%fd864, %fd862, 0dBC7ABC9E3B39803F, %fd863;
	fma.rn.f64 	%fd865, %fd864, 0d3E5ADE1569CE2BDF, 0d3E928AF3FCA213EA;
	fma.rn.f64 	%fd866, %fd865, %fd864, 0d3EC71DEE62401315;
	fma.rn.f64 	%fd867, %fd866, %fd864, 0d3EFA01997C89EB71;
	fma.rn.f64 	%fd868, %fd867, %fd864, 0d3F2A01A014761F65;
	fma.rn.f64 	%fd869, %fd868, %fd864, 0d3F56C16C1852B7AF;
	fma.rn.f64 	%fd870, %fd869, %fd864, 0d3F81111111122322;
	fma.rn.f64 	%fd871, %fd870, %fd864, 0d3FA55555555502A1;
	fma.rn.f64 	%fd872, %fd871, %fd864, 0d3FC5555555555511;
	fma.rn.f64 	%fd873, %fd872, %fd864, 0d3FE000000000000B;
	fma.rn.f64 	%fd874, %fd873, %fd864, 0d3FF0000000000000;
	fma.rn.f64 	%fd875, %fd874, %fd864, 0d3FF0000000000000;
	{
	.reg .b32 %temp; 
	mov.b64 	{%r52, %temp}, %fd875;
	}
	{
	.reg .b32 %temp; 
	mov.b64 	{%temp, %r53}, %fd875;
	}
	shl.b32 	%r364, %r51, 20;
	add.s32 	%r365, %r364, %r53;
	mov.b64 	%fd1759, {%r52, %r365};
	{
	.reg .b32 %temp; 
	mov.b64 	{%temp, %r366}, %fd194;
	}
	mov.b32 	%f17, %r366;
	abs.f32 	%f6, %f17;
	setp.lt.f32 	%p246, %f6, 0f4086232B;
	@%p246 bra 	$L__BB0_136;
	setp.lt.f64 	%p247, %fd194, 0d0000000000000000;
	add.f64 	%fd876, %fd194, 0d7FF0000000000000;
	selp.f64 	%fd1759, 0d0000000000000000, %fd876, %p247;
	setp.geu.f32 	%p248, %f6, 0f40874800;
	@%p248 bra 	$L__BB0_136;
	shr.u32 	%r367, %r51, 31;
	add.s32 	%r368, %r51, %r367;
	shr.s32 	%r369, %r368, 1;
	shl.b32 	%r370, %r369, 20;
	add.s32 	%r371, %r53, %r370;
	mov.b64 	%fd877, {%r52, %r371};
	sub.s32 	%r372, %r51, %r369;
	shl.b32 	%r373, %r372, 20;
	add.s32 	%r374, %r373, 1072693248;
	mov.b32 	%r375, 0;
	mov.b64 	%fd878, {%r375, %r374};
	mul.f64 	%fd1759, %fd878, %fd877;
$L__BB0_136:
	mul.f64 	%fd880, %fd2, %fd1759;
	mul.f64 	%fd881, %fd138, 0dC010000000000000;
	mul.f64 	%fd882, %fd881, 0d3C65D390242EE8B4;
	mul.f64 	%fd883, %fd882, %fd880;
	div.rn.f64 	%fd1760, %fd883, %fd3;
	mul.f64 	%fd884, %fd139, 0dC010000000000000;
	mul.f64 	%fd885, %fd884, 0d3C65D390242EE8B4;
	mul.f64 	%fd886, %fd885, %fd880;
	div.rn.f64 	%fd1761, %fd886, %fd3;
	mov.f64 	%fd1762, 0dBEE49004F054BC45;
$L__BB0_137:
	setp.lt.s32 	%p305, %r95, 0;
	setp.eq.s32 	%p306, %r4, 1062207488;
	ld.global.f64 	%fd980, [%rd54];
	mul.f64 	%fd981, %fd1760, %fd980;
	st.global.f64 	[%rd80], %fd981;
	ld.global.f64 	%fd982, [%rd54];
	mul.f64 	%fd983, %fd141, %fd982;
	st.global.f64 	[%rd81], %fd983;
	ld.global.f64 	%fd984, [%rd54];
	mul.f64 	%fd985, %fd1761, %fd984;
	st.global.f64 	[%rd82], %fd985;
	ld.global.f64 	%fd986, [%rd54];
	mul.f64 	%fd987, %fd142, %fd986;
	st.global.f64 	[%rd83], %fd987;
	ld.global.f64 	%fd988, [%rd54];
	mul.f64 	%fd989, %fd1762, %fd988;
	st.global.f64 	[%rd84], %fd989;
	ld.global.f64 	%fd990, [%rd54];
	mul.f64 	%fd991, %fd143, %fd990;
	st.global.f64 	[%rd85], %fd991;
	ld.global.f64 	%fd992, [%rd66];
	ld.global.f64 	%fd993, [%rd57];
	mul.f64 	%fd994, %fd993, 0d3FCA12F684BDA12F;
	sub.f64 	%fd995, %fd992, %fd994;
	ld.global.f64 	%fd996, [%rd69];
	fma.rn.f64 	%fd997, %fd996, 0d4004000000000000, %fd995;
	ld.global.f64 	%fd998, [%rd75];
	mul.f64 	%fd999, %fd998, 0d4004BDA12F684BDA;
	sub.f64 	%fd1000, %fd997, %fd999;
	ld.global.f64 	%fd1001, [%rd81];
	fma.rn.f64 	%fd204, %fd1001, 0d3FF4BDA12F684BDA, %fd1000;
	ld.global.f64 	%fd1002, [%rd67];
	ld.global.f64 	%fd1003, [%rd61];
	mul.f64 	%fd1004, %fd1003, 0d3FCA12F684BDA12F;
	sub.f64 	%fd1005, %fd1002, %fd1004;
	ld.global.f64 	%fd1006, [%rd71];
	fma.rn.f64 	%fd1007, %fd1006, 0d4004000000000000, %fd1005;
	ld.global.f64 	%fd1008, [%rd77];
	mul.f64 	%fd1009, %fd1008, 0d4004BDA12F684BDA;
	sub.f64 	%fd1010, %fd1007, %fd1009;
	ld.global.f64 	%fd1011, [%rd83];
	fma.rn.f64 	%fd205, %fd1011, 0d3FF4BDA12F684BDA, %fd1010;
	ld.global.f64 	%fd1012, [%rd51];
	ld.global.f64 	%fd1013, [%rd65];
	mul.f64 	%fd1014, %fd1013, 0d3FCA12F684BDA12F;
	sub.f64 	%fd1015, %fd1012, %fd1014;
	ld.global.f64 	%fd1016, [%rd73];
	fma.rn.f64 	%fd1017, %fd1016, 0d4004000000000000, %fd1015;
	ld.global.f64 	%fd1018, [%rd79];
	mul.f64 	%fd1019, %fd1018, 0d4004BDA12F684BDA;
	sub.f64 	%fd1020, %fd1017, %fd1019;
	fma.rn.f64 	%fd206, %fd991, 0d3FF4BDA12F684BDA, %fd1020;
	ld.global.f64 	%fd1021, [%rd56];
	ld.global.f64 	%fd1022, [%rd55];
	mul.f64 	%fd1023, %fd1022, 0d3FCA12F684BDA12F;
	sub.f64 	%fd1024, %fd1021, %fd1023;
	ld.global.f64 	%fd1025, [%rd68];
	fma.rn.f64 	%fd1026, %fd1025, 0d4004000000000000, %fd1024;
	ld.global.f64 	%fd1027, [%rd74];
	mul.f64 	%fd1028, %fd1027, 0d4004BDA12F684BDA;
	sub.f64 	%fd1029, %fd1026, %fd1028;
	ld.global.f64 	%fd1030, [%rd80];
	fma.rn.f64 	%fd207, %fd1030, 0d3FF4BDA12F684BDA, %fd1029;
	ld.global.f64 	%fd1031, [%rd60];
	ld.global.f64 	%fd1032, [%rd59];
	mul.f64 	%fd1033, %fd1032, 0d3FCA12F684BDA12F;
	sub.f64 	%fd1034, %fd1031, %fd1033;
	ld.global.f64 	%fd1035, [%rd70];
	fma.rn.f64 	%fd1036, %fd1035, 0d4004000000000000, %fd1034;
	ld.global.f64 	%fd1037, [%rd76];
	mul.f64 	%fd1038, %fd1037, 0d4004BDA12F684BDA;
	sub.f64 	%fd1039, %fd1036, %fd1038;
	ld.global.f64 	%fd1040, [%rd82];
	fma.rn.f64 	%fd208, %fd1040, 0d3FF4BDA12F684BDA, %fd1039;
	ld.global.f64 	%fd1041, [%rd64];
	ld.global.f64 	%fd1042, [%rd63];
	mul.f64 	%fd1043, %fd1042, 0d3FCA12F684BDA12F;
	sub.f64 	%fd1044, %fd1041, %fd1043;
	ld.global.f64 	%fd1045, [%rd72];
	fma.rn.f64 	%fd1046, %fd1045, 0d4004000000000000, %fd1044;
	ld.global.f64 	%fd1047, [%rd78];
	mul.f64 	%fd1048, %fd1047, 0d4004BDA12F684BDA;
	sub.f64 	%fd1049, %fd1046, %fd1048;
	ld.global.f64 	%fd1050, [%rd84];
	fma.rn.f64 	%fd209, %fd1050, 0d3FF4BDA12F684BDA, %fd1049;
	{
	.reg .b32 %temp; 
	mov.b64 	{%temp, %r54}, %fd204;
	}
	abs.f64 	%fd210, %fd204;
	{ // callseq 28, 0
	.param .b64 param0;
	st.param.f64 	[param0], %fd210;
	.param .b64 param1;
	st.param.f64 	[param1], 0d4000000000000000;
	.param .b64 retval0;
	call.uni (retval0), 
	__internal_accurate_pow, 
	(
	param0, 
	param1
	);
	ld.param.f64 	%fd1051, [retval0];
	} // callseq 28
	setp.lt.s32 	%p308, %r54, 0;
	neg.f64 	%fd1053, %fd1051;
	selp.f64 	%fd1054, %fd1053, %fd1051, %p306;
	selp.f64 	%fd1055, %fd1054, %fd1051, %p308;
	setp.eq.f64 	%p309, %fd204, 0d0000000000000000;
	selp.b32 	%r442, %r54, 0, %p306;
	or.b32  	%r443, %r442, 2146435072;
	selp.b32 	%r444, %r443, %r442, %p305;
	mov.b32 	%r445, 0;
	mov.b64 	%fd1056, {%r445, %r444};
	selp.f64 	%fd1763, %fd1056, %fd1055, %p309;
	add.f64 	%fd1057, %fd204, 0d4000000000000000;
	{
	.reg .b32 %temp; 
	mov.b64 	{%temp, %r446}, %fd1057;
	}
	and.b32  	%r447, %r446, 2146435072;
	setp.ne.s32 	%p310, %r447, 2146435072;
	@%p310 bra 	$L__BB0_142;
	setp.num.f64 	%p311, %fd204, %fd204;
	@%p311 bra 	$L__BB0_140;
	mov.f64 	%fd1058, 0d4000000000000000;
	add.rn.f64 	%fd1763, %fd204, %fd1058;
	bra.uni 	$L__BB0_142;
$L__BB0_140:
	setp.neu.f64 	%p312, %fd210, 0d7FF0000000000000;
	@%p312 bra 	$L__BB0_142;
	setp.lt.s32 	%p313, %r54, 0;
	setp.eq.s32 	%p314, %r4, 1062207488;
	and.b32  	%r449, %r95, 2147483647;
	setp.ne.s32 	%p315, %r449, 1071644672;
	selp.b32 	%r450, %r6, %r5, %p315;
	selp.b32 	%r451, %r450, %r5, %p314;
	selp.b32 	%r452, %r451, %r5, %p313;
	mov.b32 	%r453, 0;
	mov.b64 	%fd1763, {%r453, %r452};
$L__BB0_142:
	{
	.reg .b32 %temp; 
	mov.b64 	{%temp, %r55}, %fd205;
	}
	abs.f64 	%fd215, %fd205;
	{ // callseq 29, 0
	.param .b64 param0;
	st.param.f64 	[param0], %fd215;
	.param .b64 param1;
	st.param.f64 	[param1], 0d4000000000000000;
	.param .b64 retval0;
	call.uni (retval0), 
	__internal_accurate_pow, 
	(
	param0, 
	param1
	);
	ld.param.f64 	%fd1059, [retval0];
	} // callseq 29
	setp.lt.s32 	%p319, %r55, 0;
	neg.f64 	%fd1061, %fd1059;
	selp.f64 	%fd1062, %fd1061, %fd1059, %p306;
	selp.f64 	%fd1063, %fd1062, %fd1059, %p319;
	setp.eq.f64 	%p320, %fd205, 0d0000000000000000;
	selp.b32 	%r454, %r55, 0, %p306;
	or.b32  	%r455, %r454, 2146435072;
	selp.b32 	%r456, %r455, %r454, %p305;
	mov.b32 	%r457, 0;
	mov.b64 	%fd1064, {%r457, %r456};
	selp.f64 	%fd1764, %fd1064, %fd1063, %p320;
	add.f64 	%fd1065, %fd205, 0d4000000000000000;
	{
	.reg .b32 %temp; 
	mov.b64 	{%temp, %r458}, %fd1065;
	}
	and.b32  	%r459, %r458, 2146435072;
	setp.ne.s32 	%p321, %r459, 2146435072;
	@%p321 bra 	$L__BB0_147;
	setp.num.f64 	%p322, %fd205, %fd205;
	@%p322 bra 	$L__BB0_145;
	mov.f64 	%fd1066, 0d4000000000000000;
	add.rn.f64 	%fd1764, %fd205, %fd1066;
	bra.uni 	$L__BB0_147;
$L__BB0_145:
	setp.neu.f64 	%p323, %fd215, 0d7FF0000000000000;
	@%p323 bra 	$L__BB0_147;
	setp.eq.s32 	%p325, %r4, 1062207488;
	and.b32  	%r461, %r95, 2147483647;
	setp.ne.s32 	%p326, %r461, 1071644672;
	selp.b32 	%r462, %r6, %r5, %p326;
	selp.b32 	%r463, %r462, %r5, %p325;
	selp.b32 	%r464, %r463, %r5, %p319;
	mov.b32 	%r465, 0;
	mov.b64 	%fd1764, {%r465, %r464};
$L__BB0_147:
	setp.eq.f64 	%p327, %fd205, 0d3FF0000000000000;
	selp.f64 	%fd1067, 0d3FF0000000000000, %fd1764, %p327;
	setp.eq.f64 	%p328, %fd204, 0d3FF0000000000000;
	selp.f64 	%fd1068, 0d3FF0000000000000, %fd1763, %p328;
	add.f64 	%fd220, %fd1068, %fd1067;
	sqrt.rn.f64 	%fd221, %fd220;
	setp.leu.f64 	%p329, %fd206, 0d0000000000000000;
	@%p329 bra 	$L__BB0_172;
	setp.lt.s32 	%p345, %r95, 0;
	setp.eq.s32 	%p346, %r4, 1062207488;
	div.rn.f64 	%fd1106, %fd206, 0d403968F1DDAA933D;
	{
	.reg .b32 %temp; 
	mov.b64 	{%temp, %r490}, %fd1106;
	}
	{ // callseq 31, 0
	.param .b64 param0;
	st.param.f64 	[param0], %fd1106;
	.param .b64 param1;
	st.param.f64 	[param1], 0d4000000000000000;
	.param .b64 retval0;
	call.uni (retval0), 
	__internal_accurate_pow, 
	(
	param0, 
	param1
	);
	ld.param.f64 	%fd1107, [retval0];
	} // callseq 31
	setp.lt.s32 	%p348, %r490, 0;
	neg.f64 	%fd1109, %fd1107;
	selp.f64 	%fd1110, %fd1109, %fd1107, %p346;
	selp.f64 	%fd1111, %fd1110, %fd1107, %p348;
	setp.eq.f64 	%p349, %fd1106, 0d0000000000000000;
	selp.b32 	%r491, %r490, 0, %p346;
	or.b32  	%r492, %r491, 2146435072;
	selp.b32 	%r493, %r492, %r491, %p345;
	mov.b32 	%r494, 0;
	mov.b64 	%fd1112, {%r494, %r493};
	selp.f64 	%fd1113, %fd1112, %fd1111, %p349;
	add.f64 	%fd1114, %fd1106, 0d4000000000000000;
	{
	.reg .b32 %temp; 
	mov.b64 	{%temp, %r495}, %fd1114;
	}
	and.b32  	%r496, %r495, 2146435072;
	setp.eq.s32 	%p350, %r496, 2146435072;
	setp.eq.f64 	%p351, %fd1106, 0d7FF0000000000000;
	and.b32  	%r497, %r95, 2147483647;
	setp.ne.s32 	%p352, %r497, 1071644672;
	and.pred  	%p6, %p346, %p352;
	selp.b32 	%r498, %r6, %r5, %p6;
	selp.b32 	%r499, %r498, %r5, %p348;
	mov.b64 	%fd1115, {%r494, %r499};
	selp.f64 	%fd1116, %fd1115, %fd1113, %p350;
	selp.f64 	%fd1117, %fd1116, %fd1113, %p351;
	setp.eq.f64 	%p354, %fd1106, 0d3FF0000000000000;
	add.f64 	%fd1118, %fd1117, 0d3FF0000000000000;
	sqrt.rn.f64 	%fd1119, %fd1118;
	mul.f64 	%fd1120, %fd1119, 0d4006000000000000;
	selp.f64 	%fd222, 0d400F1CD9CCEEF23A, %fd1120, %p354;
	{
	.reg .b32 %temp; 
	mov.b64 	{%temp, %r56}, %fd221;
	}
	abs.f64 	%fd223, %fd221;
	{ // callseq 32, 0
	.param .b64 param0;
	st.param.f64 	[param0], %fd223;
	.param .b64 param1;
	st.param.f64 	[param1], 0d4000000000000000;
	.param .b64 retval0;
	call.uni (retval0), 
	__internal_accurate_pow, 
	(
	param0, 
	param1
	);
	ld.param.f64 	%fd1121, [retval0];
	} // callseq 32
	setp.lt.s32 	%p355, %r56, 0;
	neg.f64 	%fd1123, %fd1121;
	selp.f64 	%fd1124, %fd1123, %fd1121, %p346;
	selp.f64 	%fd1125, %fd1124, %fd1121, %p355;
	setp.eq.f64 	%p356, %fd220, 0d0000000000000000;
	selp.b32 	%r500, %r56, 0, %p346;
	or.b32  	%r501, %r500, 2146435072;
	selp.b32 	%r502, %r501, %r500, %p345;
	mov.b64 	%fd1126, {%r494, %r502};
	selp.f64 	%fd1765, %fd1126, %fd1125, %p356;
	add.f64 	%fd1127, %fd221, 0d4000000000000000;
	{
	.reg .b32 %temp; 
	mov.b64 	{%temp, %r503}, %fd1127;
	}
	and.b32  	%r504, %r503, 2146435072;
	setp.ne.s32 	%p357, %r504, 2146435072;
	@%p357 bra 	$L__BB0_153;
	setp.ge.f64 	%p358, %fd220, 0d0000000000000000;
	@%p358 bra 	$L__BB0_151;
	mov.f64 	%fd1128, 0d4000000000000000;
	add.rn.f64 	%fd1765, %fd221, %fd1128;
	bra.uni 	$L__BB0_153;
$L__BB0_151:
	setp.neu.f64 	%p359, %fd223, 0d7FF0000000000000;
	@%p359 bra 	$L__BB0_153;
	selp.b32 	%r505, %r6, %r5, %p6;
	selp.b32 	%r506, %r505, %r5, %p355;
	mov.b32 	%r507, 0;
	mov.b64 	%fd1765, {%r507, %r506};
$L__BB0_153:
	setp.eq.f64 	%p364, %fd221, 0d3FF0000000000000;
	mul.f64 	%fd1129, %fd1765, 0dC000000000000000;
	selp.f64 	%fd228, 0dC000000000000000, %fd1129, %p364;
	{
	.reg .b32 %temp; 
	mov.b64 	{%temp, %r57}, %fd222;
	}
	abs.f64 	%fd229, %fd222;
	{ // callseq 33, 0
	.param .b64 param0;
	st.param.f64 	[param0], %fd229;
	.param .b64 param1;
	st.param.f64 	[param1], 0d4000000000000000;
	.param .b64 retval0;
	call.uni (retval0), 
	__internal_accurate_pow, 
	(
	param0, 
	param1
	);
	ld.param.f64 	%fd1130, [retval0];
	} // callseq 33
	setp.lt.s32 	%p365, %r57, 0;
	neg.f64 	%fd1132, %fd1130;
	selp.f64 	%fd1133, %fd1132, %fd1130, %p346;
	selp.f64 	%fd1134, %fd1133, %fd1130, %p365;
	setp.eq.f64 	%p366, %fd222, 0d0000000000000000;
	selp.b32 	%r508, %r57, 0, %p346;
	or.b32  	%r509, %r508, 2146435072;
	selp.b32 	%r510, %r509, %r508, %p345;
	mov.b32 	%r511, 0;
	mov.b64 	%fd1135, {%r511, %r510};
	selp.f64 	%fd1766, %fd1135, %fd1134, %p366;
	add.f64 	%fd1136, %fd222, 0d4000000000000000;
	{
	.reg .b32 %temp; 
	mov.b64 	{%temp, %r512}, %fd1136;
	}
	and.b32  	%r513, %r512, 2146435072;
	setp.ne.s32 	%p367, %r513, 2146435072;
	@%p367 bra 	$L__BB0_158;
	setp.num.f64 	%p368, %fd222, %fd222;
	@%p368 bra 	$L__BB0_156;
	mov.f64 	%fd1137, 0d4000000000000000;
	add.rn.f64 	%fd1766, %fd222, %fd1137;
	bra.uni 	$L__BB0_158;
$L__BB0_156:
	setp.neu.f64 	%p369, %fd229, 0d7FF0000000000000;
	@%p369 bra 	$L__BB0_158;
	setp.eq.s32 	%p371, %r4, 1062207488;
	and.b32  	%r515, %r95, 2147483647;
	setp.ne.s32 	%p372, %r515, 1071644672;
	selp.b32 	%r516, %r6, %r5, %p372;
	selp.b32 	%r517, %r516, %r5, %p371;
	selp.b32 	%r518, %r517, %r5, %p365;
	mov.b32 	%r519, 0;
	mov.b64 	%fd1766, {%r519, %r518};
$L__BB0_158:
	setp.eq.f64 	%p373, %fd222, 0d3FF0000000000000;
	selp.f64 	%fd234, 0d3FF0000000000000, %fd1766, %p373;
	div.rn.f64 	%fd235, %fd228, %fd234;
	fma.rn.f64 	%fd1138, %fd235, 0d3FF71547652B82FE, 0d4338000000000000;
	{
	.reg .b32 %temp; 
	mov.b64 	{%r58, %temp}, %fd1138;
	}
	mov.f64 	%fd1139, 0dC338000000000000;
	add.rn.f64 	%fd1140, %fd1138, %fd1139;
	fma.rn.f64 	%fd1141, %fd1140, 0dBFE62E42FEFA39EF, %fd235;
	fma.rn.f64 	%fd1142, %fd1140, 0dBC7ABC9E3B39803F, %fd1141;
	fma.rn.f64 	%fd1143, %fd1142, 0d3E5ADE1569CE2BDF, 0d3E928AF3FCA213EA;
	fma.rn.f64 	%fd1144, %fd1143, %fd1142, 0d3EC71DEE62401315;
	fma.rn.f64 	%fd1145, %fd1144, %fd1142, 0d3EFA01997C89EB71;
	fma.rn.f64 	%fd1146, %fd1145, %fd1142, 0d3F2A01A014761F65;
	fma.rn.f64 	%fd1147, %fd1146, %fd1142, 0d3F56C16C1852B7AF;
	fma.rn.f64 	%fd1148, %fd1147, %fd1142, 0d3F81111111122322;
	fma.rn.f64 	%fd1149, %fd1148, %fd1142, 0d3FA55555555502A1;
	fma.rn.f64 	%fd1150, %fd1149, %fd1142, 0d3FC5555555555511;
	fma.rn.f64 	%fd1151, %fd1150, %fd1142, 0d3FE000000000000B;
	fma.rn.f64 	%fd1152, %fd1151, %fd1142, 0d3FF0000000000000;
	fma.rn.f64 	%fd1153, %fd1152, %fd1142, 0d3FF0000000000000;
	{
	.reg .b32 %temp; 
	mov.b64 	{%r59, %temp}, %fd1153;
	}
	{
	.reg .b32 %temp; 
	mov.b64 	{%temp, %r60}, %fd1153;
	}
	shl.b32 	%r520, %r58, 20;
	add.s32 	%r521, %r520, %r60;
	mov.b64 	%fd1767, {%r59, %r521};
	{
	.reg .b32 %temp; 
	mov.b64 	{%temp, %r522}, %fd235;
	}
	mov.b32 	%f20, %r522;
	abs.f32 	%f7, %f20;
	setp.lt.f32 	%p374, %f7, 0f4086232B;
	@%p374 bra 	$L__BB0_161;
	setp.lt.f64 	%p375, %fd235, 0d0000000000000000;
	add.f64 	%fd1154, %fd235, 0d7FF0000000000000;
	selp.f64 	%fd1767, 0d0000000000000000, %fd1154, %p375;
	setp.geu.f32 	%p376, %f7, 0f40874800;
	@%p376 bra 	$L__BB0_161;
	shr.u32 	%r523, %r58, 31;
	add.s32 	%r524, %r58, %r523;
	shr.s32 	%r525, %r524, 1;
	shl.b32 	%r526, %r525, 20;
	add.s32 	%r527, %r60, %r526;
	mov.b64 	%fd1155, {%r59, %r527};
	sub.s32 	%r528, %r58, %r525;
	shl.b32 	%r529, %r528, 20;
	add.s32 	%r530, %r529, 1072693248;
	mov.b32 	%r531, 0;
	mov.b64 	%fd1156, {%r531, %r530};
	mul.f64 	%fd1767, %fd1156, %fd1155;
$L__BB0_161:
	setp.lt.s32 	%p377, %r95, 0;
	setp.eq.s32 	%p378, %r4, 1062207488;
	mov.f64 	%fd1157, 0d4006000000000000;
	div.rn.f64 	%fd240, %fd1157, %fd222;
	{
	.reg .b32 %temp; 
	mov.b64 	{%temp, %r61}, %fd240;
	}
	abs.f64 	%fd241, %fd240;
	{ // callseq 34, 0
	.param .b64 param0;
	st.param.f64 	[param0], %fd241;
	.param .b64 param1;
	st.param.f64 	[param1], 0d4000000000000000;
	.param .b64 retval0;
	call.uni (retval0), 
	__internal_accurate_pow, 
	(
	param0, 
	param1
	);
	ld.param.f64 	%fd1158, [retval0];
	} // callseq 34
	setp.lt.s32 	%p380, %r61, 0;
	neg.f64 	%fd1160, %fd1158;
	selp.f64 	%fd1161, %fd1160, %fd1158, %p378;
	selp.f64 	%fd1162, %fd1161, %fd1158, %p380;
	setp.eq.f64 	%p381, %fd240, 0d0000000000000000;
	selp.b32 	%r532, %r61, 0, %p378;
	or.b32  	%r533, %r532, 2146435072;
	selp.b32 	%r534, %r533, %r532, %p377;
	mov.b32 	%r535, 0;
	mov.b64 	%fd1163, {%r535, %r534};
	selp.f64 	%fd1768, %fd1163, %fd1162, %p381;
	add.f64 	%fd1164, %fd240, 0d4000000000000000;
	{
	.reg .b32 %temp; 
	mov.b64 	{%temp, %r536}, %fd1164;
	}
	and.b32  	%r537, %r536, 2146435072;
	setp.ne.s32 	%p382, %r537, 2146435072;
	@%p382 bra 	$L__BB0_166;
	setp.num.f64 	%p383, %fd240, %fd240;
	@%p383 bra 	$L__BB0_164;
	mov.f64 	%fd1165, 0d4000000000000000;
	add.rn.f64 	%fd1768, %fd240, %fd1165;
	bra.uni 	$L__BB0_166;
$L__BB0_164:
	setp.neu.f64 	%p384, %fd241, 0d7FF0000000000000;
	@%p384 bra 	$L__BB0_166;
	and.b32  	%r539, %r95, 2147483647;
	setp.ne.s32 	%p387, %r539, 1071644672;
	selp.b32 	%r540, %r6, %r5, %p387;
	selp.b32 	%r541, %r540, %r5, %p378;
	selp.b32 	%r542, %r541, %r5, %p380;
	mov.b32 	%r543, 0;
	mov.b64 	%fd1768, {%r543, %r542};
$L__BB0_166:
	setp.eq.f64 	%p388, %fd240, 0d0000000000000000;
	setp.lt.s32 	%p389, %r61, 0;
	setp.lt.s32 	%p390, %r7, 0;
	setp.eq.s32 	%p391, %r8, 1072693248;
	setp.eq.f64 	%p393, %fd240, 0d3FF0000000000000;
	selp.f64 	%fd246, 0d3FF0000000000000, %fd1768, %p393;
	mul.f64 	%fd1166, %fd2, %fd246;
	mul.f64 	%fd247, %fd1767, %fd1166;
	mul.f64 	%fd1167, %fd204, 0dC010000000000000;
	mul.f64 	%fd1168, %fd1167, 0d3C65D390242EE8B4;
	mul.f64 	%fd1169, %fd1168, %fd247;
	mul.f64 	%fd1170, %fd234, 0d3AD113373E6D717A;
	div.rn.f64 	%fd1772, %fd1169, %fd1170;
	mul.f64 	%fd1171, %fd205, 0dC010000000000000;
	mul.f64 	%fd1172, %fd1171, 0d3C65D390242EE8B4;
	mul.f64 	%fd1173, %fd1172, %fd247;
	div.rn.f64 	%fd1773, %fd1173, %fd1170;
	{ // callseq 35, 0
	.param .b64 param0;
	st.param.f64 	[param0], %fd241;
	.param .b64 param1;
	st.param.f64 	[param1], 0d4010000000000000;
	.param .b64 retval0;
	call.uni (retval0), 
	__internal_accurate_pow, 
	(
	param0, 
	param1
	);
	ld.param.f64 	%fd1174, [retval0];
	} // callseq 35
	neg.f64 	%fd1176, %fd1174;
	selp.f64 	%fd1177, %fd1176, %fd1174, %p391;
	selp.f64 	%fd1178, %fd1177, %fd1174, %p389;
	selp.b32 	%r544, %r61, 0, %p391;
	or.b32  	%r545, %r544, 2146435072;
	selp.b32 	%r546, %r545, %r544, %p390;
	mov.b32 	%r547, 0;
	mov.b64 	%fd1179, {%r547, %r546};
	selp.f64 	%fd1769, %fd1179, %fd1178, %p388;
	add.f64 	%fd1180, %fd240, 0d4010000000000000;
	{
	.reg .b32 %temp; 
	mov.b64 	{%temp, %r548}, %fd1180;
	}
	and.b32  	%r549, %r548, 2146435072;
	setp.ne.s32 	%p394, %r549, 2146435072;
	@%p394 bra 	$L__BB0_171;
	setp.num.f64 	%p395, %fd240, %fd240;
	@%p395 bra 	$L__BB0_169;
	mov.f64 	%fd1181, 0d4010000000000000;
	add.rn.f64 	%fd1769, %fd240, %fd1181;
	bra.uni 	$L__BB0_171;
$L__BB0_169:
	setp.neu.f64 	%p396, %fd241, 0d7FF0000000000000;
	@%p396 bra 	$L__BB0_171;
	and.b32  	%r551, %r7, 2147483647;
	setp.ne.s32 	%p399, %r551, 1071644672;
	selp.b32 	%r552, %r10, %r9, %p399;
	selp.b32 	%r553, %r552, %r9, %p391;
	selp.b32 	%r554, %r553, %r9, %p389;
	mov.b32 	%r555, 0;
	mov.b64 	%fd1769, {%r555, %r554};
$L__BB0_171:
	{ // callseq 36, 0
	.param .b64 param0;
	st.param.f64 	[param0], 0d403968F1DDAA933D;
	.param .b64 param1;
	st.param.f64 	[param1], 0d4000000000000000;
	.param .b64 retval0;
	call.uni (retval0), 
	__internal_accurate_pow, 
	(
	param0, 
	param1
	);
	ld.param.f64 	%fd1182, [retval0];
	} // callseq 36
	neg.f64 	%fd1184, %fd1182;
	selp.f64 	%fd1185, %fd1184, %fd1182, %p2;
	selp.f64 	%fd1186, 0d3FF0000000000000, %fd1769, %p393;
	div.rn.f64 	%fd1187, %fd206, %fd1185;
	mul.f64 	%fd1188, %fd1187, 0d4010000000000000;
	mul.f64 	%fd1189, %fd1188, %fd1186;
	div.rn.f64 	%fd1190, %fd220, %fd1;
	mul.f64 	%fd1191, %fd1190, %fd1189;
	add.f64 	%fd1192, %fd206, %fd206;
	div.rn.f64 	%fd1193, %fd1192, %fd1185;
	mul.f64 	%fd1194, %fd246, %fd1193;
	sub.f64 	%fd1195, %fd1191, %fd1194;
	mul.f64 	%fd1196, %fd247, 0d3C65D390242EE8B4;
	mul.f64 	%fd1197, %fd1196, %fd1195;
	div.rn.f64 	%fd1198, %fd1197, 0d3AD113373E6D717A;
	add.f64 	%fd1774, %fd1198, 0dBEE49004F054BC45;
	bra.uni 	$L__BB0_181;
$L__BB0_172:
	setp.lt.s32 	%p330, %r95, 0;
	setp.eq.s32 	%p331, %r4, 1062207488;
	{
	.reg .b32 %temp; 
	mov.b64 	{%temp, %r62}, %fd221;
	}
	abs.f64 	%fd255, %fd221;
	{ // callseq 30, 0
	.param .b64 param0;
	st.param.f64 	[param0], %fd255;
	.param .b64 param1;
	st.param.f64 	[param1], 0d4000000000000000;
	.param .b64 retval0;
	call.uni (retval0), 
	__internal_accurate_pow, 
	(
	param0, 
	param1
	);
	ld.param.f64 	%fd1069, [retval0];
	} // callseq 30
	setp.lt.s32 	%p333, %r62, 0;
	neg.f64 	%fd1071, %fd1069;
	selp.f64 	%fd1072, %fd1071, %fd1069, %p331;
	selp.f64 	%fd1073, %fd1072, %fd1069, %p333;
	setp.eq.f64 	%p334, %fd220, 0d0000000000000000;
	selp.b32 	%r466, %r62, 0, %p331;
	or.b32  	%r467, %r466, 2146435072;
	selp.b32 	%r468, %r467, %r466, %p330;
	mov.b32 	%r469, 0;
	mov.b64 	%fd1074, {%r469, %r468};
	selp.f64 	%fd1770, %fd1074, %fd1073, %p334;
	add.f64 	%fd1075, %fd221, 0d4000000000000000;
	{
	.reg .b32 %temp; 
	mov.b64 	{%temp, %r470}, %fd1075;
	}
	and.b32  	%r471, %r470, 2146435072;
	setp.ne.s32 	%p335, %r471, 2146435072;
	@%p335 bra 	$L__BB0_177;
	setp.ge.f64 	%p336, %fd220, 0d0000000000000000;
	@%p336 bra 	$L__BB0_175;
	mov.f64 	%fd1076, 0d4000000000000000;
	add.rn.f64 	%fd1770, %fd221, %fd1076;
	bra.uni 	$L__BB0_177;
$L__BB0_175:
	setp.neu.f64 	%p337, %fd255, 0d7FF0000000000000;
	@%p337 bra 	$L__BB0_177;
	and.b32  	%r473, %r95, 2147483647;
	setp.ne.s32 	%p340, %r473, 1071644672;
	selp.b32 	%r474, %r6, %r5, %p340;
	selp.b32 	%r475, %r474, %r5, %p331;
	selp.b32 	%r476, %r475, %r5, %p333;
	mov.b32 	%r477, 0;
	mov.b64 	%fd1770, {%r477, %r476};
$L__BB0_177:
	setp.eq.f64 	%p341, %fd221, 0d3FF0000000000000;
	mul.f64 	%fd1077, %fd1770, 0dC000000000000000;
	selp.f64 	%fd1078, 0dC000000000000000, %fd1077, %p341;
	div.rn.f64 	%fd260, %fd1078, %fd1;
	fma.rn.f64 	%fd1079, %fd260, 0d3FF71547652B82FE, 0d4338000000000000;
	{
	.reg .b32 %temp; 
	mov.b64 	{%r63, %temp}, %fd1079;
	}
	mov.f64 	%fd1080, 0dC338000000000000;
	add.rn.f64 	%fd1081, %fd1079, %fd1080;
	fma.rn.f64 	%fd1082, %fd1081, 0dBFE62E42FEFA39EF, %fd260;
	fma.rn.f64 	%fd1083, %fd1081, 0dBC7ABC9E3B39803F, %fd1082;
	fma.rn.f64 	%fd1084, %fd1083, 0d3E5ADE1569CE2BDF, 0d3E928AF3FCA213EA;
	fma.rn.f64 	%fd1085, %fd1084, %fd1083, 0d3EC71DEE62401315;
	fma.rn.f64 	%fd1086, %fd1085, %fd1083, 0d3EFA01997C89EB71;
	fma.rn.f64 	%fd1087, %fd1086, %fd1083, 0d3F2A01A014761F65;
	fma.rn.f64 	%fd1088, %fd1087, %fd1083, 0d3F56C16C1852B7AF;
	fma.rn.f64 	%fd1089, %fd1088, %fd1083, 0d3F81111111122322;
	fma.rn.f64 	%fd1090, %fd1089, %fd1083, 0d3FA55555555502A1;
	fma.rn.f64 	%fd1091, %fd1090, %fd1083, 0d3FC5555555555511;
	fma.rn.f64 	%fd1092, %fd1091, %fd1083, 0d3FE000000000000B;
	fma.rn.f64 	%fd1093, %fd1092, %fd1083, 0d3FF0000000000000;
	fma.rn.f64 	%fd1094, %fd1093, %fd1083, 0d3FF0000000000000;
	{
	.reg .b32 %temp; 
	mov.b64 	{%r64, %temp}, %fd1094;
	}
	{
	.reg .b32 %temp; 
	mov.b64 	{%temp, %r65}, %fd1094;
	}
	shl.b32 	%r478, %r63, 20;
	add.s32 	%r479, %r478, %r65;
	mov.b64 	%fd1771, {%r64, %r479};
	{
	.reg .b32 %temp; 
	mov.b64 	{%temp, %r480}, %fd260;
	}
	mov.b32 	%f19, %r480;
	abs.f32 	%f8, %f19;
	setp.lt.f32 	%p342, %f8, 0f4086232B;
	@%p342 bra 	$L__BB0_180;
	setp.lt.f64 	%p343, %fd260, 0d0000000000000000;
	add.f64 	%fd1095, %fd260, 0d7FF0000000000000;
	selp.f64 	%fd1771, 0d0000000000000000, %fd1095, %p343;
	setp.geu.f32 	%p344, %f8, 0f40874800;
	@%p344 bra 	$L__BB0_180;
	shr.u32 	%r481, %r63, 31;
	add.s32 	%r482, %r63, %r481;
	shr.s32 	%r483, %r482, 1;
	shl.b32 	%r484, %r483, 20;
	add.s32 	%r485, %r65, %r484;
	mov.b64 	%fd1096, {%r64, %r485};
	sub.s32 	%r486, %r63, %r483;
	shl.b32 	%r487, %r486, 20;
	add.s32 	%r488, %r487, 1072693248;
	mov.b32 	%r489, 0;
	mov.b64 	%fd1097, {%r489, %r488};
	mul.f64 	%fd1771, %fd1097, %fd1096;
$L__BB0_180:
	mul.f64 	%fd1099, %fd2, %fd1771;
	mul.f64 	%fd1100, %fd204, 0dC010000000000000;
	mul.f64 	%fd1101, %fd1100, 0d3C65D390242EE8B4;
	mul.f64 	%fd1102, %fd1101, %fd1099;
	div.rn.f64 	%fd1772, %fd1102, %fd3;
	mul.f64 	%fd1103, %fd205, 0dC010000000000000;
	mul.f64 	%fd1104, %fd1103, 0d3C65D390242EE8B4;
	mul.f64 	%fd1105, %fd1104, %fd1099;
	div.rn.f64 	%fd1773, %fd1105, %fd3;
	mov.f64 	%fd1774, 0dBEE49004F054BC45;
$L__BB0_181:
	setp.lt.s32 	%p401, %r95, 0;
	setp.eq.s32 	%p402, %r4, 1062207488;
	ld.global.f64 	%fd1199, [%rd54];
	mul.f64 	%fd1200, %fd1772, %fd1199;
	st.global.f64 	[%rd86], %fd1200;
	ld.global.f64 	%fd1201, [%rd54];
	mul.f64 	%fd1202, %fd207, %fd1201;
	st.global.f64 	[%rd87], %fd1202;
	ld.global.f64 	%fd1203, [%rd54];
	mul.f64 	%fd1204, %fd1773, %fd1203;
	st.global.f64 	[%rd88], %fd1204;
	ld.global.f64 	%fd1205, [%rd54];
	mul.f64 	%fd1206, %fd208, %fd1205;
	st.global.f64 	[%rd89], %fd1206;
	ld.global.f64 	%fd1207, [%rd54];
	mul.f64 	%fd1208, %fd1774, %fd1207;
	st.global.f64 	[%rd90], %fd1208;
	ld.global.f64 	%fd1209, [%rd54];
	mul.f64 	%fd1210, %fd209, %fd1209;
	st.global.f64 	[%rd91], %fd1210;
	ld.global.f64 	%fd1211, [%rd66];
	ld.global.f64 	%fd1212, [%rd57];
	fma.rn.f64 	%fd1213, %fd1212, 0d3F9E3425ED097B42, %fd1211;
	ld.global.f64 	%fd1214, [%rd69];
	fma.rn.f64 	%fd1215, %fd1214, 0d3FD5E00000000000, %fd1213;
	ld.global.f64 	%fd1216, [%rd75];
	fma.rn.f64 	%fd1217, %fd1216, 0d3FA54BDA12F684BE, %fd1215;
	ld.global.f64 	%fd1218, [%rd81];
	fma.rn.f64 	%fd1219, %fd1218, 0d3FD99F425ED097B4, %fd1217;
	ld.global.f64 	%fd1220, [%rd87];
	fma.rn.f64 	%fd270, %fd1220, 0d3FAFA00000000000, %fd1219;
	ld.global.f64 	%fd1221, [%rd67];
	ld.global.f64 	%fd1222, [%rd61];
	fma.rn.f64 	%fd1223, %fd1222, 0d3F9E3425ED097B42, %fd1221;
	ld.global.f64 	%fd1224, [%rd71];
	fma.rn.f64 	%fd1225, %fd1224, 0d3FD5E00000000000, %fd1223;
	ld.global.f64 	%fd1226, [%rd77];
	fma.rn.f64 	%fd1227, %fd1226, 0d3FA54BDA12F684BE, %fd1225;
	ld.global.f64 	%fd1228, [%rd83];
	fma.rn.f64 	%fd1229, %fd1228, 0d3FD99F425ED097B4, %fd1227;
	ld.global.f64 	%fd1230, [%rd89];
	fma.rn.f64 	%fd271, %fd1230, 0d3FAFA00000000000, %fd1229;
	ld.global.f64 	%fd1231, [%rd51];
	ld.global.f64 	%fd1232, [%rd65];
	fma.rn.f64 	%fd1233, %fd1232, 0d3F9E3425ED097B42, %fd1231;
	ld.global.f64 	%fd1234, [%rd73];
	fma.rn.f64 	%fd1235, %fd1234, 0d3FD5E00000000000, %fd1233;
	ld.global.f64 	%fd1236, [%rd79];
	fma.rn.f64 	%fd1237, %fd1236, 0d3FA54BDA12F684BE, %fd1235;
	ld.global.f64 	%fd1238, [%rd85];
	fma.rn.f64 	%fd1239, %fd1238, 0d3FD99F425ED097B4, %fd1237;
	fma.rn.f64 	%fd272, %fd1210, 0d3FAFA00000000000, %fd1239;
	ld.global.f64 	%fd1240, [%rd56];
	ld.global.f64 	%fd1241, [%rd55];
	fma.rn.f64 	%fd1242, %fd1241, 0d3F9E3425ED097B42, %fd1240;
	ld.global.f64 	%fd1243, [%rd68];
	fma.rn.f64 	%fd1244, %fd1243, 0d3FD5E00000000000, %fd1242;
	ld.global.f64 	%fd1245, [%rd74];
	fma.rn.f64 	%fd1246, %fd1245, 0d3FA54BDA12F684BE, %fd1244;
	ld.global.f64 	%fd1247, [%rd80];
	fma.rn.f64 	%fd1248, %fd1247, 0d3FD99F425ED097B4, %fd1246;
	ld.global.f64 	%fd1249, [%rd86];
	fma.rn.f64 	%fd273, %fd1249, 0d3FAFA00000000000, %fd1248;
	ld.global.f64 	%fd1250, [%rd60];
	ld.global.f64 	%fd1251, [%rd59];
	fma.rn.f64 	%fd1252, %fd1251, 0d3F9E3425ED097B42, %fd1250;
	ld.global.f64 	%fd1253, [%rd70];
	fma.rn.f64 	%fd1254, %fd1253, 0d3FD5E00000000000, %fd1252;
	ld.global.f64 	%fd1255, [%rd76];
	fma.rn.f64 	%fd1256, %fd1255, 0d3FA54BDA12F684BE, %fd1254;
	ld.global.f64 	%fd1257, [%rd82];
	fma.rn.f64 	%fd1258, %fd1257, 0d3FD99F425ED097B4, %fd1256;
	ld.global.f64 	%fd1259, [%rd88];
	fma.rn.f64 	%fd274, %fd1259, 0d3FAFA00000000000, %fd1258;
	ld.global.f64 	%fd1260, [%rd64];
	ld.global.f64 	%fd1261, [%rd63];
	fma.rn.f64 	%fd1262, %fd1261, 0d3F9E3425ED097B42, %fd1260;
	ld.global.f64 	%fd1263, [%rd72];
	fma.rn.f64 	%fd1264, %fd1263, 0d3FD5E00000000000, %fd1262;
	ld.global.f64 	%fd1265, [%rd78];
	fma.rn.f64 	%fd1266, %fd1265, 0d3FA54BDA12F684BE, %fd1264;
	ld.global.f64 	%fd1267, [%rd84];
	fma.rn.f64 	%fd1268, %fd1267, 0d3FD99F425ED097B4, %fd1266;
	ld.global.f64 	%fd1269, [%rd90];
	fma.rn.f64 	%fd275, %fd1269, 0d3FAFA00000000000, %fd1268;
	{
	.reg .b32 %temp; 
	mov.b64 	{%temp, %r66}, %fd270;
	}
	abs.f64 	%fd276, %fd270;
	{ // callseq 37, 0
	.param .b64 param0;
	st.param.f64 	[param0], %fd276;
	.param .b64 param1;
	st.param.f64 	[param1], 0d4000000000000000;
	.param .b64 retval0;
	call.uni (retval0), 
	__internal_accurate_pow, 
	(
	param0, 
	param1
	);
	ld.param.f64 	%fd1270, [retval0];
	} // callseq 37
	setp.lt.s32 	%p404, %r66, 0;
	neg.f64 	%fd1272, %fd1270;
	selp.f64 	%fd1273, %fd1272, %fd1270, %p402;
	selp.f64 	%fd1274, %fd1273, %fd1270, %p404;
	setp.eq.f64 	%p405, %fd270, 0d0000000000000000;
	selp.b32 	%r556, %r66, 0, %p402;
	or.b32  	%r557, %r556, 2146435072;
	selp.b32 	%r558, %r557, %r556, %p401;
	mov.b32 	%r559, 0;
	mov.b64 	%fd1275, {%r559, %r558};
	selp.f64 	%fd1775, %fd1275, %fd1274, %p405;
	add.f64 	%fd1276, %fd270, 0d4000000000000000;
	{
	.reg .b32 %temp; 
	mov.b64 	{%temp, %r560}, %fd1276;
	}
	and.b32  	%r561, %r560, 2146435072;
	setp.ne.s32 	%p406, %r561, 2146435072;
	@%p406 bra 	$L__BB0_186;
	setp.num.f64 	%p407, %fd270, %fd270;
	@%p407 bra 	$L__BB0_184;
	mov.f64 	%fd1277, 0d4000000000000000;
	add.rn.f64 	%fd1775, %fd270, %fd1277;
	bra.uni 	$L__BB0_186;
$L__BB0_184:
	setp.neu.f64 	%p408, %fd276, 0d7FF0000000000000;
	@%p408 bra 	$L__BB0_186;
	setp.lt.s32 	%p409, %r66, 0;
	setp.eq.s32 	%p410, %r4, 1062207488;
	and.b32  	%r563, %r95, 2147483647;
	setp.ne.s32 	%p411, %r563, 1071644672;
	selp.b32 	%r564, %r6, %r5, %p411;
	selp.b32 	%r565, %r564, %r5, %p410;
	selp.b32 	%r566, %r565, %r5, %p409;
	mov.b32 	%r567, 0;
	mov.b64 	%fd1775, {%r567, %r566};
$L__BB0_186:
	{
	.reg .b32 %temp; 
	mov.b64 	{%temp, %r67}, %fd271;
	}
	abs.f64 	%fd281, %fd271;
	{ // callseq 38, 0
	.param .b64 param0;
	st.param.f64 	[param0], %fd281;
	.param .b64 param1;
	st.param.f64 	[param1], 0d4000000000000000;
	.param .b64 retval0;
	call.uni (retval0), 
	__internal_accurate_pow, 
	(
	param0, 
	param1
	);
	ld.param.f64 	%fd1278, [retval0];
	} // callseq 38
	setp.lt.s32 	%p415, %r67, 0;
	neg.f64 	%fd1280, %fd1278;
	selp.f64 	%fd1281, %fd1280, %fd1278, %p402;
	selp.f64 	%fd1282, %fd1281, %fd1278, %p415;
	setp.eq.f64 	%p416, %fd271, 0d0000000000000000;
	selp.b32 	%r568, %r67, 0, %p402;
	or.b32  	%r569, %r568, 2146435072;
	selp.b32 	%r570, %r569, %r568, %p401;
	mov.b32 	%r571, 0;
	mov.b64 	%fd1283, {%r571, %r570};
	selp.f64 	%fd1776, %fd1283, %fd1282, %p416;
	add.f64 	%fd1284, %fd271, 0d4000000000000000;
	{
	.reg .b32 %temp; 
	mov.b64 	{%temp, %r572}, %fd1284;
	}
	and.b32  	%r573, %r572, 2146435072;
	setp.ne.s32 	%p417, %r573, 2146435072;
	@%p417 bra 	$L__BB0_191;
	setp.num.f64 	%p418, %fd271, %fd271;
	@%p418 bra 	$L__BB0_189;
	mov.f64 	%fd1285, 0d4000000000000000;
	add.rn.f64 	%fd1776, %fd271, %fd1285;
	bra.uni 	$L__BB0_191;
$L__BB0_189:
	setp.neu.f64 	%p419, %fd281, 0d7FF0000000000000;
	@%p419 bra 	$L__BB0_191;
	setp.eq.s32 	%p421, %r4, 1062207488;
	and.b32  	%r575, %r95, 2147483647;
	setp.ne.s32 	%p422, %r575, 1071644672;
	selp.b32 	%r576, %r6, %r5, %p422;
	selp.b32 	%r577, %r576, %r5, %p421;
	selp.b32 	%r578, %r577, %r5, %p415;
	mov.b32 	%r579, 0;
	mov.b64 	%fd1776, {%r579, %r578};
$L__BB0_191:
	setp.eq.f64 	%p423, %fd271, 0d3FF0000000000000;
	selp.f64 	%fd1286, 0d3FF0000000000000, %fd1776, %p423;
	setp.eq.f64 	%p424, %fd270, 0d3FF0000000000000;
	selp.f64 	%fd1287, 0d3FF0000000000000, %fd1775, %p424;
	add.f64 	%fd286, %fd1287, %fd1286;
	sqrt.rn.f64 	%fd287, %fd286;
	setp.leu.f64 	%p425, %fd272, 0d0000000000000000;
	@%p425 bra 	$L__BB0_216;
	setp.lt.s32 	%p441, %r95, 0;
	setp.eq.s32 	%p442, %r4, 1062207488;
	div.rn.f64 	%fd1325, %fd272, 0d403968F1DDAA933D;
	{
	.reg .b32 %temp; 
	mov.b64 	{%temp, %r604}, %fd1325;
	}
	{ // callseq 40, 0
	.param .b64 param0;
	st.param.f64 	[param0], %fd1325;
	.param .b64 param1;
	st.param.f64 	[param1], 0d4000000000000000;
	.param .b64 retval0;
	call.uni (retval0), 
	__internal_accurate_pow, 
	(
	param0, 
	param1
	);
	ld.param.f64 	%fd1326, [retval0];
	} // callseq 40
	setp.lt.s32 	%p444, %r604, 0;
	neg.f64 	%fd1328, %fd1326;
	selp.f64 	%fd1329, %fd1328, %fd1326, %p442;
	selp.f64 	%fd1330, %fd1329, %fd1326, %p444;
	setp.eq.f64 	%p445, %fd1325, 0d0000000000000000;
	selp.b32 	%r605, %r604, 0, %p442;
	or.b32  	%r606, %r605, 2146435072;
	selp.b32 	%r607, %r606, %r605, %p441;
	mov.b32 	%r608, 0;
	mov.b64 	%fd1331, {%r608, %r607};
	selp.f64 	%fd1332, %fd1331, %fd1330, %p445;
	add.f64 	%fd1333, %fd1325, 0d4000000000000000;
	{
	.reg .b32 %temp; 
	mov.b64 	{%temp, %r609}, %fd1333;
	}
	and.b32  	%r610, %r609, 2146435072;
	setp.eq.s32 	%p446, %r610, 2146435072;
	setp.eq.f64 	%p447, %fd1325, 0d7FF0000000000000;
	and.b32  	%r611, %r95, 2147483647;
	setp.ne.s32 	%p448, %r611, 1071644672;
	and.pred  	%p7, %p442, %p448;
	selp.b32 	%r612, %r6, %r5, %p7;
	selp.b32 	%r613, %r612, %r5, %p444;
	mov.b64 	%fd1334, {%r608, %r613};
	selp.f64 	%fd1335, %fd1334, %fd1332, %p446;
	selp.f64 	%fd1336, %fd1335, %fd1332, %p447;
	setp.eq.f64 	%p450, %fd1325, 0d3FF0000000000000;
	add.f64 	%fd1337, %fd1336, 0d3FF0000000000000;
	sqrt.rn.f64 	%fd1338, %fd1337;
	mul.f64 	%fd1339, %fd1338, 0d4006000000000000;
	selp.f64 	%fd288, 0d400F1CD9CCEEF23A, %fd1339, %p450;
	{
	.reg .b32 %temp; 
	mov.b64 	{%temp, %r68}, %fd287;
	}
	abs.f64 	%fd289, %fd287;
	{ // callseq 41, 0
	.param .b64 param0;
	st.param.f64 	[param0], %fd289;
	.param .b64 param1;
	st.param.f64 	[param1], 0d4000000000000000;
	.param .b64 retval0;
	call.uni (retval0), 
	__internal_accurate_pow, 
	(
	param0, 
	param1
	);
	ld.param.f64 	%fd1340, [retval0];
	} // callseq 41
	setp.lt.s32 	%p451, %r68, 0;
	neg.f64 	%fd1342, %fd1340;
	selp.f64 	%fd1343, %fd1342, %fd1340, %p442;
	selp.f64 	%fd1344, %fd1343, %fd1340, %p451;
	setp.eq.f64 	%p452, %fd286, 0d0000000000000000;
	selp.b32 	%r614, %r68, 0, %p442;
	or.b32  	%r615, %r614, 2146435072;
	selp.b32 	%r616, %r615, %r614, %p441;
	mov.b64 	%fd1345, {%r608, %r616};
	selp.f64 	%fd1777, %fd1345, %fd1344, %p452;
	add.f64 	%fd1346, %fd287, 0d4000000000000000;
	{
	.reg .b32 %temp; 
	mov.b64 	{%temp, %r617}, %fd1346;
	}
	and.b32  	%r618, %r617, 2146435072;
	setp.ne.s32 	%p453, %r618, 2146435072;
	@%p453 bra 	$L__BB0_197;
	setp.ge.f64 	%p454, %fd286, 0d0000000000000000;
	@%p454 bra 	$L__BB0_195;
	mov.f64 	%fd1347, 0d4000000000000000;
	add.rn.f64 	%fd1777, %fd287, %fd1347;
	bra.uni 	$L__BB0_197;
$L__BB0_195:
	setp.neu.f64 	%p455, %fd289, 0d7FF0000000000000;
	@%p455 bra 	$L__BB0_197;
	selp.b32 	%r619, %r6, %r5, %p7;
	selp.b32 	%r620, %r619, %r5, %p451;
	mov.b32 	%r621, 0;
	mov.b64 	%fd1777, {%r621, %r620};
$L__BB0_197:
	setp.eq.f64 	%p460, %fd287, 0d3FF0000000000000;
	mul.f64 	%fd1348, %fd1777, 0dC000000000000000;
	selp.f64 	%fd294, 0dC000000000000000, %fd1348, %p460;
	{
	.reg .b32 %temp; 
	mov.b64 	{%temp, %r69}, %fd288;
	}
	abs.f64 	%fd295, %fd288;
	{ // callseq 42, 0
	.param .b64 param0;
	st.param.f64 	[param0], %fd295;
	.param .b64 param1;
	st.param.f64 	[param1], 0d4000000000000000;
	.param .b64 retval0;
	call.uni (retval0), 
	__internal_accurate_pow, 
	(
	param0, 
	param1
	);
	ld.param.f64 	%fd1349, [retval0];
	} // callseq 42
	setp.lt.s32 	%p461, %r69, 0;
	neg.f64 	%fd1351, %fd1349;
	selp.f64 	%fd1352, %fd1351, %fd1349, %p442;
	selp.f64 	%fd1353, %fd1352, %fd1349, %p461;
	setp.eq.f64 	%p462, %fd288, 0d0000000000000000;
	selp.b32 	%r622, %r69, 0, %p442;
	or.b32  	%r623, %r622, 2146435072;
	selp.b32 	%r624, %r623, %r622, %p441;
	mov.b32 	%r625, 0;
	mov.b64 	%fd1354, {%r625, %r624};
	selp.f64 	%fd1778, %fd1354, %fd1353, %p462;
	add.f64 	%fd1355, %fd288, 0d4000000000000000;
	{
	.reg .b32 %temp; 
	mov.b64 	{%temp, %r626}, %fd1355;
	}
	and.b32  	%r627, %r626, 2146435072;
	setp.ne.s32 	%p463, %r627, 2146435072;
	@%p463 bra 	$L__BB0_202;
	setp.num.f64 	%p464, %fd288, %fd288;
	@%p464 bra 	$L__BB0_200;
	mov.f64 	%fd1356, 0d4000000000000000;
	add.rn.f64 	%fd1778, %fd288, %fd1356;
	bra.uni 	$L__BB0_202;
$L__BB0_200:
	setp.neu.f64 	%p465, %fd295, 0d7FF0000000000000;
	@%p465 bra 	$L__BB0_202;
	setp.eq.s32 	%p467, %r4, 1062207488;
	and.b32  	%r629, %r95, 2147483647;
	setp.ne.s32 	%p468, %r629, 1071644672;
	selp.b32 	%r630, %r6, %r5, %p468;
	selp.b32 	%r631, %r630, %r5, %p467;
	selp.b32 	%r632, %r631, %r5, %p461;
	mov.b32 	%r633, 0;
	mov.b64 	%fd1778, {%r633, %r632};
$L__BB0_202:
	setp.eq.f64 	%p469, %fd288, 0d3FF0000000000000;
	selp.f64 	%fd300, 0d3FF0000000000000, %fd1778, %p469;
	div.rn.f64 	%fd301, %fd294, %fd300;
	fma.rn.f64 	%fd1357, %fd301, 0d3FF71547652B82FE, 0d4338000000000000;
	{
	.reg .b32 %temp; 
	mov.b64 	{%r70, %temp}, %fd1357;
	}
	mov.f64 	%fd1358, 0dC338000000000000;
	add.rn.f64 	%fd1359, %fd1357, %fd1358;
	fma.rn.f64 	%fd1360, %fd1359, 0dBFE62E42FEFA39EF, %fd301;
	fma.rn.f64 	%fd1361, %fd1359, 0dBC7ABC9E3B39803F, %fd1360;
	fma.rn.f64 	%fd1362, %fd1361, 0d3E5ADE1569CE2BDF, 0d3E928AF3FCA213EA;
	fma.rn.f64 	%fd1363, %fd1362, %fd1361, 0d3EC71DEE62401315;
	fma.rn.f64 	%fd1364, %fd1363, %fd1361, 0d3EFA01997C89EB71;
	fma.rn.f64 	%fd1365, %fd1364, %fd1361, 0d3F2A01A014761F65;
	fma.rn.f64 	%fd1366, %fd1365, %fd1361, 0d3F56C16C1852B7AF;
	fma.rn.f64 	%fd1367, %fd1366, %fd1361, 0d3F81111111122322;
	fma.rn.f64 	%fd1368, %fd1367, %fd1361, 0d3FA55555555502A1;
	fma.rn.f64 	%fd1369, %fd1368, %fd1361, 0d3FC5555555555511;
	fma.rn.f64 	%fd1370, %fd1369, %fd1361, 0d3FE000000000000B;
	fma.rn.f64 	%fd1371, %fd1370, %fd1361, 0d3FF0000000000000;
	fma.rn.f64 	%fd1372, %fd1371, %fd1361, 0d3FF0000000000000;
	{
	.reg .b32 %temp; 
	mov.b64 	{%r71, %temp}, %fd1372;
	}
	{
	.reg .b32 %temp; 
	mov.b64 	{%temp, %r72}, %fd1372;
	}
	shl.b32 	%r634, %r70, 20;
	add.s32 	%r635, %r634, %r72;
	mov.b64 	%fd1779, {%r71, %r635};
	{
	.reg .b32 %temp; 
	mov.b64 	{%temp, %r636}, %fd301;
	}
	mov.b32 	%f22, %r636;
	abs.f32 	%f9, %f22;
	setp.lt.f32 	%p470, %f9, 0f4086232B;
	@%p470 bra 	$L__BB0_205;
	setp.lt.f64 	%p471, %fd301, 0d0000000000000000;
	add.f64 	%fd1373, %fd301, 0d7FF0000000000000;
	selp.f64 	%fd1779, 0d0000000000000000, %fd1373, %p471;
	setp.geu.f32 	%p472, %f9, 0f40874800;
	@%p472 bra 	$L__BB0_205;
	shr.u32 	%r637, %r70, 31;
	add.s32 	%r638, %r70, %r637;
	shr.s32 	%r639, %r638, 1;
	shl.b32 	%r640, %r639, 20;
	add.s32 	%r641, %r72, %r640;
	mov.b64 	%fd1374, {%r71, %r641};
	sub.s32 	%r642, %r70, %r639;
	shl.b32 	%r643, %r642, 20;
	add.s32 	%r644, %r643, 1072693248;
	mov.b32 	%r645, 0;
	mov.b64 	%fd1375, {%r645, %r644};
	mul.f64 	%fd1779, %fd1375, %fd1374;
$L__BB0_205:
	setp.lt.s32 	%p473, %r95, 0;
	setp.eq.s32 	%p474, %r4, 1062207488;
	mov.f64 	%fd1376, 0d4006000000000000;
	div.rn.f64 	%fd306, %fd1376, %fd288;
	{
	.reg .b32 %temp; 
	mov.b64 	{%temp, %r73}, %fd306;
	}
	abs.f64 	%fd307, %fd306;
	{ // callseq 43, 0
	.param .b64 param0;
	st.param.f64 	[param0], %fd307;
	.param .b64 param1;
	st.param.f64 	[param1], 0d4000000000000000;
	.param .b64 retval0;
	call.uni (retval0), 
	__internal_accurate_pow, 
	(
	param0, 
	param1
	);
	ld.param.f64 	%fd1377, [retval0];
	} // callseq 43
	setp.lt.s32 	%p476, %r73, 0;
	neg.f64 	%fd1379, %fd1377;
	selp.f64 	%fd1380, %fd1379, %fd1377, %p474;
	selp.f64 	%fd1381, %fd1380, %fd1377, %p476;
	setp.eq.f64 	%p477, %fd306, 0d0000000000000000;
	selp.b32 	%r646, %r73, 0, %p474;
	or.b32  	%r647, %r646, 2146435072;
	selp.b32 	%r648, %r647, %r646, %p473;
	mov.b32 	%r649, 0;
	mov.b64 	%fd1382, {%r649, %r648};
	selp.f64 	%fd1780, %fd1382, %fd1381, %p477;
	add.f64 	%fd1383, %fd306, 0d4000000000000000;
	{
	.reg .b32 %temp; 
	mov.b64 	{%temp, %r650}, %fd1383;
	}
	and.b32  	%r651, %r650, 2146435072;
	setp.ne.s32 	%p478, %r651, 2146435072;
	@%p478 bra 	$L__BB0_210;
	setp.num.f64 	%p479, %fd306, %fd306;
	@%p479 bra 	$L__BB0_208;
	mov.f64 	%fd1384, 0d4000000000000000;
	add.rn.f64 	%fd1780, %fd306, %fd1384;
	bra.uni 	$L__BB0_210;
$L__BB0_208:
	setp.neu.f64 	%p480, %fd307, 0d7FF0000000000000;
	@%p480 bra 	$L__BB0_210;
	and.b32  	%r653, %r95, 2147483647;
	setp.ne.s32 	%p483, %r653, 1071644672;
	selp.b32 	%r654, %r6, %r5, %p483;
	selp.b32 	%r655, %r654, %r5, %p474;
	selp.b32 	%r656, %r655, %r5, %p476;
	mov.b32 	%r657, 0;
	mov.b64 	%fd1780, {%r657, %r656};
$L__BB0_210:
	setp.eq.f64 	%p484, %fd306, 0d0000000000000000;
	setp.lt.s32 	%p485, %r73, 0;
	setp.lt.s32 	%p486, %r7, 0;
	setp.eq.s32 	%p487, %r8, 1072693248;
	setp.eq.f64 	%p489, %fd306, 0d3FF0000000000000;
	selp.f64 	%fd312, 0d3FF0000000000000, %fd1780, %p489;
	mul.f64 	%fd1385, %fd2, %fd312;
	mul.f64 	%fd313, %fd1779, %fd1385;
	mul.f64 	%fd1386, %fd270, 0dC010000000000000;
	mul.f64 	%fd1387, %fd1386, 0d3C65D390242EE8B4;
	mul.f64 	%fd1388, %fd1387, %fd313;
	mul.f64 	%fd1389, %fd300, 0d3AD113373E6D717A;
	div.rn.f64 	%fd1784, %fd1388, %fd1389;
	mul.f64 	%fd1390, %fd271, 0dC010000000000000;
	mul.f64 	%fd1391, %fd1390, 0d3C65D390242EE8B4;
	mul.f64 	%fd1392, %fd1391, %fd313;
	div.rn.f64 	%fd1785, %fd1392, %fd1389;
	{ // callseq 44, 0
	.param .b64 param0;
	st.param.f64 	[param0], %fd307;
	.param .b64 param1;
	st.param.f64 	[param1], 0d4010000000000000;
	.param .b64 retval0;
	call.uni (retval0), 
	__internal_accurate_pow, 
	(
	param0, 
	param1
	);
	ld.param.f64 	%fd1393, [retval0];
	} // callseq 44
	neg.f64 	%fd1395, %fd1393;
	selp.f64 	%fd1396, %fd1395, %fd1393, %p487;
	selp.f64 	%fd1397, %fd1396, %fd1393, %p485;
	selp.b32 	%r658, %r73, 0, %p487;
	or.b32  	%r659, %r658, 2146435072;
	selp.b32 	%r660, %r659, %r658, %p486;
	mov.b32 	%r661, 0;
	mov.b64 	%fd1398, {%r661, %r660};
	selp.f64 	%fd1781, %fd1398, %fd1397, %p484;
	add.f64 	%fd1399, %fd306, 0d4010000000000000;
	{
	.reg .b32 %temp; 
	mov.b64 	{%temp, %r662}, %fd1399;
	}
	and.b32  	%r663, %r662, 2146435072;
	setp.ne.s32 	%p490, %r663, 2146435072;
	@%p490 bra 	$L__BB0_215;
	setp.num.f64 	%p491, %fd306, %fd306;
	@%p491 bra 	$L__BB0_213;
	mov.f64 	%fd1400, 0d4010000000000000;
	add.rn.f64 	%fd1781, %fd306, %fd1400;
	bra.uni 	$L__BB0_215;
$L__BB0_213:
	setp.neu.f64 	%p492, %fd307, 0d7FF0000000000000;
	@%p492 bra 	$L__BB0_215;
	and.b32  	%r665, %r7, 2147483647;
	setp.ne.s32 	%p495, %r665, 1071644672;
	selp.b32 	%r666, %r10, %r9, %p495;
	selp.b32 	%r667, %r666, %r9, %p487;
	selp.b32 	%r668, %r667, %r9, %p485;
	mov.b32 	%r669, 0;
	mov.b64 	%fd1781, {%r669, %r668};
$L__BB0_215:
	{ // callseq 45, 0
	.param .b64 param0;
	st.param.f64 	[param0], 0d403968F1DDAA933D;
	.param .b64 param1;
	st.param.f64 	[param1], 0d4000000000000000;
	.param .b64 retval0;
	call.uni (retval0), 
	__internal_accurate_pow, 
	(
	param0, 
	param1
	);
	ld.param.f64 	%fd1401, [retval0];
	} // callseq 45
	neg.f64 	%fd1403, %fd1401;
	selp.f64 	%fd1404, %fd1403, %fd1401, %p2;
	selp.f64 	%fd1405, 0d3FF0000000000000, %fd1781, %p489;
	div.rn.f64 	%fd1406, %fd272, %fd1404;
	mul.f64 	%fd1407, %fd1406, 0d4010000000000000;
	mul.f64 	%fd1408, %fd1407, %fd1405;
	div.rn.f64 	%fd1409, %fd286, %fd1;
	mul.f64 	%fd1410, %fd1409, %fd1408;
	add.f64 	%fd1411, %fd272, %fd272;
	div.rn.f64 	%fd1412, %fd1411, %fd1404;
	mul.f64 	%fd1413, %fd312, %fd1412;
	sub.f64 	%fd1414, %fd1410, %fd1413;
	mul.f64 	%fd1415, %fd313, 0d3C65D390242EE8B4;
	mul.f64 	%fd1416, %fd1415, %fd1414;
	div.rn.f64 	%fd1417, %fd1416, 0d3AD113373E6D717A;
	add.f64 	%fd1786, %fd1417, 0dBEE49004F054BC45;
	bra.uni 	$L__BB0_225;
$L__BB0_216:
	setp.lt.s32 	%p426, %r95, 0;
	setp.eq.s32 	%p427, %r4, 1062207488;
	{
	.reg .b32 %temp; 
	mov.b64 	{%temp, %r74}, %fd287;
	}
	abs.f64 	%fd321, %fd287;
	{ // callseq 39, 0
	.param .b64 param0;
	st.param.f64 	[param0], %fd321;
	.param .b64 param1;
	st.param.f64 	[param1], 0d4000000000000000;
	.param .b64 retval0;
	call.uni (retval0), 
	__internal_accurate_pow, 
	(
	param0, 
	param1
	);
	ld.param.f64 	%fd1288, [retval0];
	} // callseq 39
	setp.lt.s32 	%p429, %r74, 0;
	neg.f64 	%fd1290, %fd1288;
	selp.f64 	%fd1291, %fd1290, %fd1288, %p427;
	selp.f64 	%fd1292, %fd1291, %fd1288, %p429;
	setp.eq.f64 	%p430, %fd286, 0d0000000000000000;
	selp.b32 	%r580, %r74, 0, %p427;
	or.b32  	%r581, %r580, 2146435072;
	selp.b32 	%r582, %r581, %r580, %p426;
	mov.b32 	%r583, 0;
	mov.b64 	%fd1293, {%r583, %r582};
	selp.f64 	%fd1782, %fd1293, %fd1292, %p430;
	add.f64 	%fd1294, %fd287, 0d4000000000000000;
	{
	.reg .b32 %temp; 
	mov.b64 	{%temp, %r584}, %fd1294;
	}
	and.b32  	%r585, %r584, 2146435072;
	setp.ne.s32 	%p431, %r585, 2146435072;
	@%p431 bra 	$L__BB0_221;
	setp.ge.f64 	%p432, %fd286, 0d0000000000000000;
	@%p432 bra 	$L__BB0_219;
	mov.f64 	%fd1295, 0d4000000000000000;
	add.rn.f64 	%fd1782, %fd287, %fd1295;
	bra.uni 	$L__BB0_221;
$L__BB0_219:
	setp.neu.f64 	%p433, %fd321, 0d7FF0000000000000;
	@%p433 bra 	$L__BB0_221;
	and.b32  	%r587, %r95, 2147483647;
	setp.ne.s32 	%p436, %r587, 1071644672;
	selp.b32 	%r588, %r6, %r5, %p436;
	selp.b32 	%r589, %r588, %r5, %p427;
	selp.b32 	%r590, %r589, %r5, %p429;
	mov.b32 	%r591, 0;
	mov.b64 	%fd1782, {%r591, %r590};
$L__BB0_221:
	setp.eq.f64 	%p437, %fd287, 0d3FF0000000000000;
	mul.f64 	%fd1296, %fd1782, 0dC000000000000000;
	selp.f64 	%fd1297, 0dC000000000000000, %fd1296, %p437;
	div.rn.f64 	%fd326, %fd1297, %fd1;
	fma.rn.f64 	%fd1298, %fd326, 0d3FF71547652B82FE, 0d4338000000000000;
	{
	.reg .b32 %temp; 
	mov.b64 	{%r75, %temp}, %fd1298;
	}
	mov.f64 	%fd1299, 0dC338000000000000;
	add.rn.f64 	%fd1300, %fd1298, %fd1299;
	fma.rn.f64 	%fd1301, %fd1300, 0dBFE62E42FEFA39EF, %fd326;
	fma.rn.f64 	%fd1302, %fd1300, 0dBC7ABC9E3B39803F, %fd1301;
	fma.rn.f64 	%fd1303, %fd1302, 0d3E5ADE1569CE2BDF, 0d3E928AF3FCA213EA;
	fma.rn.f64 	%fd1304, %fd1303, %fd1302, 0d3EC71DEE62401315;
	fma.rn.f64 	%fd1305, %fd1304, %fd1302, 0d3EFA01997C89EB71;
	fma.rn.f64 	%fd1306, %fd1305, %fd1302, 0d3F2A01A014761F65;
	fma.rn.f64 	%fd1307, %fd1306, %fd1302, 0d3F56C16C1852B7AF;
	fma.rn.f64 	%fd1308, %fd1307, %fd1302, 0d3F81111111122322;
	fma.rn.f64 	%fd1309, %fd1308, %fd1302, 0d3FA55555555502A1;
	fma.rn.f64 	%fd1310, %fd1309, %fd1302, 0d3FC5555555555511;
	fma.rn.f64 	%fd1311, %fd1310, %fd1302, 0d3FE000000000000B;
	fma.rn.f64 	%fd1312, %fd1311, %fd1302, 0d3FF0000000000000;
	fma.rn.f64 	%fd1313, %fd1312, %fd1302, 0d3FF0000000000000;
	{
	.reg .b32 %temp; 
	mov.b64 	{%r76, %temp}, %fd1313;
	}
	{
	.reg .b32 %temp; 
	mov.b64 	{%temp, %r77}, %fd1313;
	}
	shl.b32 	%r592, %r75, 20;
	add.s32 	%r593, %r592, %r77;
	mov.b64 	%fd1783, {%r76, %r593};
	{
	.reg .b32 %temp; 
	mov.b64 	{%temp, %r594}, %fd326;
	}
	mov.b32 	%f21, %r594;
	abs.f32 	%f10, %f21;
	setp.lt.f32 	%p438, %f10, 0f4086232B;
	@%p438 bra 	$L__BB0_224;
	setp.lt.f64 	%p439, %fd326, 0d0000000000000000;
	add.f64 	%fd1314, %fd326, 0d7FF0000000000000;
	selp.f64 	%fd1783, 0d0000000000000000, %fd1314, %p439;
	setp.geu.f32 	%p440, %f10, 0f40874800;
	@%p440 bra 	$L__BB0_224;
	shr.u32 	%r595, %r75, 31;
	add.s32 	%r596, %r75, %r595;
	shr.s32 	%r597, %r596, 1;
	shl.b32 	%r598, %r597, 20;
	add.s32 	%r599, %r77, %r598;
	mov.b64 	%fd1315, {%r76, %r599};
	sub.s32 	%r600, %r75, %r597;
	shl.b32 	%r601, %r600, 20;
	add.s32 	%r602, %r601, 1072693248;
	mov.b32 	%r603, 0;
	mov.b64 	%fd1316, {%r603, %r602};
	mul.f64 	%fd1783, %fd1316, %fd1315;
$L__BB0_224:
	mul.f64 	%fd1318, %fd2, %fd1783;
	mul.f64 	%fd1319, %fd270, 0dC010000000000000;
	mul.f64 	%fd1320, %fd1319, 0d3C65D390242EE8B4;
	mul.f64 	%fd1321, %fd1320, %fd1318;
	div.rn.f64 	%fd1784, %fd1321, %fd3;
	mul.f64 	%fd1322, %fd271, 0dC010000000000000;
	mul.f64 	%fd1323, %fd1322, 0d3C65D390242EE8B4;
	mul.f64 	%fd1324, %fd1323, %fd1318;
	div.rn.f64 	%fd1785, %fd1324, %fd3;
	mov.f64 	%fd1786, 0dBEE49004F054BC45;
$L__BB0_225:
	ld.global.f64 	%fd1418, [%rd54];
	mul.f64 	%fd1419, %fd1784, %fd1418;
	st.global.f64 	[%rd86], %fd1419;
	ld.global.f64 	%fd1420, [%rd54];
	mul.f64 	%fd1421, %fd273, %fd1420;
	st.global.f64 	[%rd87], %fd1421;
	ld.global.f64 	%fd1422, [%rd54];
	mul.f64 	%fd1423, %fd1785, %fd1422;
	st.global.f64 	[%rd88], %fd1423;
	ld.global.f64 	%fd1424, [%rd54];
	mul.f64 	%fd1425, %fd274, %fd1424;
	st.global.f64 	[%rd89], %fd1425;
	ld.global.f64 	%fd1426, [%rd54];
	mul.f64 	%fd1427, %fd1786, %fd1426;
	st.global.f64 	[%rd90], %fd1427;
	ld.global.f64 	%fd1428, [%rd54];
	mul.f64 	%fd1429, %fd275, %fd1428;
	st.global.f64 	[%rd91], %fd1429;
	ld.global.f64 	%fd1430, [%rd57];
	ld.global.f64 	%fd1431, [%rd69];
	mul.f64 	%fd1432, %fd1431, 0d0000000000000000;
	fma.rn.f64 	%fd1433, %fd1430, 0d3FB90EE643B990EE, %fd1432;
	ld.global.f64 	%fd1434, [%rd75];
	fma.rn.f64 	%fd1435, %fd1434, 0d3FD9C3D02E2BB280, %fd1433;
	ld.global.f64 	%fd1436, [%rd81];
	fma.rn.f64 	%fd1437, %fd1436, 0d3FCAEF9F76166929, %fd1435;
	ld.global.f64 	%fd1438, [%rd87];
	fma.rn.f64 	%fd1439, %fd1438, 0d0000000000000000, %fd1437;
	ld.global.f64 	%fd1440, [%rd92];
	fma.rn.f64 	%fd1441, %fd1440, 0d3FD280A685DAB4B0, %fd1439;
	st.global.f64 	[%rd93], %fd1441;
	ld.global.f64 	%fd1442, [%rd61];
	ld.global.f64 	%fd1443, [%rd71];
	mul.f64 	%fd1444, %fd1443, 0d0000000000000000;
	fma.rn.f64 	%fd1445, %fd1442, 0d3FB90EE643B990EE, %fd1444;
	ld.global.f64 	%fd1446, [%rd77];
	fma.rn.f64 	%fd1447, %fd1446, 0d3FD9C3D02E2BB280, %fd1445;
	ld.global.f64 	%fd1448, [%rd83];
	fma.rn.f64 	%fd1449, %fd1448, 0d3FCAEF9F76166929, %fd1447;
	ld.global.f64 	%fd1450, [%rd89];
	fma.rn.f64 	%fd1451, %fd1450, 0d0000000000000000, %fd1449;
	ld.global.f64 	%fd1452, [%rd94];
	fma.rn.f64 	%fd1453, %fd1452, 0d3FD280A685DAB4B0, %fd1451;
	st.global.f64 	[%rd95], %fd1453;
	ld.global.f64 	%fd1454, [%rd65];
	ld.global.f64 	%fd1455, [%rd73];
	mul.f64 	%fd1456, %fd1455, 0d0000000000000000;
	fma.rn.f64 	%fd1457, %fd1454, 0d3FB90EE643B990EE, %fd1456;
	ld.global.f64 	%fd1458, [%rd79];
	fma.rn.f64 	%fd1459, %fd1458, 0d3FD9C3D02E2BB280, %fd1457;
	ld.global.f64 	%fd1460, [%rd85];
	fma.rn.f64 	%fd1461, %fd1460, 0d3FCAEF9F76166929, %fd1459;
	ld.global.f64 	%fd1462, [%rd91];
	fma.rn.f64 	%fd1463, %fd1462, 0d0000000000000000, %fd1461;
	ld.global.f64 	%fd1464, [%rd96];
	fma.rn.f64 	%fd1465, %fd1464, 0d3FD280A685DAB4B0, %fd1463;
	st.global.f64 	[%rd97], %fd1465;
	ld.global.f64 	%fd1466, [%rd57];
	ld.global.f64 	%fd1467, [%rd69];
	mul.f64 	%fd1468, %fd1467, 0d0000000000000000;
	fma.rn.f64 	%fd1469, %fd1466, 0d3FBA284BDA12F685, %fd1468;
	ld.global.f64 	%fd1470, [%rd75];
	fma.rn.f64 	%fd1471, %fd1470, 0d3FD891F2747C9D1F, %fd1469;
	ld.global.f64 	%fd1472, [%rd81];
	fma.rn.f64 	%fd1473, %fd1472, 0d3FCF4ED097B425ED, %fd1471;
	ld.global.f64 	%fd1474, [%rd87];
	fma.rn.f64 	%fd1475, %fd1474, 0d3F93C92492492492, %fd1473;
	ld.global.f64 	%fd1476, [%rd92];
	fma.rn.f64 	%fd1477, %fd1476, 0d3FD0000000000000, %fd1475;
	st.global.f64 	[%rd98], %fd1477;
	ld.global.f64 	%fd1478, [%rd61];
	ld.global.f64 	%fd1479, [%rd71];
	mul.f64 	%fd1480, %fd1479, 0d0000000000000000;
	fma.rn.f64 	%fd1481, %fd1478, 0d3FBA284BDA12F685, %fd1480;
	ld.global.f64 	%fd1482, [%rd77];
	fma.rn.f64 	%fd1483, %fd1482, 0d3FD891F2747C9D1F, %fd1481;
	ld.global.f64 	%fd1484, [%rd83];
	fma.rn.f64 	%fd1485, %fd1484, 0d3FCF4ED097B425ED, %fd1483;
	ld.global.f64 	%fd1486, [%rd89];
	fma.rn.f64 	%fd1487, %fd1486, 0d3F93C92492492492, %fd1485;
	ld.global.f64 	%fd1488, [%rd94];
	fma.rn.f64 	%fd1489, %fd1488, 0d3FD0000000000000, %fd1487;
	st.global.f64 	[%rd99], %fd1489;
	ld.global.f64 	%fd1490, [%rd65];
	ld.global.f64 	%fd1491, [%rd73];
	mul.f64 	%fd1492, %fd1491, 0d0000000000000000;
	fma.rn.f64 	%fd1493, %fd1490, 0d3FBA284BDA12F685, %fd1492;
	ld.global.f64 	%fd1494, [%rd79];
	fma.rn.f64 	%fd1495, %fd1494, 0d3FD891F2747C9D1F, %fd1493;
	ld.global.f64 	%fd1496, [%rd85];
	fma.rn.f64 	%fd1497, %fd1496, 0d3FCF4ED097B425ED, %fd1495;
	ld.global.f64 	%fd1498, [%rd91];
	fma.rn.f64 	%fd1499, %fd1498, 0d3F93C92492492492, %fd1497;
	ld.global.f64 	%fd1500, [%rd96];
	fma.rn.f64 	%fd1501, %fd1500, 0d3FD0000000000000, %fd1499;
	st.global.f64 	[%rd100], %fd1501;
	ld.global.f64 	%fd1502, [%rd93];
	ld.global.f64 	%fd1503, [%rd98];
	sub.f64 	%fd1504, %fd1502, %fd1503;
	abs.f64 	%fd1505, %fd1504;
	add.f64 	%fd1506, %fd1505, 0d3EB0C6F7A0B5ED8D;
	ld.global.f64 	%fd1507, [%rd95];
	ld.global.f64 	%fd1508, [%rd99];
	sub.f64 	%fd1509, %fd1507, %fd1508;
	abs.f64 	%fd1510, %fd1509;
	add.f64 	%fd1511, %fd1510, 0d3EB0C6F7A0B5ED8D;
	ld.global.f64 	%fd1512, [%rd97];
	sub.f64 	%fd1513, %fd1512, %fd1501;
	abs.f64 	%fd1514, %fd1513;
	add.f64 	%fd1515, %fd1514, 0d3EB0C6F7A0B5ED8D;
	add.f64 	%fd1516, %fd1506, %fd1511;
	add.f64 	%fd1517, %fd1516, %fd1515;
	st.global.f64 	[%rd52], %fd1517;
	ld.global.f64 	%fd336, [%rd54];
	mov.f64 	%fd1518, 0d3F847AE147AE147B;
	div.rn.f64 	%fd337, %fd1518, %fd1517;
	{
	.reg .b32 %temp; 
	mov.b64 	{%temp, %r78}, %fd337;
	}
	abs.f64 	%fd338, %fd337;
	setp.neu.f64 	%p497, %fd337, 0d0000000000000000;
	@%p497 bra 	$L__BB0_227;
	setp.lt.s32 	%p499, %r11, 0;
	setp.eq.s32 	%p500, %r12, 1126170624;
	selp.b32 	%r670, %r78, 0, %p500;
	or.b32  	%r671, %r670, 2146435072;
	selp.b32 	%r672, %r671, %r670, %p499;
	mov.b32 	%r673, 0;
	mov.b64 	%fd1788, {%r673, %r672};
	bra.uni 	$L__BB0_228;
$L__BB0_227:
	setp.lt.s32 	%p498, %r78, 0;
	{ // callseq 46, 0
	.param .b64 param0;
	st.param.f64 	[param0], %fd338;
	.param .b64 param1;
	st.param.f64 	[param1], 0d3FC999999999999A;
	.param .b64 retval0;
	call.uni (retval0), 
	__internal_accurate_pow, 
	(
	param0, 
	param1
	);
	ld.param.f64 	%fd1519, [retval0];
	} // callseq 46
	selp.f64 	%fd1788, 0dFFF8000000000000, %fd1519, %p498;
$L__BB0_228:
	add.f64 	%fd1521, %fd337, 0d3FC999999999999A;
	{
	.reg .b32 %temp; 
	mov.b64 	{%temp, %r674}, %fd1521;
	}
	and.b32  	%r675, %r674, 2146435072;
	setp.ne.s32 	%p501, %r675, 2146435072;
	@%p501 bra 	$L__BB0_233;
	setp.num.f64 	%p502, %fd337, %fd337;
	@%p502 bra 	$L__BB0_231;
	mov.f64 	%fd1522, 0d3FC999999999999A;
	add.rn.f64 	%fd1788, %fd337, %fd1522;
	bra.uni 	$L__BB0_233;
$L__BB0_231:
	setp.neu.f64 	%p503, %fd338, 0d7FF0000000000000;
	@%p503 bra 	$L__BB0_233;
	setp.lt.s32 	%p504, %r78, 0;
	setp.eq.s32 	%p505, %r12, 1126170624;
	and.b32  	%r677, %r11, 2147483647;
	setp.ne.s32 	%p506, %r677, 1071644672;
	selp.b32 	%r678, %r14, %r13, %p506;
	selp.b32 	%r679, %r678, %r13, %p505;
	selp.b32 	%r680, %r679, %r13, %p504;
	mov.b32 	%r681, 0;
	mov.b64 	%fd1788, {%r681, %r680};
$L__BB0_233:
	setp.eq.f64 	%p507, %fd337, 0d3FF0000000000000;
	selp.f64 	%fd1523, 0d3FF0000000000000, %fd1788, %p507;
	mul.f64 	%fd1524, %fd336, 0d3FECCCCCCCCCCCCD;
	mul.f64 	%fd1726, %fd1524, %fd1523;
	st.global.f64 	[%rd54], %fd1726;
	ld.global.f64 	%fd1525, [%rd52];
	setp.gt.f64 	%p508, %fd1525, 0d3F847AE147AE147B;
	@%p508 bra 	$L__BB0_5;
	setp.lt.s32 	%p509, %r95, 0;
	setp.eq.s32 	%p510, %r4, 1062207488;
	ld.global.f64 	%fd1526, [%rd66];
	ld.global.f64 	%fd1527, [%rd93];
	add.f64 	%fd1528, %fd1526, %fd1527;
	st.global.f64 	[%rd66], %fd1528;
	ld.global.f64 	%fd1529, [%rd67];
	ld.global.f64 	%fd1530, [%rd95];
	add.f64 	%fd1531, %fd1529, %fd1530;
	st.global.f64 	[%rd67], %fd1531;
	ld.global.f64 	%fd1532, [%rd51];
	ld.global.f64 	%fd1533, [%rd97];
	add.f64 	%fd1534, %fd1532, %fd1533;
	st.global.f64 	[%rd51], %fd1534;
	ld.global.f64 	%fd1535, [%rd56];
	ld.global.f64 	%fd1536, [%rd55];
	fma.rn.f64 	%fd1537, %fd1536, 0d3FB90EE643B990EE, %fd1535;
	ld.global.f64 	%fd1538, [%rd68];
	fma.rn.f64 	%fd1539, %fd1538, 0d0000000000000000, %fd1537;
	ld.global.f64 	%fd1540, [%rd74];
	fma.rn.f64 	%fd1541, %fd1540, 0d3FD9C3D02E2BB280, %fd1539;
	ld.global.f64 	%fd1542, [%rd80];
	fma.rn.f64 	%fd1543, %fd1542, 0d3FCAEF9F76166929, %fd1541;
	ld.global.f64 	%fd1544, [%rd86];
	fma.rn.f64 	%fd1545, %fd1544, 0d0000000000000000, %fd1543;
	ld.global.f64 	%fd1546, [%rd101];
	fma.rn.f64 	%fd1547, %fd1546, 0d3FD280A685DAB4B0, %fd1545;
	st.global.f64 	[%rd56], %fd1547;
	ld.global.f64 	%fd1548, [%rd60];
	ld.global.f64 	%fd1549, [%rd59];
	fma.rn.f64 	%fd1550, %fd1549, 0d3FB90EE643B990EE, %fd1548;
	ld.global.f64 	%fd1551, [%rd70];
	fma.rn.f64 	%fd1552, %fd1551, 0d0000000000000000, %fd1550;
	ld.global.f64 	%fd1553, [%rd76];
	fma.rn.f64 	%fd1554, %fd1553, 0d3FD9C3D02E2BB280, %fd1552;
	ld.global.f64 	%fd1555, [%rd82];
	fma.rn.f64 	%fd1556, %fd1555, 0d3FCAEF9F76166929, %fd1554;
	ld.global.f64 	%fd1557, [%rd88];
	fma.rn.f64 	%fd1558, %fd1557, 0d0000000000000000, %fd1556;
	ld.global.f64 	%fd1559, [%rd102];
	fma.rn.f64 	%fd1560, %fd1559, 0d3FD280A685DAB4B0, %fd1558;
	st.global.f64 	[%rd60], %fd1560;
	ld.global.f64 	%fd1561, [%rd64];
	ld.global.f64 	%fd1562, [%rd63];
	fma.rn.f64 	%fd1563, %fd1562, 0d3FB90EE643B990EE, %fd1561;
	ld.global.f64 	%fd1564, [%rd72];
	fma.rn.f64 	%fd1565, %fd1564, 0d0000000000000000, %fd1563;
	ld.global.f64 	%fd1566, [%rd78];
	fma.rn.f64 	%fd1567, %fd1566, 0d3FD9C3D02E2BB280, %fd1565;
	ld.global.f64 	%fd1568, [%rd84];
	fma.rn.f64 	%fd1569, %fd1568, 0d3FCAEF9F76166929, %fd1567;
	ld.global.f64 	%fd1570, [%rd90];
	fma.rn.f64 	%fd1571, %fd1570, 0d0000000000000000, %fd1569;
	mul.wide.u32 	%rd165, %r796, 8;
	add.s64 	%rd166, %rd27, %rd165;
	ld.global.f64 	%fd1572, [%rd166];
	fma.rn.f64 	%fd1573, %fd1572, 0d3FD280A685DAB4B0, %fd1571;
	st.global.f64 	[%rd64], %fd1573;
	ld.global.f64 	%fd346, [%rd66];
	ld.global.f64 	%fd347, [%rd67];
	ld.global.f64 	%fd348, [%rd51];
	{
	.reg .b32 %temp; 
	mov.b64 	{%temp, %r79}, %fd346;
	}
	abs.f64 	%fd349, %fd346;
	{ // callseq 47, 0
	.param .b64 param0;
	st.param.f64 	[param0], %fd349;
	.param .b64 param1;
	st.param.f64 	[param1], 0d4000000000000000;
	.param .b64 retval0;
	call.uni (retval0), 
	__internal_accurate_pow, 
	(
	param0, 
	param1
	);
	ld.param.f64 	%fd1574, [retval0];
	} // callseq 47
	setp.lt.s32 	%p512, %r79, 0;
	neg.f64 	%fd1576, %fd1574;
	selp.f64 	%fd1577, %fd1576, %fd1574, %p510;
	selp.f64 	%fd1578, %fd1577, %fd1574, %p512;
	setp.eq.f64 	%p513, %fd346, 0d0000000000000000;
	selp.b32 	%r682, %r79, 0, %p510;
	or.b32  	%r683, %r682, 2146435072;
	selp.b32 	%r684, %r683, %r682, %p509;
	mov.b32 	%r685, 0;
	mov.b64 	%fd1579, {%r685, %r684};
	selp.f64 	%fd1789, %fd1579, %fd1578, %p513;
	add.f64 	%fd1580, %fd346, 0d4000000000000000;
	{
	.reg .b32 %temp; 
	mov.b64 	{%temp, %r686}, %fd1580;
	}
	and.b32  	%r687, %r686, 2146435072;
	setp.ne.s32 	%p514, %r687, 2146435072;
	@%p514 bra 	$L__BB0_239;
	setp.num.f64 	%p515, %fd346, %fd346;
	@%p515 bra 	$L__BB0_237;
	mov.f64 	%fd1581, 0d4000000000000000;
	add.rn.f64 	%fd1789, %fd346, %fd1581;
	bra.uni 	$L__BB0_239;
$L__BB0_237:
	setp.neu.f64 	%p516, %fd349, 0d7FF0000000000000;
	@%p516 bra 	$L__BB0_239;
	setp.lt.s32 	%p517, %r79, 0;
	setp.eq.s32 	%p518, %r4, 1062207488;
	and.b32  	%r689, %r95, 2147483647;
	setp.ne.s32 	%p519, %r689, 1071644672;
	selp.b32 	%r690, %r6, %r5, %p519;
	selp.b32 	%r691, %r690, %r5, %p518;
	selp.b32 	%r692, %r691, %r5, %p517;
	mov.b32 	%r693, 0;
	mov.b64 	%fd1789, {%r693, %r692};
$L__BB0_239:
	{
	.reg .b32 %temp; 
	mov.b64 	{%temp, %r80}, %fd347;
	}
	abs.f64 	%fd354, %fd347;
	{ // callseq 48, 0
	.param .b64 param0;
	st.param.f64 	[param0], %fd354;
	.param .b64 param1;
	st.param.f64 	[param1], 0d4000000000000000;
	.param .b64 retval0;
	call.uni (retval0), 
	__internal_accurate_pow, 
	(
	param0, 
	param1
	);
	ld.param.f64 	%fd1582, [retval0];
	} // callseq 48
	setp.lt.s32 	%p523, %r80, 0;
	neg.f64 	%fd1584, %fd1582;
	selp.f64 	%fd1585, %fd1584, %fd1582, %p510;
	selp.f64 	%fd1586, %fd1585, %fd1582, %p523;
	setp.eq.f64 	%p524, %fd347, 0d0000000000000000;
	selp.b32 	%r694, %r80, 0, %p510;
	or.b32  	%r695, %r694, 2146435072;
	selp.b32 	%r696, %r695, %r694, %p509;
	mov.b32 	%r697, 0;
	mov.b64 	%fd1587, {%r697, %r696};
	selp.f64 	%fd1790, %fd1587, %fd1586, %p524;
	add.f64 	%fd1588, %fd347, 0d4000000000000000;
	{
	.reg .b32 %temp; 
	mov.b64 	{%temp, %r698}, %fd1588;
	}
	and.b32  	%r699, %r698, 2146435072;
	setp.ne.s32 	%p525, %r699, 2146435072;
	@%p525 bra 	$L__BB0_244;
	setp.num.f64 	%p526, %fd347, %fd347;
	@%p526 bra 	$L__BB0_242;
	mov.f64 	%fd1589, 0d4000000000000000;
	add.rn.f64 	%fd1790, %fd347, %fd1589;
	bra.uni 	$L__BB0_244;
$L__BB0_242:
	setp.neu.f64 	%p527, %fd354, 0d7FF0000000000000;
	@%p527 bra 	$L__BB0_244;
	setp.eq.s32 	%p529, %r4, 1062207488;
	and.b32  	%r701, %r95, 2147483647;
	setp.ne.s32 	%p530, %r701, 1071644672;
	selp.b32 	%r702, %r6, %r5, %p530;
	selp.b32 	%r703, %r702, %r5, %p529;
	selp.b32 	%r704, %r703, %r5, %p523;
	mov.b32 	%r705, 0;
	mov.b64 	%fd1790, {%r705, %r704};
$L__BB0_244:
	setp.eq.f64 	%p531, %fd347, 0d3FF0000000000000;
	selp.f64 	%fd1590, 0d3FF0000000000000, %fd1790, %p531;
	setp.eq.f64 	%p532, %fd346, 0d3FF0000000000000;
	selp.f64 	%fd1591, 0d3FF0000000000000, %fd1789, %p532;
	add.f64 	%fd359, %fd1591, %fd1590;
	sqrt.rn.f64 	%fd360, %fd359;
	setp.leu.f64 	%p533, %fd348, 0d0000000000000000;
	@%p533 bra 	$L__BB0_269;
	setp.lt.s32 	%p549, %r95, 0;
	setp.eq.s32 	%p550, %r4, 1062207488;
	div.rn.f64 	%fd1629, %fd348, 0d403968F1DDAA933D;
	{
	.reg .b32 %temp; 
	mov.b64 	{%temp, %r730}, %fd1629;
	}
	{ // callseq 50, 0
	.param .b64 param0;
	st.param.f64 	[param0], %fd1629;
	.param .b64 param1;
	st.param.f64 	[param1], 0d4000000000000000;
	.param .b64 retval0;
	call.uni (retval0), 
	__internal_accurate_pow, 
	(
	param0, 
	param1
	);
	ld.param.f64 	%fd1630, [retval0];
	} // callseq 50
	setp.lt.s32 	%p552, %r730, 0;
	neg.f64 	%fd1632, %fd1630;
	selp.f64 	%fd1633, %fd1632, %fd1630, %p550;
	selp.f64 	%fd1634, %fd1633, %fd1630, %p552;
	setp.eq.f64 	%p553, %fd1629, 0d0000000000000000;
	selp.b32 	%r731, %r730, 0, %p550;
	or.b32  	%r732, %r731, 2146435072;
	selp.b32 	%r733, %r732, %r731, %p549;
	mov.b32 	%r734, 0;
	mov.b64 	%fd1635, {%r734, %r733};
	selp.f64 	%fd1636, %fd1635, %fd1634, %p553;
	add.f64 	%fd1637, %fd1629, 0d4000000000000000;
	{
	.reg .b32 %temp; 
	mov.b64 	{%temp, %r735}, %fd1637;
	}
	and.b32  	%r736, %r735, 2146435072;
	setp.eq.s32 	%p554, %r736, 2146435072;
	setp.eq.f64 	%p555, %fd1629, 0d7FF0000000000000;
	and.b32  	%r737, %r95, 2147483647;
	setp.ne.s32 	%p556, %r737, 1071644672;
	and.pred  	%p8, %p550, %p556;
	selp.b32 	%r738, %r6, %r5, %p8;
	selp.b32 	%r739, %r738, %r5, %p552;
	mov.b64 	%fd1638, {%r734, %r739};
	selp.f64 	%fd1639, %fd1638, %fd1636, %p554;
	selp.f64 	%fd1640, %fd1639, %fd1636, %p555;
	setp.eq.f64 	%p558, %fd1629, 0d3FF0000000000000;
	add.f64 	%fd1641, %fd1640, 0d3FF0000000000000;
	sqrt.rn.f64 	%fd1642, %fd1641;
	mul.f64 	%fd1643, %fd1642, 0d4006000000000000;
	selp.f64 	%fd361, 0d400F1CD9CCEEF23A, %fd1643, %p558;
	{
	.reg .b32 %temp; 
	mov.b64 	{%temp, %r81}, %fd360;
	}
	abs.f64 	%fd362, %fd360;
	{ // callseq 51, 0
	.param .b64 param0;
	st.param.f64 	[param0], %fd362;
	.param .b64 param1;
	st.param.f64 	[param1], 0d4000000000000000;
	.param .b64 retval0;
	call.uni (retval0), 
	__internal_accurate_pow, 
	(
	param0, 
	param1
	);
	ld.param.f64 	%fd1644, [retval0];
	} // callseq 51
	setp.lt.s32 	%p559, %r81, 0;
	neg.f64 	%fd1646, %fd1644;
	selp.f64 	%fd1647, %fd1646, %fd1644, %p550;
	selp.f64 	%fd1648, %fd1647, %fd1644, %p559;
	setp.eq.f64 	%p560, %fd359, 0d0000000000000000;
	selp.b32 	%r740, %r81, 0, %p550;
	or.b32  	%r741, %r740, 2146435072;
	selp.b32 	%r742, %r741, %r740, %p549;
	mov.b64 	%fd1649, {%r734, %r742};
	selp.f64 	%fd1791, %fd1649, %fd1648, %p560;
	add.f64 	%fd1650, %fd360, 0d4000000000000000;
	{
	.reg .b32 %temp; 
	mov.b64 	{%temp, %r743}, %fd1650;
	}
	and.b32  	%r744, %r743, 2146435072;
	setp.ne.s32 	%p561, %r744, 2146435072;
	@%p561 bra 	$L__BB0_250;
	setp.ge.f64 	%p562, %fd359, 0d0000000000000000;
	@%p562 bra 	$L__BB0_248;
	mov.f64 	%fd1651, 0d4000000000000000;
	add.rn.f64 	%fd1791, %fd360, %fd1651;
	bra.uni 	$L__BB0_250;
$L__BB0_248:
	setp.neu.f64 	%p563, %fd362, 0d7FF0000000000000;
	@%p563 bra 	$L__BB0_250;
	selp.b32 	%r745, %r6, %r5, %p8;
	selp.b32 	%r746, %r745, %r5, %p559;
	mov.b32 	%r747, 0;
	mov.b64 	%fd1791, {%r747, %r746};
$L__BB0_250:
	setp.eq.f64 	%p568, %fd360, 0d3FF0000000000000;
	mul.f64 	%fd1652, %fd1791, 0dC000000000000000;
	selp.f64 	%fd367, 0dC000000000000000, %fd1652, %p568;
	{
	.reg .b32 %temp; 
	mov.b64 	{%temp, %r82}, %fd361;
	}
	abs.f64 	%fd368, %fd361;
	{ // callseq 52, 0
	.param .b64 param0;
	st.param.f64 	[param0], %fd368;
	.param .b64 param1;
	st.param.f64 	[param1], 0d4000000000000000;
	.param .b64 retval0;
	call.uni (retval0), 
	__internal_accurate_pow, 
	(
	param0, 
	param1
	);
	ld.param.f64 	%fd1653, [retval0];
	} // callseq 52
	setp.lt.s32 	%p569, %r82, 0;
	neg.f64 	%fd1655, %fd1653;
	selp.f64 	%fd1656, %fd1655, %fd1653, %p550;
	selp.f64 	%fd1657, %fd1656, %fd1653, %p569;
	setp.eq.f64 	%p570, %fd361, 0d0000000000000000;
	selp.b32 	%r748, %r82, 0, %p550;
	or.b32  	%r749, %r748, 2146435072;
	selp.b32 	%r750, %r749, %r748, %p549;
	mov.b32 	%r751, 0;
	mov.b64 	%fd1658, {%r751, %r750};
	selp.f64 	%fd1792, %fd1658, %fd1657, %p570;
	add.f64 	%fd1659, %fd361, 0d4000000000000000;
	{
	.reg .b32 %temp; 
	mov.b64 	{%temp, %r752}, %fd1659;
	}
	and.b32  	%r753, %r752, 2146435072;
	setp.ne.s32 	%p571, %r753, 2146435072;
	@%p571 bra 	$L__BB0_255;
	setp.num.f64 	%p572, %fd361, %fd361;
	@%p572 bra 	$L__BB0_253;
	mov.f64 	%fd1660, 0d4000000000000000;
	add.rn.f64 	%fd1792, %fd361, %fd1660;
	bra.uni 	$L__BB0_255;
$L__BB0_253:
	setp.neu.f64 	%p573, %fd368, 0d7FF0000000000000;
	@%p573 bra 	$L__BB0_255;
	setp.eq.s32 	%p575, %r4, 1062207488;
	and.b32  	%r755, %r95, 2147483647;
	setp.ne.s32 	%p576, %r755, 1071644672;
	selp.b32 	%r756, %r6, %r5, %p576;
	selp.b32 	%r757, %r756, %r5, %p575;
	selp.b32 	%r758, %r757, %r5, %p569;
	mov.b32 	%r759, 0;
	mov.b64 	%fd1792, {%r759, %r758};
$L__BB0_255:
	setp.eq.f64 	%p577, %fd361, 0d3FF0000000000000;
	selp.f64 	%fd373, 0d3FF0000000000000, %fd1792, %p577;
	div.rn.f64 	%fd374, %fd367, %fd373;
	fma.rn.f64 	%fd1661, %fd374, 0d3FF71547652B82FE, 0d4338000000000000;
	{
	.reg .b32 %temp; 
	mov.b64 	{%r83, %temp}, %fd1661;
	}
	mov.f64 	%fd1662, 0dC338000000000000;
	add.rn.f64 	%fd1663, %fd1661, %fd1662;
	fma.rn.f64 	%fd1664, %fd1663, 0dBFE62E42FEFA39EF, %fd374;
	fma.rn.f64 	%fd1665, %fd1663, 0dBC7ABC9E3B39803F, %fd1664;
	fma.rn.f64 	%fd1666, %fd1665, 0d3E5ADE1569CE2BDF, 0d3E928AF3FCA213EA;
	fma.rn.f64 	%fd1667, %fd1666, %fd1665, 0d3EC71DEE62401315;
	fma.rn.f64 	%fd1668, %fd1667, %fd1665, 0d3EFA01997C89EB71;
	fma.rn.f64 	%fd1669, %fd1668, %fd1665, 0d3F2A01A014761F65;
	fma.rn.f64 	%fd1670, %fd1669, %fd1665, 0d3F56C16C1852B7AF;
	fma.rn.f64 	%fd1671, %fd1670, %fd1665, 0d3F81111111122322;
	fma.rn.f64 	%fd1672, %fd1671, %fd1665, 0d3FA55555555502A1;
	fma.rn.f64 	%fd1673, %fd1672, %fd1665, 0d3FC5555555555511;
	fma.rn.f64 	%fd1674, %fd1673, %fd1665, 0d3FE000000000000B;
	fma.rn.f64 	%fd1675, %fd1674, %fd1665, 0d3FF0000000000000;
	fma.rn.f64 	%fd1676, %fd1675, %fd1665, 0d3FF0000000000000;
	{
	.reg .b32 %temp; 
	mov.b64 	{%r84, %temp}, %fd1676;
	}
	{
	.reg .b32 %temp; 
	mov.b64 	{%temp, %r85}, %fd1676;
	}
	shl.b32 	%r760, %r83, 20;
	add.s32 	%r761, %r760, %r85;
	mov.b64 	%fd1793, {%r84, %r761};
	{
	.reg .b32 %temp; 
	mov.b64 	{%temp, %r762}, %fd374;
	}
	mov.b32 	%f24, %r762;
	abs.f32 	%f11, %f24;
	setp.lt.f32 	%p578, %f11, 0f4086232B;
	@%p578 bra 	$L__BB0_258;
	setp.lt.f64 	%p579, %fd374, 0d0000000000000000;
	add.f64 	%fd1677, %fd374, 0d7FF0000000000000;
	selp.f64 	%fd1793, 0d0000000000000000, %fd1677, %p579;
	setp.geu.f32 	%p580, %f11, 0f40874800;
	@%p580 bra 	$L__BB0_258;
	shr.u32 	%r763, %r83, 31;
	add.s32 	%r764, %r83, %r763;
	shr.s32 	%r765, %r764, 1;
	shl.b32 	%r766, %r765, 20;
	add.s32 	%r767, %r85, %r766;
	mov.b64 	%fd1678, {%r84, %r767};
	sub.s32 	%r768, %r83, %r765;
	shl.b32 	%r769, %r768, 20;
	add.s32 	%r770, %r769, 1072693248;
	mov.b32 	%r771, 0;
	mov.b64 	%fd1679, {%r771, %r770};
	mul.f64 	%fd1793, %fd1679, %fd1678;
$L__BB0_258:
	setp.lt.s32 	%p581, %r95, 0;
	setp.eq.s32 	%p582, %r4, 1062207488;
	mov.f64 	%fd1680, 0d4006000000000000;
	div.rn.f64 	%fd379, %fd1680, %fd361;
	{
	.reg .b32 %temp; 
	mov.b64 	{%temp, %r86}, %fd379;
	}
	abs.f64 	%fd380, %fd379;
	{ // callseq 53, 0
	.param .b64 param0;
	st.param.f64 	[param0], %fd380;
	.param .b64 param1;
	st.param.f64 	[param1], 0d4000000000000000;
	.param .b64 retval0;
	call.uni (retval0), 
	__internal_accurate_pow, 
	(
	param0, 
	param1
	);
	ld.param.f64 	%fd1681, [retval0];
	} // callseq 53
	setp.lt.s32 	%p584, %r86, 0;
	neg.f64 	%fd1683, %fd1681;
	selp.f64 	%fd1684, %fd1683, %fd1681, %p582;
	selp.f64 	%fd1685, %fd1684, %fd1681, %p584;
	setp.eq.f64 	%p585, %fd379, 0d0000000000000000;
	selp.b32 	%r772, %r86, 0, %p582;
	or.b32  	%r773, %r772, 2146435072;
	selp.b32 	%r774, %r773, %r772, %p581;
	mov.b32 	%r775, 0;
	mov.b64 	%fd1686, {%r775, %r774};
	selp.f64 	%fd1794, %fd1686, %fd1685, %p585;
	add.f64 	%fd1687, %fd379, 0d4000000000000000;
	{
	.reg .b32 %temp; 
	mov.b64 	{%temp, %r776}, %fd1687;
	}
	and.b32  	%r777, %r776, 2146435072;
	setp.ne.s32 	%p586, %r777, 2146435072;
	@%p586 bra 	$L__BB0_263;
	setp.num.f64 	%p587, %fd379, %fd379;
	@%p587 bra 	$L__BB0_261;
	mov.f64 	%fd1688, 0d4000000000000000;
	add.rn.f64 	%fd1794, %fd379, %fd1688;
	bra.uni 	$L__BB0_263;
$L__BB0_261:
	setp.neu.f64 	%p588, %fd380, 0d7FF0000000000000;
	@%p588 bra 	$L__BB0_263;
	and.b32  	%r779, %r95, 2147483647;
	setp.ne.s32 	%p591, %r779, 1071644672;
	selp.b32 	%r780, %r6, %r5, %p591;
	selp.b32 	%r781, %r780, %r5, %p582;
	selp.b32 	%r782, %r781, %r5, %p584;
	mov.b32 	%r783, 0;
	mov.b64 	%fd1794, {%r783, %r782};
$L__BB0_263:
	setp.eq.f64 	%p592, %fd379, 0d0000000000000000;
	setp.lt.s32 	%p593, %r86, 0;
	setp.lt.s32 	%p594, %r7, 0;
	setp.eq.s32 	%p595, %r8, 1072693248;
	setp.eq.f64 	%p597, %fd379, 0d3FF0000000000000;
	selp.f64 	%fd385, 0d3FF0000000000000, %fd1794, %p597;
	mul.f64 	%fd1689, %fd2, %fd385;
	mul.f64 	%fd386, %fd1793, %fd1689;
	mul.f64 	%fd1690, %fd346, 0dC010000000000000;
	mul.f64 	%fd1691, %fd1690, 0d3C65D390242EE8B4;
	mul.f64 	%fd1692, %fd1691, %fd386;
	mul.f64 	%fd1693, %fd373, 0d3AD113373E6D717A;
	div.rn.f64 	%fd1798, %fd1692, %fd1693;
	mul.f64 	%fd1694, %fd347, 0dC010000000000000;
	mul.f64 	%fd1695, %fd1694, 0d3C65D390242EE8B4;
	mul.f64 	%fd1696, %fd1695, %fd386;
	div.rn.f64 	%fd1799, %fd1696, %fd1693;
	{ // callseq 54, 0
	.param .b64 param0;
	st.param.f64 	[param0], %fd380;
	.param .b64 param1;
	st.param.f64 	[param1], 0d4010000000000000;
	.param .b64 retval0;
	call.uni (retval0), 
	__internal_accurate_pow, 
	(
	param0, 
	param1
	);
	ld.param.f64 	%fd1697, [retval0];
	} // callseq 54
	neg.f64 	%fd1699, %fd1697;
	selp.f64 	%fd1700, %fd1699, %fd1697, %p595;
	selp.f64 	%fd1701, %fd1700, %fd1697, %p593;
	selp.b32 	%r784, %r86, 0, %p595;
	or.b32  	%r785, %r784, 2146435072;
	selp.b32 	%r786, %r785, %r784, %p594;
	mov.b32 	%r787, 0;
	mov.b64 	%fd1702, {%r787, %r786};
	selp.f64 	%fd1795, %fd1702, %fd1701, %p592;
	add.f64 	%fd1703, %fd379, 0d4010000000000000;
	{
	.reg .b32 %temp; 
	mov.b64 	{%temp, %r788}, %fd1703;
	}
	and.b32  	%r789, %r788, 2146435072;
	setp.ne.s32 	%p598, %r789, 2146435072;
	@%p598 bra 	$L__BB0_268;
	setp.num.f64 	%p599, %fd379, %fd379;
	@%p599 bra 	$L__BB0_266;
	mov.f64 	%fd1704, 0d4010000000000000;
	add.rn.f64 	%fd1795, %fd379, %fd1704;
	bra.uni 	$L__BB0_268;
$L__BB0_266:
	setp.neu.f64 	%p600, %fd380, 0d7FF0000000000000;
	@%p600 bra 	$L__BB0_268;
	and.b32  	%r791, %r7, 2147483647;
	setp.ne.s32 	%p603, %r791, 1071644672;
	selp.b32 	%r792, %r10, %r9, %p603;
	selp.b32 	%r793, %r792, %r9, %p595;
	selp.b32 	%r794, %r793, %r9, %p593;
	mov.b32 	%r795, 0;
	mov.b64 	%fd1795, {%r795, %r794};
$L__BB0_268:
	{ // callseq 55, 0
	.param .b64 param0;
	st.param.f64 	[param0], 0d403968F1DDAA933D;
	.param .b64 param1;
	st.param.f64 	[param1], 0d4000000000000000;
	.param .b64 retval0;
	call.uni (retval0), 
	__internal_accurate_pow, 
	(
	param0, 
	param1
	);
	ld.param.f64 	%fd1705, [retval0];
	} // callseq 55
	neg.f64 	%fd1707, %fd1705;
	selp.f64 	%fd1708, %fd1707, %fd1705, %p2;
	selp.f64 	%fd1709, 0d3FF0000000000000, %fd1795, %p597;
	div.rn.f64 	%fd1710, %fd348, %fd1708;
	mul.f64 	%fd1711, %fd1710, 0d4010000000000000;
	mul.f64 	%fd1712, %fd1711, %fd1709;
	div.rn.f64 	%fd1713, %fd359, %fd1;
	mul.f64 	%fd1714, %fd1713, %fd1712;
	add.f64 	%fd1715, %fd348, %fd348;
	div.rn.f64 	%fd1716, %fd1715, %fd1708;
	mul.f64 	%fd1717, %fd385, %fd1716;
	sub.f64 	%fd1718, %fd1714, %fd1717;
	mul.f64 	%fd1719, %fd386, 0d3C65D390242EE8B4;
	mul.f64 	%fd1720, %fd1719, %fd1718;
	div.rn.f64 	%fd1721, %fd1720, 0d3AD113373E6D717A;
	add.f64 	%fd1800, %fd1721, 0dBEE49004F054BC45;
	bra.uni 	$L__BB0_278;
$L__BB0_269:
	setp.lt.s32 	%p534, %r95, 0;
	setp.eq.s32 	%p535, %r4, 1062207488;
	{
	.reg .b32 %temp; 
	mov.b64 	{%temp, %r87}, %fd360;
	}
	abs.f64 	%fd394, %fd360;
	{ // callseq 49, 0
	.param .b64 param0;
	st.param.f64 	[param0], %fd394;
	.param .b64 param1;
	st.param.f64 	[param1], 0d4000000000000000;
	.param .b64 retval0;
	call.uni (retval0), 
	__internal_accurate_pow, 
	(
	param0, 
	param1
	);
	ld.param.f64 	%fd1592, [retval0];
	} // callseq 49
	setp.lt.s32 	%p537, %r87, 0;
	neg.f64 	%fd1594, %fd1592;
	selp.f64 	%fd1595, %fd1594, %fd1592, %p535;
	selp.f64 	%fd1596, %fd1595, %fd1592, %p537;
	setp.eq.f64 	%p538, %fd359, 0d0000000000000000;
	selp.b32 	%r706, %r87, 0, %p535;
	or.b32  	%r707, %r706, 2146435072;
	selp.b32 	%r708, %r707, %r706, %p534;
	mov.b32 	%r709, 0;
	mov.b64 	%fd1597, {%r709, %r708};
	selp.f64 	%fd1796, %fd1597, %fd1596, %p538;
	add.f64 	%fd1598, %fd360, 0d4000000000000000;
	{
	.reg .b32 %temp; 
	mov.b64 	{%temp, %r710}, %fd1598;
	}
	and.b32  	%r711, %r710, 2146435072;
	setp.ne.s32 	%p539, %r711, 2146435072;
	@%p539 bra 	$L__BB0_274;
	setp.ge.f64 	%p540, %fd359, 0d0000000000000000;
	@%p540 bra 	$L__BB0_272;
	mov.f64 	%fd1599, 0d4000000000000000;
	add.rn.f64 	%fd1796, %fd360, %fd1599;
	bra.uni 	$L__BB0_274;
$L__BB0_272:
	setp.neu.f64 	%p541, %fd394, 0d7FF0000000000000;
	@%p541 bra 	$L__BB0_274;
	and.b32  	%r713, %r95, 2147483647;
	setp.ne.s32 	%p544, %r713, 1071644672;
	selp.b32 	%r714, %r6, %r5, %p544;
	selp.b32 	%r715, %r714, %r5, %p535;
	selp.b32 	%r716, %r715, %r5, %p537;
	mov.b32 	%r717, 0;
	mov.b64 	%fd1796, {%r717, %r716};
$L__BB0_274:
	setp.eq.f64 	%p545, %fd360, 0d3FF0000000000000;
	mul.f64 	%fd1600, %fd1796, 0dC000000000000000;
	selp.f64 	%fd1601, 0dC000000000000000, %fd1600, %p545;
	div.rn.f64 	%fd399, %fd1601, %fd1;
	fma.rn.f64 	%fd1602, %fd399, 0d3FF71547652B82FE, 0d4338000000000000;
	{
	.reg .b32 %temp; 
	mov.b64 	{%r88, %temp}, %fd1602;
	}
	mov.f64 	%fd1603, 0dC338000000000000;
	add.rn.f64 	%fd1604, %fd1602, %fd1603;
	fma.rn.f64 	%fd1605, %fd1604, 0dBFE62E42FEFA39EF, %fd399;
	fma.rn.f64 	%fd1606, %fd1604, 0dBC7ABC9E3B39803F, %fd1605;
	fma.rn.f64 	%fd1607, %fd1606, 0d3E5ADE1569CE2BDF, 0d3E928AF3FCA213EA;
	fma.rn.f64 	%fd1608, %fd1607, %fd1606, 0d3EC71DEE62401315;
	fma.rn.f64 	%fd1609, %fd1608, %fd1606, 0d3EFA01997C89EB71;
	fma.rn.f64 	%fd1610, %fd1609, %fd1606, 0d3F2A01A014761F65;
	fma.rn.f64 	%fd1611, %fd1610, %fd1606, 0d3F56C16C1852B7AF;
	fma.rn.f64 	%fd1612, %fd1611, %fd1606, 0d3F81111111122322;
	fma.rn.f64 	%fd1613, %fd1612, %fd1606, 0d3FA55555555502A1;
	fma.rn.f64 	%fd1614, %fd1613, %fd1606, 0d3FC5555555555511;
	fma.rn.f64 	%fd1615, %fd1614, %fd1606, 0d3FE000000000000B;
	fma.rn.f64 	%fd1616, %fd1615, %fd1606, 0d3FF0000000000000;
	fma.rn.f64 	%fd1617, %fd1616, %fd1606, 0d3FF0000000000000;
	{
	.reg .b32 %temp; 
	mov.b64 	{%r89, %temp}, %fd1617;
	}
	{
	.reg .b32 %temp; 
	mov.b64 	{%temp, %r90}, %fd1617;
	}
	shl.b32 	%r718, %r88, 20;
	add.s32 	%r719, %r718, %r90;
	mov.b64 	%fd1797, {%r89, %r719};
	{
	.reg .b32 %temp; 
	mov.b64 	{%temp, %r720}, %fd399;
	}
	mov.b32 	%f23, %r720;
	abs.f32 	%f12, %f23;
	setp.lt.f32 	%p546, %f12, 0f4086232B;
	@%p546 bra 	$L__BB0_277;
	setp.lt.f64 	%p547, %fd399, 0d0000000000000000;
	add.f64 	%fd1618, %fd399, 0d7FF0000000000000;
	selp.f64 	%fd1797, 0d0000000000000000, %fd1618, %p547;
	setp.geu.f32 	%p548, %f12, 0f40874800;
	@%p548 bra 	$L__BB0_277;
	shr.u32 	%r721, %r88, 31;
	add.s32 	%r722, %r88, %r721;
	shr.s32 	%r723, %r722, 1;
	shl.b32 	%r724, %r723, 20;
	add.s32 	%r725, %r90, %r724;
	mov.b64 	%fd1619, {%r89, %r725};
	sub.s32 	%r726, %r88, %r723;
	shl.b32 	%r727, %r726, 20;
	add.s32 	%r728, %r727, 1072693248;
	mov.b32 	%r729, 0;
	mov.b64 	%fd1620, {%r729, %r728};
	mul.f64 	%fd1797, %fd1620, %fd1619;
$L__BB0_277:
	mul.f64 	%fd1622, %fd2, %fd1797;
	mul.f64 	%fd1623, %fd346, 0dC010000000000000;
	mul.f64 	%fd1624, %fd1623, 0d3C65D390242EE8B4;
	mul.f64 	%fd1625, %fd1624, %fd1622;
	div.rn.f64 	%fd1798, %fd1625, %fd3;
	mul.f64 	%fd1626, %fd347, 0dC010000000000000;
	mul.f64 	%fd1627, %fd1626, 0d3C65D390242EE8B4;
	mul.f64 	%fd1628, %fd1627, %fd1622;
	div.rn.f64 	%fd1799, %fd1628, %fd3;
	mov.f64 	%fd1800, 0dBEE49004F054BC45;
$L__BB0_278:
	st.global.f64 	[%rd53], %fd1798;
	st.global.f64 	[%rd58], %fd1799;
	st.global.f64 	[%rd62], %fd1800;
	ld.global.f64 	%fd1722, [%rd103];
	ld.global.f64 	%fd1723, [%rd54];
	add.f64 	%fd1724, %fd1722, %fd1723;
	st.global.f64 	[%rd103], %fd1724;
	add.s32 	%r797, %r17, 1;
	ld.global.f64 	%fd1725, [%rd51];
	setp.gt.f64 	%p605, %fd1725, 0dC059000000000000;
	setp.lt.u32 	%p606, %r17, 99999;
	and.pred  	%p607, %p605, %p606;
	@%p607 bra 	$L__BB0_4;
$L__BB0_279:
	add.s32 	%r796, %r796, %r15;
	setp.lt.u32 	%p608, %r796, 1000;
	@%p608 bra 	$L__BB0_2;
$L__BB0_280:
	ret;

}
.func  (.param .b64 func_retval0) __internal_accurate_pow(
	.param .b64 __internal_accurate_pow_param_0,
	.param .b64 __internal_accurate_pow_param_1
)
{
	.reg .pred 	%p<8>;
	.reg .b32 	%r<49>;
	.reg .b32 	%f<3>;
	.reg .b64 	%fd<109>;

	ld.param.f64 	%fd10, [__internal_accurate_pow_param_0];
	ld.param.f64 	%fd11, [__internal_accurate_pow_param_1];
	{
	.reg .b32 %temp; 
	mov.b64 	{%temp, %r46}, %fd10;
	}
	{
	.reg .b32 %temp; 
	mov.b64 	{%r45, %temp}, %fd10;
	}
	shr.u32 	%r47, %r46, 20;
	setp.gt.u32 	%p1, %r46, 1048575;
	@%p1 bra 	$L__BB1_2;
	mul.f64 	%fd12, %fd10, 0d4350000000000000;
	{
	.reg .b32 %temp; 
	mov.b64 	{%temp, %r46}, %fd12;
	}
	{
	.reg .b32 %temp; 
	mov.b64 	{%r45, %temp}, %fd12;
	}
	shr.u32 	%r16, %r46, 20;
	add.s32 	%r47, %r16, -54;
$L__BB1_2:
	add.s32 	%r48, %r47, -1023;
	and.b32  	%r17, %r46, -2146435073;
	or.b32  	%r18, %r17, 1072693248;
	mov.b64 	%fd107, {%r45, %r18};
	setp.lt.u32 	%p2, %r18, 1073127583;
	@%p2 bra 	$L__BB1_4;
	{
	.reg .b32 %temp; 
	mov.b64 	{%r19, %temp}, %fd107;
	}
	{
	.reg .b32 %temp; 
	mov.b64 	{%temp, %r20}, %fd107;
	}
	add.s32 	%r21, %r20, -1048576;
	mov.b64 	%fd107, {%r19, %r21};
	add.s32 	%r48, %r47, -1022;
$L__BB1_4:
	add.f64 	%fd13, %fd107, 0dBFF0000000000000;
	add.f64 	%fd14, %fd107, 0d3FF0000000000000;
	rcp.approx.ftz.f64 	%fd15, %fd14;
	neg.f64 	%fd16, %fd14;
	fma.rn.f64 	%fd17, %fd16, %fd15, 0d3FF0000000000000;
	fma.rn.f64 	%fd18, %fd17, %fd17, %fd17;
	fma.rn.f64 	%fd19, %fd18, %fd15, %fd15;
	mul.f64 	%fd20, %fd13, %fd19;
	fma.rn.f64 	%fd21, %fd13, %fd19, %fd20;
	mul.f64 	%fd22, %fd21, %fd21;
	fma.rn.f64 	%fd23, %fd22, 0d3EB0F5FF7D2CAFE2, 0d3ED0F5D241AD3B5A;
	fma.rn.f64 	%fd24, %fd23, %fd22, 0d3EF3B20A75488A3F;
	fma.rn.f64 	%fd25, %fd24, %fd22, 0d3F1745CDE4FAECD5;
	fma.rn.f64 	%fd26, %fd25, %fd22, 0d3F3C71C7258A578B;
	fma.rn.f64 	%fd27, %fd26, %fd22, 0d3F6249249242B910;
	fma.rn.f64 	%fd28, %fd27, %fd22, 0d3F89999999999DFB;
	sub.f64 	%fd29, %fd13, %fd21;
	add.f64 	%fd30, %fd29, %fd29;
	neg.f64 	%fd31, %fd21;
	fma.rn.f64 	%fd32, %fd31, %fd13, %fd30;
	mul.f64 	%fd33, %fd19, %fd32;
	fma.rn.f64 	%fd34, %fd22, %fd28, 0d3FB5555555555555;
	mov.f64 	%fd35, 0d3FB5555555555555;
	sub.f64 	%fd36, %fd35, %fd34;
	fma.rn.f64 	%fd37, %fd22, %fd28, %fd36;
	add.f64 	%fd38, %fd37, 0dBC46A4CB00B9E7B0;
	add.f64 	%fd39, %fd34, %fd38;
	sub.f64 	%fd40, %fd34, %fd39;
	add.f64 	%fd41, %fd38, %fd40;
	mul.rn.f64 	%fd42, %fd21, %fd21;
	neg.f64 	%fd43, %fd42;
	fma.rn.f64 	%fd44, %fd21, %fd21, %fd43;
	{
	.reg .b32 %temp; 
	mov.b64 	{%r22, %temp}, %fd33;
	}
	{
	.reg .b32 %temp; 
	mov.b64 	{%temp, %r23}, %fd33;
	}
	add.s32 	%r24, %r23, 1048576;
	mov.b64 	%fd45, {%r22, %r24};
	fma.rn.f64 	%fd46, %fd21, %fd45, %fd44;
	mul.rn.f64 	%fd47, %fd42, %fd21;
	neg.f64 	%fd48, %fd47;
	fma.rn.f64 	%fd49, %fd42, %fd21, %fd48;
	fma.rn.f64 	%fd50, %fd42, %fd33, %fd49;
	fma.rn.f64 	%fd51, %fd46, %fd21, %fd50;
	mul.rn.f64 	%fd52, %fd39, %fd47;
	neg.f64 	%fd53, %fd52;
	fma.rn.f64 	%fd54, %fd39, %fd47, %fd53;
	fma.rn.f64 	%fd55, %fd39, %fd51, %fd54;
	fma.rn.f64 	%fd56, %fd41, %fd47, %fd55;
	add.f64 	%fd57, %fd52, %fd56;
	sub.f64 	%fd58, %fd52, %fd57;
	add.f64 	%fd59, %fd56, %fd58;
	add.f64 	%fd60, %fd21, %fd57;
	sub.f64 	%fd61, %fd21, %fd60;
	add.f64 	%fd62, %fd57, %fd61;
	add.f64 	%fd63, %fd59, %fd62;
	add.f64 	%fd64, %fd33, %fd63;
	add.f64 	%fd65, %fd60, %fd64;
	sub.f64 	%fd66, %fd60, %fd65;
	add.f64 	%fd67, %fd64, %fd66;
	xor.b32  	%r25, %r48, -2147483648;
	mov.b32 	%r26, 1127219200;
	mov.b64 	%fd68, {%r25, %r26};
	mov.b32 	%r27, -2147483648;
	mov.b64 	%fd69, {%r27, %r26};
	sub.f64 	%fd70, %fd68, %fd69;
	fma.rn.f64 	%fd71, %fd70, 0d3FE62E42FEFA39EF, %fd65;
	fma.rn.f64 	%fd72, %fd70, 0dBFE62E42FEFA39EF, %fd71;
	sub.f64 	%fd73, %fd72, %fd65;
	sub.f64 	%fd74, %fd67, %fd73;
	fma.rn.f64 	%fd75, %fd70, 0d3C7ABC9E3B39803F, %fd74;
	add.f64 	%fd76, %fd71, %fd75;
	sub.f64 	%fd77, %fd71, %fd76;
	add.f64 	%fd78, %fd75, %fd77;
	{
	.reg .b32 %temp; 
	mov.b64 	{%temp, %r28}, %fd11;
	}
	{
	.reg .b32 %temp; 
	mov.b64 	{%r29, %temp}, %fd11;
	}
	shl.b32 	%r30, %r28, 1;
	setp.gt.u32 	%p3, %r30, -33554433;
	and.b32  	%r31, %r28, -15728641;
	selp.b32 	%r32, %r31, %r28, %p3;
	mov.b64 	%fd79, {%r29, %r32};
	mul.rn.f64 	%fd80, %fd76, %fd79;
	neg.f64 	%fd81, %fd80;
	fma.rn.f64 	%fd82, %fd76, %fd79, %fd81;
	fma.rn.f64 	%fd83, %fd78, %fd79, %fd82;
	add.f64 	%fd4, %fd80, %fd83;
	sub.f64 	%fd84, %fd80, %fd4;
	add.f64 	%fd5, %fd83, %fd84;
	fma.rn.f64 	%fd85, %fd4, 0d3FF71547652B82FE, 0d4338000000000000;
	{
	.reg .b32 %temp; 
	mov.b64 	{%r13, %temp}, %fd85;
	}
	mov.f64 	%fd86, 0dC338000000000000;
	add.rn.f64 	%fd87, %fd85, %fd86;
	fma.rn.f64 	%fd88, %fd87, 0dBFE62E42FEFA39EF, %fd4;
	fma.rn.f64 	%fd89, %fd87, 0dBC7ABC9E3B39803F, %fd88;
	fma.rn.f64 	%fd90, %fd89, 0d3E5ADE1569CE2BDF, 0d3E928AF3FCA213EA;
	fma.rn.f64 	%fd91, %fd90, %fd89, 0d3EC71DEE62401315;
	fma.rn.f64 	%fd92, %fd91, %fd89, 0d3EFA01997C89EB71;
	fma.rn.f64 	%fd93, %fd92, %fd89, 0d3F2A01A014761F65;
	fma.rn.f64 	%fd94, %fd93, %fd89, 0d3F56C16C1852B7AF;
	fma.rn.f64 	%fd95, %fd94, %fd89, 0d3F81111111122322;
	fma.rn.f64 	%fd96, %fd95, %fd89, 0d3FA55555555502A1;
	fma.rn.f64 	%fd97, %fd96, %fd89, 0d3FC5555555555511;
	fma.rn.f64 	%fd98, %fd97, %fd89, 0d3FE000000000000B;
	fma.rn.f64 	%fd99, %fd98, %fd89, 0d3FF0000000000000;
	fma.rn.f64 	%fd100, %fd99, %fd89, 0d3FF0000000000000;
	{
	.reg .b32 %temp; 
	mov.b64 	{%r14, %temp}, %fd100;
	}
	{
	.reg .b32 %temp; 
	mov.b64 	{%temp, %r15}, %fd100;
	}
	shl.b32 	%r33, %r13, 20;
	add.s32 	%r34, %r33, %r15;
	mov.b64 	%fd108, {%r14, %r34};
	{
	.reg .b32 %temp; 
	mov.b64 	{%temp, %r35}, %fd4;
	}
	mov.b32 	%f2, %r35;
	abs.f32 	%f1, %f2;
	setp.lt.f32 	%p4, %f1, 0f4086232B;
	@%p4 bra 	$L__BB1_7;
	setp.lt.f64 	%p5, %fd4, 0d0000000000000000;
	add.f64 	%fd101, %fd4, 0d7FF0000000000000;
	selp.f64 	%fd108, 0d0000000000000000, %fd101, %p5;
	setp.geu.f32 	%p6, %f1, 0f40874800;
	@%p6 bra 	$L__BB1_7;
	shr.u32 	%r36, %r13, 31;
	add.s32 	%r37, %r13, %r36;
	shr.s32 	%r38, %r37, 1;
	shl.b32 	%r39, %r38, 20;
	add.s32 	%r40, %r15, %r39;
	mov.b64 	%fd102, {%r14, %r40};
	sub.s32 	%r41, %r13, %r38;
	shl.b32 	%r42, %r41, 20;
	add.s32 	%r43, %r42, 1072693248;
	mov.b32 	%r44, 0;
	mov.b64 	%fd103, {%r44, %r43};
	mul.f64 	%fd108, %fd103, %fd102;
$L__BB1_7:
	abs.f64 	%fd104, %fd108;
	setp.eq.f64 	%p7, %fd104, 0d7FF0000000000000;
	fma.rn.f64 	%fd105, %fd108, %fd5, %fd108;
	selp.f64 	%fd106, %fd108, %fd105, %p7;
	st.param.f64 	[func_retval0], %fd106;
	ret;

}


// ===== COMPILED SASS (sm_100) =====

	.target	sm_100

	.elftype	@"ET_EXEC"


//--------------------- .note.nv.tkinfo           --------------------------
	.section	.note.nv.tkinfo,"",@"SHT_NOTE"
	.sectionflags	@"SHF_NOTE_NV_TKINFO"
	.tkinfo
        /*0018*/ 	.word	0x00000002
        /*0030*/ 	.string	""
        /*0030*/ 	.string	"ptxas"
        /*0030*/ 	.string	"Cuda compilation tools, release 13.0, V13.0.88"
        /*0030*/ 	.string	"Build cuda_13.0.r13.0/compiler.36424714_0"
        /*0030*/ 	.string	"-arch sm_100 -m 64 "



//--------------------- .note.nv.cuinfo           --------------------------
	.section	.note.nv.cuinfo,"",@"SHT_NOTE"
	.sectionflags	@"SHF_NOTE_NV_CUINFO"
        /*0018*/ 	.short	0x0002
        /*001a*/ 	.short	0x0064
        /*001c*/ 	.short	0x0082
	.zero		2


//--------------------- .nv.info                  --------------------------
	.section	.nv.info,"",@"SHT_CUDA_INFO"
	.align	4


	//----- nvinfo : EIATTR_REGCOUNT
	.align		4
        /*0000*/ 	.byte	0x04, 0x2f
        /*0002*/ 	.short	(.L_1 - .L_0)
	.align		4
.L_0:
        /*0004*/ 	.word	index@(_Z11RKCK_updatePdS_S_S_S_S_S_S_S_S_S_S_PiS_S_S_S_S_S_S_S_S_S_S_S_S_S_S_S_S_S_S_S_S_S_S_S_S_S_S_S_S_S_S_S_S_S_S_S_S_S_S_S_S_S_)
        /*0008*/ 	.word	0x000000a4


	//----- nvinfo : EIATTR_FRAME_SIZE
	.align		4
.L_1:
        /*000c*/ 	.byte	0x04, 0x11
        /*000e*/ 	.short	(.L_3 - .L_2)
	.align		4
.L_2:
        /*0010*/ 	.word	index@($_Z11RKCK_updatePdS_S_S_S_S_S_S_S_S_S_S_PiS_S_S_S_S_S_S_S_S_S_S_S_S_S_S_S_S_S_S_S_S_S_S_S_S_S_S_S_S_S_S_S_S_S_S_S_S_S_S_S_S_S_$__internal_accurate_pow)
        /*0014*/ 	.word	0x00000000


	//----- nvinfo : EIATTR_FRAME_SIZE
	.align		4
.L_3:
        /*0018*/ 	.byte	0x04, 0x11
        /*001a*/ 	.short	(.L_5 - .L_4)
	.align		4
.L_4:
        /*001c*/ 	.word	index@($__internal_1_$__cuda_sm20_dsqrt_rn_f64_mediumpath_v1)
        /*0020*/ 	.word	0x00000000


	//----- nvinfo : EIATTR_FRAME_SIZE
	.align		4
.L_5:
        /*0024*/ 	.byte	0x04, 0x11
        /*0026*/ 	.short	(.L_7 - .L_6)
	.align		4
.L_6:
        /*0028*/ 	.word	index@($__internal_0_$__cuda_sm20_div_rn_f64_full)
        /*002c*/ 	.word	0x00000000


	//----- nvinfo : EIATTR_FRAME_SIZE
	.align		4
.L_7:
        /*0030*/ 	.byte	0x04, 0x11
        /*0032*/ 	.short	(.L_9 - .L_8)
	.align		4
.L_8:
        /*0034*/ 	.word	index@(_Z11RKCK_updatePdS_S_S_S_S_S_S_S_S_S_S_PiS_S_S_S_S_S_S_S_S_S_S_S_S_S_S_S_S_S_S_S_S_S_S_S_S_S_S_S_S_S_S_S_S_S_S_S_S_S_S_S_S_S_)
        /*0038*/ 	.word	0x00000000


	//----- nvinfo : EIATTR_MIN_STACK_SIZE
	.align		4
.L_9:
        /*003c*/ 	.byte	0x04, 0x12
        /*003e*/ 	.short	(.L_11 - .L_10)
	.align		4
.L_10:
        /*0040*/ 	.word	index@(_Z11RKCK_updatePdS_S_S_S_S_S_S_S_S_S_S_PiS_S_S_S_S_S_S_S_S_S_S_S_S_S_S_S_S_S_S_S_S_S_S_S_S_S_S_S_S_S_S_S_S_S_S_S_S_S_S_S_S_S_)
        /*0044*/ 	.word	0x00000000
.L_11:


//--------------------- .nv.compat                --------------------------
	.section	.nv.compat,"",@"SHT_CUDA_COMPAT_INFO"
	.align	4
        /*0000*/ 	.byte	0x02, 0x09, 0x00, 0x00, 0x02, 0x02, 0x01, 0x00, 0x02, 0x05, 0x05, 0x00, 0x03, 0x07, 0x01, 0x01
        /*0010*/ 	.byte	0x02, 0x03, 0x00, 0x00, 0x02, 0x06, 0x01, 0x00, 0x04, 0x0b, 0x08, 0x00, 0x01, 0x00, 0x00, 0x00
        /*0020*/ 	.byte	0x00, 0x00, 0x00, 0x00


//--------------------- .nv.info._Z11RKCK_updatePdS_S_S_S_S_S_S_S_S_S_S_PiS_S_S_S_S_S_S_S_S_S_S_S_S_S_S_S_S_S_S_S_S_S_S_S_S_S_S_S_S_S_S_S_S_S_S_S_S_S_S_S_S_S_ --------------------------
	.section	.nv.info._Z11RKCK_updatePdS_S_S_S_S_S_S_S_S_S_S_PiS_S_S_S_S_S_S_S_S_S_S_S_S_S_S_S_S_S_S_S_S_S_S_S_S_S_S_S_S_S_S_S_S_S_S_S_S_S_S_S_S_S_,"",@"SHT_CUDA_INFO"
	.sectionflags	@""
	.align	4


	//----- nvinfo : EIATTR_CUDA_API_VERSION
	.align		4
        /*0000*/ 	.byte	0x04, 0x37
        /*0002*/ 	.short	(.L_13 - .L_12)
.L_12:
        /*0004*/ 	.word	0x00000082


	//----- nvinfo : EIATTR_KPARAM_INFO
	.align		4
.L_13:
        /*0008*/ 	.byte	0x04, 0x17
        /*000a*/ 	.short	(.L_15 - .L_14)
.L_14:
        /*000c*/ 	.word	0x00000000
        /*0010*/ 	.short	0x0036
        /*0012*/ 	.short	0x01b0
        /*0014*/ 	.byte	0x00, 0xf5, 0x21, 0x00


	//----- nvinfo : EIATTR_KPARAM_INFO
	.align		4
.L_15:
        /*0018*/ 	.byte	0x04, 0x17
        /*001a*/ 	.short	(.L_17 - .L_16)
.L_16:
        /*001c*/ 	.word	0x00000000
        /*0020*/ 	.short	0x0035
        /*0022*/ 	.short	0x01a8
        /*0024*/ 	.byte	0x00, 0xf5, 0x21, 0x00


	//----- nvinfo : EIATTR_KPARAM_INFO
	.align		4
.L_17:
        /*0028*/ 	.byte	0x04, 0x17
        /*002a*/ 	.short	(.L_19 - .L_18)
.L_18:
        /*002c*/ 	.word	0x00000000
        /*0030*/ 	.short	0x0034
        /*0032*/ 	.short	0x01a0
        /*0034*/ 	.byte	0x00, 0xf5, 0x21, 0x00


	//----- nvinfo : EIATTR_KPARAM_INFO
	.align		4
.L_19:
        /*0038*/ 	.byte	0x04, 0x17
        /*003a*/ 	.short	(.L_21 - .L_20)
.L_20:
        /*003c*/ 	.word	0x00000000
        /*0040*/ 	.short	0x0033
        /*0042*/ 	.short	0x0198
        /*0044*/ 	.byte	0x00, 0xf5, 0x21, 0x00


	//----- nvinfo : EIATTR_KPARAM_INFO
	.align		4
.L_21:
        /*0048*/ 	.byte	0x04, 0x17
        /*004a*/ 	.short	(.L_23 - .L_22)
.L_22:
        /*004c*/ 	.word	0x00000000
        /*0050*/ 	.short	0x0032
        /*0052*/ 	.short	0x0190
        /*0054*/ 	.byte	0x00, 0xf5, 0x21, 0x00


	//----- nvinfo : EIATTR_KPARAM_INFO
	.align		4
.L_23:
        /*0058*/ 	.byte	0x04, 0x17
        /*005a*/ 	.short	(.L_25 - .L_24)
.L_24:
        /*005c*/ 	.word	0x00000000
        /*0060*/ 	.short	0x0031
        /*0062*/ 	.short	0x0188
        /*0064*/ 	.byte	0x00, 0xf5, 0x21, 0x00


	//----- nvinfo : EIATTR_KPARAM_INFO
	.align		4
.L_25:
        /*0068*/ 	.byte	0x04, 0x17
        /*006a*/ 	.short	(.L_27 - .L_26)
.L_26:
        /*006c*/ 	.word	0x00000000
        /*0070*/ 	.short	0x0030
        /*0072*/ 	.short	0x0180
        /*0074*/ 	.byte	0x00, 0xf5, 0x21, 0x00


	//----- nvinfo : EIATTR_KPARAM_INFO
	.align		4
.L_27:
        /*0078*/ 	.byte	0x04, 0x17
        /*007a*/ 	.short	(.L_29 - .L_28)
.L_28:
        /*007c*/ 	.word	0x00000000
        /*0080*/ 	.short	0x002f
        /*0082*/ 	.short	0x0178
        /*0084*/ 	.byte	0x00, 0xf5, 0x21, 0x00


	//----- nvinfo : EIATTR_KPARAM_INFO
	.align		4
.L_29:
        /*0088*/ 	.byte	0x04, 0x17
        /*008a*/ 	.short	(.L_31 - .L_30)
.L_30:
        /*008c*/ 	.word	0x00000000
        /*0090*/ 	.short	0x002e
        /*0092*/ 	.short	0x0170
        /*0094*/ 	.byte	0x00, 0xf5, 0x21, 0x00


	//----- nvinfo : EIATTR_KPARAM_INFO
	.align		4
.L_31:
        /*0098*/ 	.byte	0x04, 0x17
        /*009a*/ 	.short	(.L_33 - .L_32)
.L_32:
        /*009c*/ 	.word	0x00000000
        /*00a0*/ 	.short	0x002d
        /*00a2*/ 	.short	0x0168
        /*00a4*/ 	.byte	0x00, 0xf5, 0x21, 0x00


	//----- nvinfo : EIATTR_KPARAM_INFO
	.align		4
.L_33:
        /*00a8*/ 	.byte	0x04, 0x17
        /*00aa*/ 	.short	(.L_35 - .L_34)
.L_34:
        /*00ac*/ 	.word	0x00000000
        /*00b0*/ 	.short	0x002c
        /*00b2*/ 	.short	0x0160
        /*00b4*/ 	.byte	0x00, 0xf5, 0x21, 0x00


	//----- nvinfo : EIATTR_KPARAM_INFO
	.align		4
.L_35:
        /*00b8*/ 	.byte	0x04, 0x17
        /*00ba*/ 	.short	(.L_37 - .L_36)
.L_36:
        /*00bc*/ 	.word	0x00000000
        /*00c0*/ 	.short	0x002b
        /*00c2*/ 	.short	0x0158
        /*00c4*/ 	.byte	0x00, 0xf5, 0x21, 0x00


	//----- nvinfo : EIATTR_KPARAM_INFO
	.align		4
.L_37:
        /*00c8*/ 	.byte	0x04, 0x17
        /*00ca*/ 	.short	(.L_39 - .L_38)
.L_38:
        /*00cc*/ 	.word	0x00000000
        /*00d0*/ 	.short	0x002a
        /*00d2*/ 	.short	0x0150
        /*00d4*/ 	.byte	0x00, 0xf5, 0x21, 0x00


	//----- nvinfo : EIATTR_KPARAM_INFO
	.align		4
.L_39:
        /*00d8*/ 	.byte	0x04, 0x17
        /*00da*/ 	.short	(.L_41 - .L_40)
.L_40:
        /*00dc*/ 	.word	0x00000000
        /*00e0*/ 	.short	0x0029
        /*00e2*/ 	.short	0x0148
        /*00e4*/ 	.byte	0x00, 0xf5, 0x21, 0x00


	//----- nvinfo : EIATTR_KPARAM_INFO
	.align		4
.L_41:
        /*00e8*/ 	.byte	0x04, 0x17
        /*00ea*/ 	.short	(.L_43 - .L_42)
.L_42:
        /*00ec*/ 	.word	0x00000000
        /*00f0*/ 	.short	0x0028
        /*00f2*/ 	.short	0x0140
        /*00f4*/ 	.byte	0x00, 0xf5, 0x21, 0x00


	//----- nvinfo : EIATTR_KPARAM_INFO
	.align		4
.L_43:
        /*00f8*/ 	.byte	0x04, 0x17
        /*00fa*/ 	.short	(.L_45 - .L_44)
.L_44:
        /*00fc*/ 	.word	0x00000000
        /*0100*/ 	.short	0x0027
        /*0102*/ 	.short	0x0138
        /*0104*/ 	.byte	0x00, 0xf5, 0x21, 0x00


	//----- nvinfo : EIATTR_KPARAM_INFO
	.align		4
.L_45:
        /*0108*/ 	.byte	0x04, 0x17
        /*010a*/ 	.short	(.L_47 - .L_46)
.L_46:
        /*010c*/ 	.word	0x00000000
        /*0110*/ 	.short	0x0026
        /*0112*/ 	.short	0x0130
        /*0114*/ 	.byte	0x00, 0xf5, 0x21, 0x00


	//----- nvinfo : EIATTR_KPARAM_INFO
	.align		4
.L_47:
        /*0118*/ 	.byte	0x04, 0x17
        /*011a*/ 	.short	(.L_49 - .L_48)
.L_48:
        /*011c*/ 	.word	0x00000000
        /*0120*/ 	.short	0x0025
        /*0122*/ 	.short	0x0128
        /*0124*/ 	.byte	0x00, 0xf5, 0x21, 0x00


	//----- nvinfo : EIATTR_KPARAM_INFO
	.align		4
.L_49:
        /*0128*/ 	.byte	0x04, 0x17
        /*012a*/ 	.short	(.L_51 - .L_50)
.L_50:
        /*012c*/ 	.word	0x00000000
        /*0130*/ 	.short	0x0024
        /*0132*/ 	.short	0x0120
        /*0134*/ 	.byte	0x00, 0xf5, 0x21, 0x00


	//----- nvinfo : EIATTR_KPARAM_INFO
	.align		4
.L_51:
        /*0138*/ 	.byte	0x04, 0x17
        /*013a*/ 	.short	(.L_53 - .L_52)
.L_52:
        /*013c*/ 	.word	0x00000000
        /*0140*/ 	.short	0x0023
        /*0142*/ 	.short	0x0118
        /*0144*/ 	.byte	0x00, 0xf5, 0x21, 0x00


	//----- nvinfo : EIATTR_KPARAM_INFO
	.align		4
.L_53:
        /*0148*/ 	.byte	0x04, 0x17
        /*014a*/ 	.short	(.L_55 - .L_54)
.L_54:
        /*014c*/ 	.word	0x00000000
        /*0150*/ 	.short	0x0022
        /*0152*/ 	.short	0x0110
        /*0154*/ 	.byte	0x00, 0xf5, 0x21, 0x00


	//----- nvinfo : EIATTR_KPARAM_INFO
	.align		4
.L_55:
        /*0158*/ 	.byte	0x04, 0x17
        /*015a*/ 	.short	(.L_57 - .L_56)
.L_56:
        /*015c*/ 	.word	0x00000000
        /*0160*/ 	.short	0x0021
        /*0162*/ 	.short	0x0108
        /*0164*/ 	.byte	0x00, 0xf5, 0x21, 0x00


	//----- nvinfo : EIATTR_KPARAM_INFO
	.align		4
.L_57:
        /*0168*/ 	.byte	0x04, 0x17
        /*016a*/ 	.short	(.L_59 - .L_58)
.L_58:
        /*016c*/ 	.word	0x00000000
        /*0170*/ 	.short	0x0020
        /*0172*/ 	.short	0x0100
        /*0174*/ 	.byte	0x00, 0xf5, 0x21, 0x00


	//----- nvinfo : EIATTR_KPARAM_INFO
	.align		4
.L_59:
        /*0178*/ 	.byte	0x04, 0x17
        /*017a*/ 	.short	(.L_61 - .L_60)
.L_60:
        /*017c*/ 	.word	0x00000000
        /*0180*/ 	.short	0x001f
        /*0182*/ 	.short	0x00f8
        /*0184*/ 	.byte	0x00, 0xf5, 0x21, 0x00


	//----- nvinfo : EIATTR_KPARAM_INFO
	.align		4
.L_61:
        /*0188*/ 	.byte	0x04, 0x17
        /*018a*/ 	.short	(.L_63 - .L_62)
.L_62:
        /*018c*/ 	.word	0x00000000
        /*0190*/ 	.short	0x001e
        /*0192*/ 	.short	0x00f0
        /*0194*/ 	.byte	0x00, 0xf5, 0x21, 0x00


	//----- nvinfo : EIATTR_KPARAM_INFO
	.align		4
.L_63:
        /*0198*/ 	.byte	0x04, 0x17
        /*019a*/ 	.short	(.L_65 - .L_64)
.L_64:
        /*019c*/ 	.word	0x00000000
        /*01a0*/ 	.short	0x001d
        /*01a2*/ 	.short	0x00e8
        /*01a4*/ 	.byte	0x00, 0xf5, 0x21, 0x00


	//----- nvinfo : EIATTR_KPARAM_INFO
	.align		4
.L_65:
        /*01a8*/ 	.byte	0x04, 0x17
        /*01aa*/ 	.short	(.L_67 - .L_66)
.L_66:
        /*01ac*/ 	.word	0x00000000
        /*01b0*/ 	.short	0x001c
        /*01b2*/ 	.short	0x00e0
        /*01b4*/ 	.byte	0x00, 0xf5, 0x21, 0x00


	//----- nvinfo : EIATTR_KPARAM_INFO
	.align		4
.L_67:
        /*01b8*/ 	.byte	0x04, 0x17
        /*01ba*/ 	.short	(.L_69 - .L_68)
.L_68:
        /*01bc*/ 	.word	0x00000000
        /*01c0*/ 	.short	0x001b
        /*01c2*/ 	.short	0x00d8
        /*01c4*/ 	.byte	0x00, 0xf5, 0x21, 0x00


	//----- nvinfo : EIATTR_KPARAM_INFO
	.align		4
.L_69:
        /*01c8*/ 	.byte	0x04, 0x17
        /*01ca*/ 	.short	(.L_71 - .L_70)
.L_70:
        /*01cc*/ 	.word	0x00000000
        /*01d0*/ 	.short	0x001a
        /*01d2*/ 	.short	0x00d0
        /*01d4*/ 	.byte	0x00, 0xf5, 0x21, 0x00


	//----- nvinfo : EIATTR_KPARAM_INFO
	.align		4
.L_71:
        /*01d8*/ 	.byte	0x04, 0x17
        /*01da*/ 	.short	(.L_73 - .L_72)
.L_72:
        /*01dc*/ 	.word	0x00000000
        /*01e0*/ 	.short	0x0019
        /*01e2*/ 	.short	0x00c8
        /*01e4*/ 	.byte	0x00, 0xf5, 0x21, 0x00


	//----- nvinfo : EIATTR_KPARAM_INFO
	.align		4
.L_73:
        /*01e8*/ 	.byte	0x04, 0x17
        /*01ea*/ 	.short	(.L_75 - .L_74)
.L_74:
        /*01ec*/ 	.word	0x00000000
        /*01f0*/ 	.short	0x0018
        /*01f2*/ 	.short	0x00c0
        /*01f4*/ 	.byte	0x00, 0xf5, 0x21, 0x00


	//----- nvinfo : EIATTR_KPARAM_INFO
	.align		4
.L_75:
        /*01f8*/ 	.byte	0x04, 0x17
        /*01fa*/ 	.short	(.L_77 - .L_76)
.L_76:
        /*01fc*/ 	.word	0x00000000
        /*0200*/ 	.short	0x0017
        /*0202*/ 	.short	0x00b8
        /*0204*/ 	.byte	0x00, 0xf5, 0x21, 0x00


	//----- nvinfo : EIATTR_KPARAM_INFO
	.align		4
.L_77:
        /*0208*/ 	.byte	0x04, 0x17
        /*020a*/ 	.short	(.L_79 - .L_78)
.L_78:
        /*020c*/ 	.word	0x00000000
        /*0210*/ 	.short	0x0016
        /*0212*/ 	.short	0x00b0
        /*0214*/ 	.byte	0x00, 0xf5, 0x21, 0x00


	//----- nvinfo : EIATTR_KPARAM_INFO
	.align		4
.L_79:
        /*0218*/ 	.byte	0x04, 0x17
        /*021a*/ 	.short	(.L_81 - .L_80)
.L_80:
        /*021c*/ 	.word	0x00000000
        /*0220*/ 	.short	0x0015
        /*0222*/ 	.short	0x00a8
        /*0224*/ 	.byte	0x00, 0xf5, 0x21, 0x00


	//----- nvinfo : EIATTR_KPARAM_INFO
	.align		4
.L_81:
        /*0228*/ 	.byte	0x04, 0x17
        /*022a*/ 	.short	(.L_83 - .L_82)
.L_82:
        /*022c*/ 	.word	0x00000000
        /*0230*/ 	.short	0x0014
        /*0232*/ 	.short	0x00a0
        /*0234*/ 	.byte	0x00, 0xf5, 0x21, 0x00


	//----- nvinfo : EIATTR_KPARAM_INFO
	.align		4
.L_83:
        /*0238*/ 	.byte	0x04, 0x17
        /*023a*/ 	.short	(.L_85 - .L_84)
.L_84:
        /*023c*/ 	.word	0x00000000
        /*0240*/ 	.short	0x0013
        /*0242*/ 	.short	0x0098
        /*0244*/ 	.byte	0x00, 0xf5, 0x21, 0x00


	//----- nvinfo : EIATTR_KPARAM_INFO
	.align		4
.L_85:
        /*0248*/ 	.byte	0x04, 0x17
        /*024a*/ 	.short	(.L_87 - .L_86)
.L_86:
        /*024c*/ 	.word	0x00000000
        /*0250*/ 	.short	0x0012
        /*0252*/ 	.short	0x0090
        /*0254*/ 	.byte	0x00, 0xf5, 0x21, 0x00


	//----- nvinfo : EIATTR_KPARAM_INFO
	.align		4
.L_87:
        /*0258*/ 	.byte	0x04, 0x17
        /*025a*/ 	.short	(.L_89 - .L_88)
.L_88:
        /*025c*/ 	.word	0x00000000
        /*0260*/ 	.short	0x0011
        /*0262*/ 	.short	0x0088
        /*0264*/ 	.byte	0x00, 0xf5, 0x21, 0x00


	//----- nvinfo : EIATTR_KPARAM_INFO
	.align		4
.L_89:
        /*0268*/ 	.byte	0x04, 0x17
        /*026a*/ 	.short	(.L_91 - .L_90)
.L_90:
        /*026c*/ 	.word	0x00000000
        /*0270*/ 	.short	0x0010
        /*0272*/ 	.short	0x0080
        /*0274*/ 	.byte	0x00, 0xf5, 0x21, 0x00


	//----- nvinfo : EIATTR_KPARAM_INFO
	.align		4
.L_91:
        /*0278*/ 	.byte	0x04, 0x17
        /*027a*/ 	.short	(.L_93 - .L_92)
.L_92:
        /*027c*/ 	.word	0x00000000
        /*0280*/ 	.short	0x000f
        /*0282*/ 	.short	0x0078
        /*0284*/ 	.byte	0x00, 0xf5, 0x21, 0x00


	//----- nvinfo : EIATTR_KPARAM_INFO
	.align		4
.L_93:
        /*0288*/ 	.byte	0x04, 0x17
        /*028a*/ 	.short	(.L_95 - .L_94)
.L_94:
        /*028c*/ 	.word	0x00000000
        /*0290*/ 	.short	0x000e
        /*0292*/ 	.short	0x0070
        /*0294*/ 	.byte	0x00, 0xf5, 0x21, 0x00


	//----- nvinfo : EIATTR_KPARAM_INFO
	.align		4
.L_95:
        /*0298*/ 	.byte	0x04, 0x17
        /*029a*/ 	.short	(.L_97 - .L_96)
.L_96:
        /*029c*/ 	.word	0x00000000
        /*02a0*/ 	.short	0x000d
        /*02a2*/ 	.short	0x0068
        /*02a4*/ 	.byte	0x00, 0xf5, 0x21, 0x00


	//----- nvinfo : EIATTR_KPARAM_INFO
	.align		4
.L_97:
        /*02a8*/ 	.byte	0x04, 0x17
        /*02aa*/ 	.short	(.L_99 - .L_98)
.L_98:
        /*02ac*/ 	.word	0x00000000
        /*02b0*/ 	.short	0x000c
        /*02b2*/ 	.short	0x0060
        /*02b4*/ 	.byte	0x00, 0xf5, 0x21, 0x00


	//----- nvinfo : EIATTR_KPARAM_INFO
	.align		4
.L_99:
        /*02b8*/ 	.byte	0x04, 0x17
        /*02ba*/ 	.short	(.L_101 - .L_100)
.L_100:
        /*02bc*/ 	.word	0x00000000
        /*02c0*/ 	.short	0x000b
        /*02c2*/ 	.short	0x0058
        /*02c4*/ 	.byte	0x00, 0xf5, 0x21, 0x00


	//----- nvinfo : EIATTR_KPARAM_INFO
	.align		4
.L_101:
        /*02c8*/ 	.byte	0x04, 0x17
        /*02ca*/ 	.short	(.L_103 - .L_102)
.L_102:
        /*02cc*/ 	.word	0x00000000
        /*02d0*/ 	.short	0x000a
        /*02d2*/ 	.short	0x0050
        /*02d4*/ 	.byte	0x00, 0xf5, 0x21, 0x00


	//----- nvinfo : EIATTR_KPARAM_INFO
	.align		4
.L_103:
        /*02d8*/ 	.byte	0x04, 0x17
        /*02da*/ 	.short	(.L_105 - .L_104)
.L_104:
        /*02dc*/ 	.word	0x00000000
        /*02e0*/ 	.short	0x0009
        /*02e2*/ 	.short	0x0048
        /*02e4*/ 	.byte	0x00, 0xf5, 0x21, 0x00


	//----- nvinfo : EIATTR_KPARAM_INFO
	.align		4
.L_105:
        /*02e8*/ 	.byte	0x04, 0x17
        /*02ea*/ 	.short	(.L_107 - .L_106)
.L_106:
        /*02ec*/ 	.word	0x00000000
        /*02f0*/ 	.short	0x0008
        /*02f2*/ 	.short	0x0040
        /*02f4*/ 	.byte	0x00, 0xf5, 0x21, 0x00


	//----- nvinfo : EIATTR_KPARAM_INFO
	.align		4
.L_107:
        /*02f8*/ 	.byte	0x04, 0x17
        /*02fa*/ 	.short	(.L_109 - .L_108)
.L_108:
        /*02fc*/ 	.word	0x00000000
        /*0300*/ 	.short	0x0007
        /*0302*/ 	.short	0x0038
        /*0304*/ 	.byte	0x00, 0xf5, 0x21, 0x00


	//----- nvinfo : EIATTR_KPARAM_INFO
	.align		4
.L_109:
        /*0308*/ 	.byte	0x04, 0x17
        /*030a*/ 	.short	(.L_111 - .L_110)
.L_110:
        /*030c*/ 	.word	0x00000000
        /*0310*/ 	.short	0x0006
        /*0312*/ 	.short	0x0030
        /*0314*/ 	.byte	0x00, 0xf5, 0x21, 0x00


	//----- nvinfo : EIATTR_KPARAM_INFO
	.align		4
.L_111:
        /*0318*/ 	.byte	0x04, 0x17
        /*031a*/ 	.short	(.L_113 - .L_112)
.L_112:
        /*031c*/ 	.word	0x00000000
        /*0320*/ 	.short	0x0005
        /*0322*/ 	.short	0x0028
        /*0324*/ 	.byte	0x00, 0xf5, 0x21, 0x00


	//----- nvinfo : EIATTR_KPARAM_INFO
	.align		4
.L_113:
        /*0328*/ 	.byte	0x04, 0x17
        /*032a*/ 	.short	(.L_115 - .L_114)
.L_114:
        /*032c*/ 	.word	0x00000000
        /*0330*/ 	.short	0x0004
        /*0332*/ 	.short	0x0020
        /*0334*/ 	.byte	0x00, 0xf5, 0x21, 0x00


	//----- nvinfo : EIATTR_KPARAM_INFO
	.align		4
.L_115:
        /*0338*/ 	.byte	0x04, 0x17
        /*033a*/ 	.short	(.L_117 - .L_116)
.L_116:
        /*033c*/ 	.word	0x00000000
        /*0340*/ 	.short	0x0003
        /*0342*/ 	.short	0x0018
        /*0344*/ 	.byte	0x00, 0xf5, 0x21, 0x00


	//----- nvinfo : EIATTR_KPARAM_INFO
	.align		4
.L_117:
        /*0348*/ 	.byte	0x04, 0x17
        /*034a*/ 	.short	(.L_119 - .L_118)
.L_118:
        /*034c*/ 	.word	0x00000000
        /*0350*/ 	.short	0x0002
        /*0352*/ 	.short	0x0010
        /*0354*/ 	.byte	0x00, 0xf5, 0x21, 0x00


	//----- nvinfo : EIATTR_KPARAM_INFO
	.align		4
.L_119:
        /*0358*/ 	.byte	0x04, 0x17
        /*035a*/ 	.short	(.L_121 - .L_120)
.L_120:
        /*035c*/ 	.word	0x00000000
        /*0360*/ 	.short	0x0001
        /*0362*/ 	.short	0x0008
        /*0364*/ 	.byte	0x00, 0xf5, 0x21, 0x00


	//----- nvinfo : EIATTR_KPARAM_INFO
	.align		4
.L_121:
        /*0368*/ 	.byte	0x04, 0x17
        /*036a*/ 	.short	(.L_123 - .L_122)
.L_122:
        /*036c*/ 	.word	0x00000000
        /*0370*/ 	.short	0x0000
        /*0372*/ 	.short	0x0000
        /*0374*/ 	.byte	0x00, 0xf5, 0x21, 0x00


	//----- nvinfo : EIATTR_SPARSE_MMA_MASK
	.align		4
.L_123:
        /*0378*/ 	.byte	0x03, 0x50
        /*037a*/ 	.short	0x0000


	//----- nvinfo : EIATTR_MAXREG_COUNT
	.align		4
        /*037c*/ 	.byte	0x03, 0x1b
        /*037e*/ 	.short	0x00ff


	//----- nvinfo : EIATTR_MERCURY_ISA_VERSION
	.align		4
        /*0380*/ 	.byte	0x03, 0x5f
        /*0382*/ 	.short	0x0101


	//----- nvinfo : EIATTR_VRC_CTA_INIT_COUNT
	.align		4
        /*0384*/ 	.byte	0x02, 0x4a
	.zero		1
	.zero		1


	//----- nvinfo : EIATTR_EXIT_INSTR_OFFSETS
	.align		4
        /*0388*/ 	.byte	0x04, 0x1c
        /*038a*/ 	.short	(.L_125 - .L_124)


	//   ....[0]....
.L_124:
        /*038c*/ 	.word	0x00000060


	//   ....[1]....
        /*0390*/ 	.word	0x00013e20


	//----- nvinfo : EIATTR_CRS_STACK_SIZE
	.align		4
.L_125:
        /*0394*/ 	.byte	0x04, 0x1e
        /*0396*/ 	.short	(.L_127 - .L_126)
.L_126:
        /*0398*/ 	.word	0x00000000


	//----- nvinfo : EIATTR_CBANK_PARAM_SIZE
	.align		4
.L_127:
        /*039c*/ 	.byte	0x03, 0x19
        /*039e*/ 	.short	0x01b8


	//----- nvinfo : EIATTR_PARAM_CBANK
	.align		4
        /*03a0*/ 	.byte	0x04, 0x0a
        /*03a2*/ 	.short	(.L_129 - .L_128)
	.align		4
.L_128:
        /*03a4*/ 	.word	index@(.nv.constant0._Z11RKCK_updatePdS_S_S_S_S_S_S_S_S_S_S_PiS_S_S_S_S_S_S_S_S_S_S_S_S_S_S_S_S_S_S_S_S_S_S_S_S_S_S_S_S_S_S_S_S_S_S_S_S_S_S_S_S_S_)
        /*03a8*/ 	.short	0x0380
        /*03aa*/ 	.short	0x01b8


	//----- nvinfo : EIATTR_SW_WAR
	.align		4
.L_129:
        /*03ac*/ 	.byte	0x04, 0x36
        /*03ae*/ 	.short	(.L_131 - .L_130)
.L_130:
        /*03b0*/ 	.word	0x00000008
.L_131:


//--------------------- .nv.callgraph             --------------------------
	.section	.nv.callgraph,"",@"SHT_CUDA_CALLGRAPH"
	.align	4
	.sectionentsize	8
	.align		4
        /*0000*/ 	.word	0x00000000
	.align		4
        /*0004*/ 	.word	0xffffffff
	.align		4
        /*0008*/ 	.word	0x00000000
	.align		4
        /*000c*/ 	.word	0xfffffffe
	.align		4
        /*0010*/ 	.word	0x00000000
	.align		4
        /*0014*/ 	.word	0xfffffffd
	.align		4
        /*0018*/ 	.word	0x00000000
	.align		4
        /*001c*/ 	.word	0xfffffffc


//--------------------- .text._Z11RKCK_updatePdS_S_S_S_S_S_S_S_S_S_S_PiS_S_S_S_S_S_S_S_S_S_S_S_S_S_S_S_S_S_S_S_S_S_S_S_S_S_S_S_S_S_S_S_S_S_S_S_S_S_S_S_S_S_ --------------------------
	.section	.text._Z11RKCK_updatePdS_S_S_S_S_S_S_S_S_S_S_PiS_S_S_S_S_S_S_S_S_S_S_S_S_S_S_S_S_S_S_S_S_S_S_S_S_S_S_S_S_S_S_S_S_S_S_S_S_S_S_S_S_S_,"ax",@progbits
	.align	128
        .global         _Z11RKCK_updatePdS_S_S_S_S_S_S_S_S_S_S_PiS_S_S_S_S_S_S_S_S_S_S_S_S_S_S_S_S_S_S_S_S_S_S_S_S_S_S_S_S_S_S_S_S_S_S_S_S_S_S_S_S_S_
        .type           _Z11RKCK_updatePdS_S_S_S_S_S_S_S_S_S_S_PiS_S_S_S_S_S_S_S_S_S_S_S_S_S_S_S_S_S_S_S_S_S_S_S_S_S_S_S_S_S_S_S_S_S_S_S_S_S_S_S_S_S_,@function
        .size           _Z11RKCK_updatePdS_S_S_S_S_S_S_S_S_S_S_PiS_S_S_S_S_S_S_S_S_S_S_S_S_S_S_S_S_S_S_S_S_S_S_S_S_S_S_S_S_S_S_S_S_S_S_S_S_S_S_S_S_S_,(.L_x_376 - _Z11RKCK_updatePdS_S_S_S_S_S_S_S_S_S_S_PiS_S_S_S_S_S_S_S_S_S_S_S_S_S_S_S_S_S_S_S_S_S_S_S_S_S_S_S_S_S_S_S_S_S_S_S_S_S_S_S_S_S_)
        .other          _Z11RKCK_updatePdS_S_S_S_S_S_S_S_S_S_S_PiS_S_S_S_S_S_S_S_S_S_S_S_S_S_S_S_S_S_S_S_S_S_S_S_S_S_S_S_S_S_S_S_S_S_S_S_S_S_S_S_S_S_,@"STO_CUDA_ENTRY STV_DEFAULT"
_Z11RKCK_updatePdS_S_S_S_S_S_S_S_S_S_S_PiS_S_S_S_S_S_S_S_S_S_S_S_S_S_S_S_S_S_S_S_S_S_S_S_S_S_S_S_S_S_S_S_S_S_S_S_S_S_S_S_S_S_:
.text._Z11RKCK_updatePdS_S_S_S_S_S_S_S_S_S_S_PiS_S_S_S_S_S_S_S_S_S_S_S_S_S_S_S_S_S_S_S_S_S_S_S_S_S_S_S_S_S_S_S_S_S_S_S_S_S_S_S_S_S_:
[----:B------:R-:W-:Y:S01]  /*0000*/  LDC R1, c[0x0][0x37c] ;  /* 0x0000df00ff017b82 */ /* 0x000fe20000000800 */
[----:B------:R-:W0:Y:S07]  /*0010*/  S2R R5, SR_TID.X ;  /* 0x0000000000057919 */ /* 0x000e2e0000002100 */
[----:B------:R-:W0:Y:S08]  /*0020*/  S2UR UR4, SR_CTAID.X ;  /* 0x00000000000479c3 */ /* 0x000e300000002500 */
[----:B------:R-:W0:Y:S02]  /*0030*/  LDC R4, c[0x0][0x360] ;  /* 0x0000d800ff047b82 */ /* 0x000e240000000800 */
[----:B0-----:R-:W-:-:S05]  /*0040*/  IMAD R5, R4, UR4, R5 ;  /* 0x0000000404057c24 */ /* 0x001fca000f8e0205 */
[----:B------:R-:W-:-:S13]  /*0050*/  ISETP.GT.U32.AND P0, PT, R5, 0x3e7, PT ;  /* 0x000003e70500780c */ /* 0x000fda0003f04070 */
[----:B------:R-:W-:Y:S05]  /*0060*/  @P0 EXIT ;  /* 0x000000000000094d */ /* 0x000fea0003800000 */
[----:B------:R-:W0:Y:S01]  /*0070*/  LDCU UR6, c[0x0][0x370] ;  /* 0x00006e00ff0677ac */ /* 0x000e220008000800 */
[----:B------:R-:W1:Y:S01]  /*0080*/  LDCU.64 UR4, c[0x0][0x358] ;  /* 0x00006b00ff0477ac */ /* 0x000e620008000a00 */
[----:B0-----:R-:W-:-:S07]  /*0090*/  IMAD R4, R4, UR6, RZ ;  /* 0x0000000604047c24 */ /* 0x001fce000f8e02ff */
.L_x_362:
[----:B------:R-:W0:Y:S02]  /*00a0*/  LDC.64 R126, c[0x0][0x390] ;  /* 0x0000e400ff7e7b82 */ /* 0x000e240000000a00 */
[----:B0-----:R-:W-:-:S05]  /*00b0*/  IMAD.WIDE.U32 R126, R5, 0x8, R126 ;  /* 0x00000008057e7825 */ /* 0x001fca00078e007e */
[----:B-1----:R-:W2:Y:S01]  /*00c0*/  LDG.E.64 R2, desc[UR4][R126.64] ;  /* 0x000000047e027981 */ /* 0x002ea2000c1e1b00 */
[----:B------:R-:W-:Y:S01]  /*00d0*/  BSSY.RECONVERGENT B0, `(.L_x_0) ;  /* 0x00013d1000007945 */ /* 0x000fe20003800200 */
[----:B--2---:R-:W-:-:S14]  /*00e0*/  DSETP.GT.AND P0, PT, R2, -100, PT ;  /* 0xc05900000200742a */ /* 0x004fdc0003f04000 */
[----:B------:R-:W-:Y:S05]  /*00f0*/  @!P0 BRA `(.L_x_1) ;  /* 0x0000013c00388947 */ /* 0x000fea0003800000 */
[----:B------:R-:W0:Y:S01]  /*0100*/  LDC.64 R124, c[0x0][0x3d8] ;  /* 0x0000f600ff7c7b82 */ /* 0x000e220000000a00 */
[----:B------:R-:W-:Y:S01]  /*0110*/  BSSY.RECONVERGENT B1, `(.L_x_2) ;  /* 0x0000026000017945 */ /* 0x000fe20003800200 */
[----:B------:R-:W-:Y:S01]  /*0120*/  IMAD.MOV.U32 R10, RZ, RZ, RZ ;  /* 0x000000ffff0a7224 */ /* 0x000fe200078e00ff */
[----:B------:R-:W-:Y:S01]  /*0130*/  MOV R6, 0x370 ;  /* 0x0000037000067802 */ /* 0x000fe20000000f00 */
[----:B------:R-:W-:Y:S02]  /*0140*/  IMAD.MOV.U32 R7, RZ, RZ, 0x40060000 ;  /* 0x40060000ff077424 */ /* 0x000fe400078e00ff */
[----:B------:R-:W-:Y:S02]  /*0150*/  IMAD.MOV.U32 R8, RZ, RZ, RZ ;  /* 0x000000ffff087224 */ /* 0x000fe400078e00ff */
[----:B------:R-:W1:Y:S01]  /*0160*/  LDC.64 R122, c[0x0][0x3b0] ;  /* 0x0000ec00ff7a7b82 */ /* 0x000e620000000a00 */
[----:B------:R-:W-:-:S07]  /*0170*/  IMAD.MOV.U32 R9, RZ, RZ, 0x40000000 ;  /* 0x40000000ff097424 */ /* 0x000fce00078e00ff */
[----:B------:R-:W2:Y:S08]  /*0180*/  LDC.64 R120, c[0x0][0x3d0] ;  /* 0x0000f400ff787b82 */ /* 0x000eb00000000a00 */
[----:B------:R-:W3:Y:S01]  /*0190*/  LDC.64 R118, c[0x0][0x400] ;  /* 0x00010000ff767b82 */ /* 0x000ee20000000a00 */
[----:B0-----:R-:W-:-:S07]  /*01a0*/  IMAD.WIDE.U32 R124, R5, 0x8, R124 ;  /* 0x00000008057c7825 */ /* 0x001fce00078e007c */
[----:B------:R-:W0:Y:S01]  /*01b0*/  LDC.64 R116, c[0x0][0x398] ;  /* 0x0000e600ff747b82 */ /* 0x000e220000000a00 */
[----:B-1----:R-:W-:-:S07]  /*01c0*/  IMAD.WIDE.U32 R122, R5, 0x8, R122 ;  /* 0x00000008057a7825 */ /* 0x002fce00078e007a */
[----:B------:R-:W1:Y:S01]  /*01d0*/  LDC.64 R114, c[0x0][0x3e8] ;  /* 0x0000fa00ff727b82 */ /* 0x000e620000000a00 */
[----:B--2---:R-:W-:-:S07]  /*01e0*/  IMAD.WIDE.U32 R120, R5, 0x8, R120 ;  /* 0x0000000805787825 */ /* 0x004fce00078e0078 */
[----:B------:R-:W2:Y:S01]  /*01f0*/  LDC.64 R112, c[0x0][0x3b8] ;  /* 0x0000ee00ff707b82 */ /* 0x000ea20000000a00 */
[----:B---3--:R-:W-:-:S07]  /*0200*/  IMAD.WIDE.U32 R118, R5, 0x8, R118 ;  /* 0x0000000805767825 */ /* 0x008fce00078e0076 */
        /* <DEDUP_REMOVED lines=17> */
[----:B0-----:R-:W-:-:S04]  /*0320*/  IMAD.WIDE.U32 R100, R5, 0x8, R100 ;  /* 0x0000000805647825 */ /* 0x001fc800078e0064 */
[----:B-1----:R-:W-:-:S04]  /*0330*/  IMAD.WIDE.U32 R98, R5, 0x8, R98 ;  /* 0x0000000805627825 */ /* 0x002fc800078e0062 */
[----:B--2---:R-:W-:-:S04]  /*0340*/  IMAD.WIDE.U32 R96, R5, 0x8, R96 ;  /* 0x0000000805607825 */ /* 0x004fc800078e0060 */
[----:B---3--:R-:W-:-:S07]  /*0350*/  IMAD.WIDE.U32 R94, R5, 0x8, R94 ;  /* 0x00000008055e7825 */ /* 0x008fce00078e005e */
[----:B------:R-:W-:Y:S05]  /*0360*/  CALL.REL.NOINC `($_Z11RKCK_updatePdS_S_S_S_S_S_S_S_S_S_S_PiS_S_S_S_S_S_S_S_S_S_S_S_S_S_S_S_S_S_S_S_S_S_S_S_S_S_S_S_S_S_S_S_S_S_S_S_S_S_S_S_S_S_$__internal_accurate_pow) ;  /* 0x0000014000f07944 */ /* 0x000fea0003c00000 */
[----:B------:R-:W-:Y:S05]  /*0370*/  BSYNC.RECONVERGENT B1 ;  /* 0x0000000000017941 */ /* 0x000fea0003800200 */
.L_x_2:
[----:B------:R-:W-:Y:S01]  /*0380*/  MOV R92, R8 ;  /* 0x00000008005c7202 */ /* 0x000fe20000000f00 */
[----:B------:R-:W-:Y:S01]  /*0390*/  IMAD.MOV.U32 R93, RZ, RZ, R7 ;  /* 0x000000ffff5d7224 */ /* 0x000fe200078e0007 */
[----:B------:R-:W-:Y:S01]  /*03a0*/  UMOV UR6, 0xf01b866e ;  /* 0xf01b866e00067882 */ /* 0x000fe20000000000 */
[----:B------:R-:W-:Y:S01]  /*03b0*/  UMOV UR7, 0x400921f9 ;  /* 0x400921f900077882 */ /* 0x000fe20000000000 */
[----:B------:R-:W-:Y:S01]  /*03c0*/  IMAD.MOV.U32 R2, RZ, RZ, 0x1 ;  /* 0x00000001ff027424 */ /* 0x000fe200078e00ff */
[----:B------:R-:W-:Y:S02]  /*03d0*/  BSSY.RECONVERGENT B1, `(.L_x_3) ;  /* 0x0000017000017945 */ /* 0x000fe40003800200 */
[----:B------:R-:W-:Y:S01]  /*03e0*/  DMUL R10, R92, UR6 ;  /* 0x000000065c0a7c28 */ /* 0x000fe20008000000 */
[----:B------:R-:W-:Y:S01]  /*03f0*/  UMOV UR6, 0xe2308c3a ;  /* 0xe2308c3a00067882 */ /* 0x000fe20000000000 */
[----:B------:R-:W-:-:S04]  /*0400*/  UMOV UR7, 0x3e75798e ;  /* 0x3e75798e00077882 */ /* 0x000fc80000000000 */
[----:B------:R-:W0:Y:S02]  /*0410*/  MUFU.RCP64H R3, R11 ;  /* 0x0000000b00037308 */ /* 0x000e240000001800 */
[----:B0-----:R-:W-:-:S08]  /*0420*/  DFMA R6, -R10, R2, 1 ;  /* 0x3ff000000a06742b */ /* 0x001fd00000000102 */
[----:B------:R-:W-:-:S08]  /*0430*/  DFMA R6, R6, R6, R6 ;  /* 0x000000060606722b */ /* 0x000fd00000000006 */
[----:B------:R-:W-:-:S08]  /*0440*/  DFMA R6, R2, R6, R2 ;  /* 0x000000060206722b */ /* 0x000fd00000000002 */
[----:B------:R-:W-:-:S08]  /*0450*/  DFMA R2, -R10, R6, 1 ;  /* 0x3ff000000a02742b */ /* 0x000fd00000000106 */
[----:B------:R-:W-:-:S08]  /*0460*/  DFMA R2, R6, R2, R6 ;  /* 0x000000020602722b */ /* 0x000fd00000000006 */
[----:B------:R-:W-:-:S08]  /*0470*/  DMUL R6, R2, UR6 ;  /* 0x0000000602067c28 */ /* 0x000fd00008000000 */
[----:B------:R-:W-:-:S08]  /*0480*/  DFMA R8, -R10, R6, UR6 ;  /* 0x000000060a087e2b */ /* 0x000fd00008000106 */
[----:B------:R-:W-:-:S10]  /*0490*/  DFMA R2, R2, R8, R6 ;  /* 0x000000080202722b */ /* 0x000fd40000000006 */
[----:B------:R-:W-:-:S05]  /*04a0*/  FFMA R0, RZ, R11, R3 ;  /* 0x0000000bff007223 */ /* 0x000fca0000000003 */
[----:B------:R-:W-:-:S13]  /*04b0*/  FSETP.GT.AND P0, PT, |R0|, 1.469367938527859385e-39, PT ;  /* 0x001000000000780b */ /* 0x000fda0003f04200 */
[----:B------:R-:W-:Y:S05]  /*04c0*/  @P0 BRA `(.L_x_4) ;  /* 0x00000000001c0947 */ /* 0x000fea0003800000 */
[----:B------:R-:W-:Y:S01]  /*04d0*/  IMAD.MOV.U32 R7, RZ, RZ, R11 ;  /* 0x000000ffff077224 */ /* 0x000fe200078e000b */
[----:B------:R-:W-:Y:S01]  /*04e0*/  MOV R9, 0x3e75798e ;  /* 0x3e75798e00097802 */ /* 0x000fe20000000f00 */
[----:B------:R-:W-:Y:S01]  /*04f0*/  IMAD.MOV.U32 R8, RZ, RZ, -0x1dcf73c6 ;  /* 0xe2308c3aff087424 */ /* 0x000fe200078e00ff */
[----:B------:R-:W-:-:S07]  /*0500*/  MOV R6, 0x520 ;  /* 0x0000052000067802 */ /* 0x000fce0000000f00 */
[----:B------:R-:W-:Y:S05]  /*0510*/  CALL.REL.NOINC `($__internal_0_$__cuda_sm20_div_rn_f64_full) ;  /* 0x0000013800447944 */ /* 0x000fea0003c00000 */
[----:B------:R-:W-:Y:S02]  /*0520*/  IMAD.MOV.U32 R2, RZ, RZ, R8 ;  /* 0x000000ffff027224 */ /* 0x000fe400078e0008 */
[----:B------:R-:W-:-:S07]  /*0530*/  IMAD.MOV.U32 R3, RZ, RZ, R7 ;  /* 0x000000ffff037224 */ /* 0x000fce00078e0007 */
.L_x_4:
[----:B------:R-:W-:Y:S05]  /*0540*/  BSYNC.RECONVERGENT B1 ;  /* 0x0000000000017941 */ /* 0x000fea0003800200 */
.L_x_3:
[----:B------:R-:W0:Y:S01]  /*0550*/  LDC.64 R88, c[0x0][0x430] ;  /* 0x00010c00ff587b82 */ /* 0x000e220000000a00 */
[----:B------:R-:W-:Y:S01]  /*0560*/  UMOV UR6, 0x3e6d717a ;  /* 0x3e6d717a00067882 */ /* 0x000fe20000000000 */
[----:B------:R-:W-:Y:S01]  /*0570*/  UMOV UR7, 0x3ad11337 ;  /* 0x3ad1133700077882 */ /* 0x000fe20000000000 */
[----:B------:R-:W-:Y:S01]  /*0580*/  IMAD.MOV.U32 R0, RZ, RZ, RZ ;  /* 0x000000ffff007224 */ /* 0x000fe200078e00ff */
[----:B------:R-:W-:-:S04]  /*0590*/  DMUL R90, R92, UR6 ;  /* 0x000000065c5a7c28 */ /* 0x000fc80008000000 */
[----:B------:R-:W1:Y:S08]  /*05a0*/  LDC.64 R86, c[0x0][0x418] ;  /* 0x00010600ff567b82 */ /* 0x000e700000000a00 */
        /* <DEDUP_REMOVED lines=70> */
.L_x_361:
[----:B------:R-:W-:Y:S01]  /*0a10*/  IMAD.MOV.U32 R8, RZ, RZ, 0x47ae147b ;  /* 0x47ae147bff087424 */ /* 0x000fe200078e00ff */
[----:B------:R-:W-:-:S05]  /*0a20*/  MOV R9, 0x3f947ae1 ;  /* 0x3f947ae100097802 */ /* 0x000fca0000000f00 */
[----:B------:R0:W-:Y:S04]  /*0a30*/  STG.E.64 desc[UR4][R124.64], R8 ;  /* 0x000000087c007986 */ /* 0x0001e8000c101b04 */
[----:B------:R0:W5:Y:S01]  /*0a40*/  LDG.E.64 R6, desc[UR4][R120.64] ;  /* 0x0000000478067981 */ /* 0x000162000c1e1b00 */
[----:B------:R-:W-:Y:S01]  /*0a50*/  BSSY.RECONVERGENT B1, `(.L_x_5) ;  /* 0x0001017000017945 */ /* 0x000fe20003800200 */
.L_x_302:
[----:B0-----:R-:W2:Y:S02]  /*0a60*/  LDG.E.64 R8, desc[UR4][R122.64] ;  /* 0x000000047a087981 */ /* 0x001ea4000c1e1b00 */
[----:B--2--5:R-:W-:-:S07]  /*0a70*/  DMUL R8, R8, R6 ;  /* 0x0000000608087228 */ /* 0x024fce0000000000 */
[----:B------:R0:W-:Y:S04]  /*0a80*/  STG.E.64 desc[UR4][R118.64], R8 ;  /* 0x0000000876007986 */ /* 0x0001e8000c101b04 */
[----:B------:R-:W2:Y:S04]  /*0a90*/  LDG.E.64 R6, desc[UR4][R116.64] ;  /* 0x0000000474067981 */ /* 0x000ea8000c1e1b00 */
[----:B------:R-:W2:Y:S02]  /*0aa0*/  LDG.E.64 R10, desc[UR4][R120.64] ;  /* 0x00000004780a7981 */ /* 0x000ea4000c1e1b00 */
[----:B--2---:R-:W-:-:S07]  /*0ab0*/  DMUL R6, R6, R10 ;  /* 0x0000000a06067228 */ /* 0x004fce0000000000 */
[----:B------:R1:W-:Y:S04]  /*0ac0*/  STG.E.64 desc[UR4][R114.64], R6 ;  /* 0x0000000672007986 */ /* 0x0003e8000c101b04 */
[----:B------:R-:W2:Y:S04]  /*0ad0*/  LDG.E.64 R10, desc[UR4][R112.64] ;  /* 0x00000004700a7981 */ /* 0x000ea8000c1e1b00 */
[----:B------:R-:W2:Y:S02]  /*0ae0*/  LDG.E.64 R12, desc[UR4][R120.64] ;  /* 0x00000004780c7981 */ /* 0x000ea4000c1e1b00 */
[----:B--2---:R-:W-:-:S07]  /*0af0*/  DMUL R10, R10, R12 ;  /* 0x0000000c0a0a7228 */ /* 0x004fce0000000000 */
[----:B------:R2:W-:Y:S04]  /*0b00*/  STG.E.64 desc[UR4][R110.64], R10 ;  /* 0x0000000a6e007986 */ /* 0x0005e8000c101b04 */
[----:B------:R-:W3:Y:S04]  /*0b10*/  LDG.E.64 R12, desc[UR4][R108.64] ;  /* 0x000000046c0c7981 */ /* 0x000ee8000c1e1b00 */
[----:B------:R-:W3:Y:S02]  /*0b20*/  LDG.E.64 R14, desc[UR4][R120.64] ;  /* 0x00000004780e7981 */ /* 0x000ee4000c1e1b00 */
[----:B---3--:R-:W-:-:S07]  /*0b30*/  DMUL R12, R12, R14 ;  /* 0x0000000e0c0c7228 */ /* 0x008fce0000000000 */
[----:B------:R3:W-:Y:S04]  /*0b40*/  STG.E.64 desc[UR4][R106.64], R12 ;  /* 0x0000000c6a007986 */ /* 0x0007e8000c101b04 */
[----:B0-----:R-:W4:Y:S04]  /*0b50*/  LDG.E.64 R8, desc[UR4][R104.64] ;  /* 0x0000000468087981 */ /* 0x001f28000c1e1b00 */
[----:B------:R-:W4:Y:S02]  /*0b60*/  LDG.E.64 R14, desc[UR4][R120.64] ;  /* 0x00000004780e7981 */ /* 0x000f24000c1e1b00 */
[----:B----4-:R-:W-:-:S07]  /*0b70*/  DMUL R8, R8, R14 ;  /* 0x0000000e08087228 */ /* 0x010fce0000000000 */
[----:B------:R0:W-:Y:S04]  /*0b80*/  STG.E.64 desc[UR4][R102.64], R8 ;  /* 0x0000000866007986 */ /* 0x0001e8000c101b04 */
[----:B-1----:R-:W4:Y:S04]  /*0b90*/  LDG.E.64 R6, desc[UR4][R100.64] ;  /* 0x0000000464067981 */ /* 0x002f28000c1e1b00 */
[----:B------:R-:W4:Y:S02]  /*0ba0*/  LDG.E.64 R14, desc[UR4][R120.64] ;  /* 0x00000004780e7981 */ /* 0x000f24000c1e1b00 */
[----:B----4-:R-:W-:-:S07]  /*0bb0*/  DMUL R6, R6, R14 ;  /* 0x0000000e06067228 */ /* 0x010fce0000000000 */
[----:B------:R1:W-:Y:S04]  /*0bc0*/  STG.E.64 desc[UR4][R98.64], R6 ;  /* 0x0000000662007986 */ /* 0x0003e8000c101b04 */
[----:B------:R-:W4:Y:S04]  /*0bd0*/  LDG.E.64 R140, desc[UR4][R96.64] ;  /* 0x00000004608c7981 */ /* 0x000f28000c1e1b00 */
[----:B--2---:R-:W4:Y:S04]  /*0be0*/  LDG.E.64 R10, desc[UR4][R114.64] ;  /* 0x00000004720a7981 */ /* 0x004f28000c1e1b00 */
[----:B------:R-:W2:Y:S04]  /*0bf0*/  LDG.E.64 R138, desc[UR4][R94.64] ;  /* 0x000000045e8a7981 */ /* 0x000ea8000c1e1b00 */
[----:B---3--:R-:W2:Y:S04]  /*0c00*/  LDG.E.64 R12, desc[UR4][R106.64] ;  /* 0x000000046a0c7981 */ /* 0x008ea8000c1e1b00 */
[----:B------:R-:W3:Y:S04]  /*0c10*/  LDG.E.64 R132, desc[UR4][R108.64] ;  /* 0x000000046c847981 */ /* 0x000ee8000c1e1b00 */
[----:B------:R-:W3:Y:S04]  /*0c20*/  LDG.E.64 R14, desc[UR4][R110.64] ;  /* 0x000000046e0e7981 */ /* 0x000ee8000c1e1b00 */
[----:B------:R-:W3:Y:S04]  /*0c30*/  LDG.E.64 R130, desc[UR4][R100.64] ;  /* 0x0000000464827981 */ /* 0x000ee8000c1e1b00 */
[----:B------:R-:W3:Y:S04]  /*0c40*/  LDG.E.64 R16, desc[UR4][R102.64] ;  /* 0x0000000466107981 */ /* 0x000ee8000c1e1b00 */
[----:B------:R-:W3:Y:S04]  /*0c50*/  LDG.E.64 R136, desc[UR4][R126.64] ;  /* 0x000000047e887981 */ /* 0x000ee8000c1e1b00 */
[----:B------:R-:W3:Y:S04]  /*0c60*/  LDG.E.64 R134, desc[UR4][R116.64] ;  /* 0x0000000474867981 */ /* 0x000ee8000c1e1b00 */
[----:B0-----:R-:W3:Y:S01]  /*0c70*/  LDG.E.64 R8, desc[UR4][R118.64] ;  /* 0x0000000476087981 */ /* 0x001ee2000c1e1b00 */
[----:B------:R-:W-:Y:S01]  /*0c80*/  UMOV UR6, 0x9999999a ;  /* 0x9999999a00067882 */ /* 0x000fe20000000000 */
[----:B------:R-:W-:Y:S01]  /*0c90*/  UMOV UR7, 0x3fc99999 ;  /* 0x3fc9999900077882 */ /* 0x000fe20000000000 */
[----:B------:R-:W-:Y:S01]  /*0ca0*/  BSSY.RECONVERGENT B2, `(.L_x_6) ;  /* 0x000000d000027945 */ /* 0x000fe20003800200 */
[----:B----4-:R-:W-:-:S08]  /*0cb0*/  DFMA R140, R10, UR6, R140 ;  /* 0x000000060a8c7c2b */ /* 0x010fd0000800008c */
[----:B------:R-:W-:Y:S02]  /*0cc0*/  DADD R10, -RZ, |R140| ;  /* 0x00000000ff0a7229 */ /* 0x000fe4000000058c */
[----:B--2---:R-:W-:Y:S02]  /*0cd0*/  DFMA R138, R12, UR6, R138 ;  /* 0x000000060c8a7c2b */ /* 0x004fe4000800008a */
[----:B---3--:R-:W-:Y:S02]  /*0ce0*/  DFMA R132, R14, UR6, R132 ;  /* 0x000000060e847c2b */ /* 0x008fe40008000084 */
[----:B------:R-:W-:Y:S02]  /*0cf0*/  DFMA R130, R16, UR6, R130 ;  /* 0x0000000610827c2b */ /* 0x000fe40008000082 */
[----:B------:R-:W-:Y:S02]  /*0d00*/  DFMA R136, R6, UR6, R136 ;  /* 0x0000000606887c2b */ /* 0x000fe40008000088 */
[----:B-1----:R-:W-:Y:S01]  /*0d10*/  IMAD.MOV.U32 R7, RZ, RZ, R11 ;  /* 0x000000ffff077224 */ /* 0x002fe200078e000b */
[----:B------:R-:W-:Y:S01]  /*0d20*/  MOV R6, 0xd70 ;  /* 0x00000d7000067802 */ /* 0x000fe20000000f00 */
[----:B------:R-:W-:Y:S01]  /*0d30*/  DFMA R134, R8, UR6, R134 ;  /* 0x0000000608867c2b */ /* 0x000fe20008000086 */
[----:B------:R-:W-:-:S02]  /*0d40*/  IMAD.MOV.U32 R8, RZ, RZ, RZ ;  /* 0x000000ffff087224 */ /* 0x000fc400078e00ff */
[----:B------:R-:W-:-:S08]  /*0d50*/  IMAD.MOV.U32 R9, RZ, RZ, 0x40000000 ;  /* 0x40000000ff097424 */ /* 0x000fd000078e00ff */
[----:B------:R-:W-:Y:S05]  /*0d60*/  CALL.REL.NOINC `($_Z11RKCK_updatePdS_S_S_S_S_S_S_S_S_S_S_PiS_S_S_S_S_S_S_S_S_S_S_S_S_S_S_S_S_S_S_S_S_S_S_S_S_S_S_S_S_S_S_S_S_S_S_S_S_S_S_S_S_S_$__internal_accurate_pow) ;  /* 0x0000013800707944 */ /* 0x000fea0003c00000 */
[----:B------:R-:W-:Y:S05]  /*0d70*/  BSYNC.RECONVERGENT B2 ;  /* 0x0000000000027941 */ /* 0x000fea0003800200 */
.L_x_6:
[C---:B------:R-:W-:Y:S01]  /*0d80*/  DADD R10, R140.reuse, 2 ;  /* 0x400000008c0a7429 */ /* 0x040fe20000000000 */
[----:B------:R-:W-:Y:S01]  /*0d90*/  BSSY.RECONVERGENT B2, `(.L_x_7) ;  /* 0x0000010000027945 */ /* 0x000fe20003800200 */
[----:B------:R-:W-:Y:S02]  /*0da0*/  DADD R14, -RZ, |R138| ;  /* 0x00000000ff0e7229 */ /* 0x000fe4000000058a */
[----:B------:R-:W-:-:S06]  /*0db0*/  DSETP.NEU.AND P0, PT, R140, RZ, PT ;  /* 0x000000ff8c00722a */ /* 0x000fcc0003f0d000 */
[----:B------:R-:W-:Y:S02]  /*0dc0*/  LOP3.LUT R10, R11, 0x7ff00000, RZ, 0xc0, !PT ;  /* 0x7ff000000b0a7812 */ /* 0x000fe400078ec0ff */
[----:B------:R-:W-:Y:S02]  /*0dd0*/  FSEL R13, R7, RZ, P0 ;  /* 0x000000ff070d7208 */ /* 0x000fe40000000000 */
[----:B------:R-:W-:Y:S01]  /*0de0*/  ISETP.NE.AND P1, PT, R10, 0x7ff00000, PT ;  /* 0x7ff000000a00780c */ /* 0x000fe20003f25270 */
[----:B------:R-:W-:Y:S01]  /*0df0*/  IMAD.MOV.U32 R10, RZ, RZ, R14 ;  /* 0x000000ffff0a7224 */ /* 0x000fe200078e000e */
[----:B------:R-:W-:Y:S02]  /*0e00*/  FSEL R12, R8, RZ, P0 ;  /* 0x000000ff080c7208 */ /* 0x000fe40000000000 */
[----:B------:R-:W-:-:S09]  /*0e10*/  MOV R7, R15 ;  /* 0x0000000f00077202 */ /* 0x000fd20000000f00 */
[----:B------:R-:W-:Y:S05]  /*0e20*/  @P1 BRA `(.L_x_8) ;  /* 0x0000000000181947 */ /* 0x000fea0003800000 */
[----:B------:R-:W-:-:S14]  /*0e30*/  DSETP.NAN.AND P0, PT, R140, R140, PT ;  /* 0x0000008c8c00722a */ /* 0x000fdc0003f08000 */
[----:B------:R-:W-:Y:S01]  /*0e40*/  @P0 DADD R12, R140, 2 ;  /* 0x400000008c0c0429 */ /* 0x000fe20000000000 */
[----:B------:R-:W-:Y:S10]  /*0e50*/  @P0 BRA `(.L_x_8) ;  /* 0x00000000000c0947 */ /* 0x000ff40003800000 */
[----:B------:R-:W-:-:S14]  /*0e60*/  DSETP.NEU.AND P0, PT, |R140|, +INF , PT ;  /* 0x7ff000008c00742a */ /* 0x000fdc0003f0d200 */
[----:B------:R-:W-:Y:S02]  /*0e70*/  @!P0 IMAD.MOV.U32 R12, RZ, RZ, 0x0 ;  /* 0x00000000ff0c8424 */ /* 0x000fe400078e00ff */
[----:B------:R-:W-:-:S07]  /*0e80*/  @!P0 IMAD.MOV.U32 R13, RZ, RZ, 0x7ff00000 ;  /* 0x7ff00000ff0d8424 */ /* 0x000fce00078e00ff */
.L_x_8:
[----:B------:R-:W-:Y:S05]  /*0e90*/  BSYNC.RECONVERGENT B2 ;  /* 0x0000000000027941 */ /* 0x000fea0003800200 */
.L_x_7:
[----:B------:R-:W-:Y:S01]  /*0ea0*/  BSSY.RECONVERGENT B2, `(.L_x_9) ;  /* 0x0000005000027945 */ /* 0x000fe20003800200 */
[----:B------:R-:W-:Y:S01]  /*0eb0*/  IMAD.MOV.U32 R8, RZ, RZ, RZ ;  /* 0x000000ffff087224 */ /* 0x000fe200078e00ff */
[----:B------:R-:W-:Y:S01]  /*0ec0*/  MOV R6, 0xef0 ;  /* 0x00000ef000067802 */ /* 0x000fe20000000f00 */
[----:B------:R-:W-:-:S07]  /*0ed0*/  IMAD.MOV.U32 R9, RZ, RZ, 0x40000000 ;  /* 0x40000000ff097424 */ /* 0x000fce00078e00ff */
[----:B------:R-:W-:Y:S05]  /*0ee0*/  CALL.REL.NOINC `($_Z11RKCK_updatePdS_S_S_S_S_S_S_S_S_S_S_PiS_S_S_S_S_S_S_S_S_S_S_S_S_S_S_S_S_S_S_S_S_S_S_S_S_S_S_S_S_S_S_S_S_S_S_S_S_S_S_S_S_S_$__internal_accurate_pow) ;  /* 0x0000013800107944 */ /* 0x000fea0003c00000 */
[----:B------:R-:W-:Y:S05]  /*0ef0*/  BSYNC.RECONVERGENT B2 ;  /* 0x0000000000027941 */ /* 0x000fea0003800200 */
.L_x_9:
[C---:B------:R-:W-:Y:S01]  /*0f00*/  DADD R10, R138.reuse, 2 ;  /* 0x400000008a0a7429 */ /* 0x040fe20000000000 */
[----:B------:R-:W-:Y:S01]  /*0f10*/  BSSY.RECONVERGENT B2, `(.L_x_10) ;  /* 0x0000011000027945 */ /* 0x000fe20003800200 */
[----:B------:R-:W-:Y:S02]  /*0f20*/  DSETP.NEU.AND P0, PT, R138, RZ, PT ;  /* 0x000000ff8a00722a */ /* 0x000fe40003f0d000 */
[----:B------:R-:W-:Y:S02]  /*0f30*/  DSETP.NEU.AND P3, PT, R140, 1, PT ;  /* 0x3ff000008c00742a */ /* 0x000fe40003f6d000 */
[----:B------:R-:W-:Y:S02]  /*0f40*/  DSETP.NEU.AND P2, PT, R138, 1, PT ;  /* 0x3ff000008a00742a */ /* 0x000fe40003f4d000 */
[----:B------:R-:W-:Y:S02]  /*0f50*/  FSEL R6, R8, RZ, P0 ;  /* 0x000000ff08067208 */ /* 0x000fe40000000000 */
[----:B------:R-:W-:-:S02]  /*0f60*/  LOP3.LUT R10, R11, 0x7ff00000, RZ, 0xc0, !PT ;  /* 0x7ff000000b0a7812 */ /* 0x000fc400078ec0ff */
[----:B------:R-:W-:Y:S02]  /*0f70*/  FSEL R7, R7, RZ, P0 ;  /* 0x000000ff07077208 */ /* 0x000fe40000000000 */
[----:B------:R-:W-:Y:S02]  /*0f80*/  ISETP.NE.AND P1, PT, R10, 0x7ff00000, PT ;  /* 0x7ff000000a00780c */ /* 0x000fe40003f25270 */
[----:B------:R-:W-:Y:S02]  /*0f90*/  FSEL R128, R12, RZ, P3 ;  /* 0x000000ff0c807208 */ /* 0x000fe40001800000 */
[----:B------:R-:W-:-:S09]  /*0fa0*/  FSEL R129, R13, 1.875, P3 ;  /* 0x3ff000000d817808 */ /* 0x000fd20001800000 */
[----:B------:R-:W-:Y:S05]  /*0fb0*/  @P1 BRA `(.L_x_11) ;  /* 0x0000000000181947 */ /* 0x000fea0003800000 */
[----:B------:R-:W-:-:S14]  /*0fc0*/  DSETP.NAN.AND P0, PT, R138, R138, PT ;  /* 0x0000008a8a00722a */ /* 0x000fdc0003f08000 */
[----:B------:R-:W-:Y:S01]  /*0fd0*/  @P0 DADD R6, R138, 2 ;  /* 0x400000008a060429 */ /* 0x000fe20000000000 */
[----:B------:R-:W-:Y:S10]  /*0fe0*/  @P0 BRA `(.L_x_11) ;  /* 0x00000000000c0947 */ /* 0x000ff40003800000 */
[----:B------:R-:W-:-:S14]  /*0ff0*/  DSETP.NEU.AND P0, PT, |R138|, +INF , PT ;  /* 0x7ff000008a00742a */ /* 0x000fdc0003f0d200 */
[----:B------:R-:W-:Y:S01]  /*1000*/  @!P0 MOV R6, 0x0 ;  /* 0x0000000000068802 */ /* 0x000fe20000000f00 */
[----:B------:R-:W-:-:S07]  /*1010*/  @!P0 IMAD.MOV.U32 R7, RZ, RZ, 0x7ff00000 ;  /* 0x7ff00000ff078424 */ /* 0x000fce00078e00ff */
.L_x_11:
[----:B------:R-:W-:Y:S05]  /*1020*/  BSYNC.RECONVERGENT B2 ;  /* 0x0000000000027941 */ /* 0x000fea0003800200 */
.L_x_10:
[----:B------:R-:W-:Y:S01]  /*1030*/  FSEL R6, R6, RZ, P2 ;  /* 0x000000ff06067208 */ /* 0x000fe20001000000 */
[----:B------:R-:W-:Y:S01]  /*1040*/  IMAD.MOV.U32 R10, RZ, RZ, 0x0 ;  /* 0x00000000ff0a7424 */ /* 0x000fe200078e00ff */
[----:B------:R-:W-:Y:S01]  /*1050*/  FSEL R7, R7, 1.875, P2 ;  /* 0x3ff0000007077808 */ /* 0x000fe20001000000 */
[----:B------:R-:W-:Y:S01]  /*1060*/  IMAD.MOV.U32 R11, RZ, RZ, 0x3fd80000 ;  /* 0x3fd80000ff0b7424 */ /* 0x000fe200078e00ff */
[----:B------:R-:W-:Y:S04]  /*1070*/  BSSY.RECONVERGENT B2, `(.L_x_12) ;  /* 0x0000017000027945 */ /* 0x000fe80003800200 */
[----:B------:R-:W-:-:S06]  /*1080*/  DADD R128, R128, R6 ;  /* 0x0000000080807229 */ /* 0x000fcc0000000006 */
[----:B------:R-:W0:Y:S04]  /*1090*/  MUFU.RSQ64H R9, R129 ;  /* 0x0000008100097308 */ /* 0x000e280000001c00 */
[----:B------:R-:W-:-:S05]  /*10a0*/  VIADD R8, R129, 0xfcb00000 ;  /* 0xfcb0000081087836 */ /* 0x000fca0000000000 */
[----:B------:R-:W-:Y:S01]  /*10b0*/  ISETP.GE.U32.AND P0, PT, R8, 0x7ca00000, PT ;  /* 0x7ca000000800780c */ /* 0x000fe20003f06070 */
[----:B0-----:R-:W-:-:S08]  /*10c0*/  DMUL R6, R8, R8 ;  /* 0x0000000808067228 */ /* 0x001fd00000000000 */
[----:B------:R-:W-:-:S08]  /*10d0*/  DFMA R6, R128, -R6, 1 ;  /* 0x3ff000008006742b */ /* 0x000fd00000000806 */
[----:B------:R-:W-:Y:S02]  /*10e0*/  DFMA R10, R6, R10, 0.5 ;  /* 0x3fe00000060a742b */ /* 0x000fe4000000000a */
[----:B------:R-:W-:-:S08]  /*10f0*/  DMUL R6, R8, R6 ;  /* 0x0000000608067228 */ /* 0x000fd00000000000 */
[----:B------:R-:W-:-:S08]  /*1100*/  DFMA R14, R10, R6, R8 ;  /* 0x000000060a0e722b */ /* 0x000fd00000000008 */
[----:B------:R-:W-:Y:S02]  /*1110*/  DMUL R10, R128, R14 ;  /* 0x0000000e800a7228 */ /* 0x000fe40000000000 */
[----:B------:R-:W-:Y:S01]  /*1120*/  IADD3 R7, PT, PT, R15, -0x100000, RZ ;  /* 0xfff000000f077810 */ /* 0x000fe20007ffe0ff */
[----:B------:R-:W-:-:S05]  /*1130*/  IMAD.MOV.U32 R6, RZ, RZ, R14 ;  /* 0x000000ffff067224 */ /* 0x000fca00078e000e */
[----:B------:R-:W-:-:S08]  /*1140*/  DFMA R12, R10, -R10, R128 ;  /* 0x8000000a0a0c722b */ /* 0x000fd00000000080 */
[----:B------:R-:W-:Y:S01]  /*1150*/  DFMA R142, R12, R6, R10 ;  /* 0x000000060c8e722b */ /* 0x000fe2000000000a */
[----:B------:R-:W-:Y:S10]  /*1160*/  @!P0 BRA `(.L_x_13) ;  /* 0x00000000001c8947 */ /* 0x000ff40003800000 */
[----:B------:R-:W-:Y:S01]  /*1170*/  IMAD.MOV.U32 R9, RZ, RZ, R7 ;  /* 0x000000ffff097224 */ /* 0x000fe200078e0007 */
[----:B------:R-:W-:Y:S01]  /*1180*/  MOV R16, 0x11c0 ;  /* 0x000011c000107802 */ /* 0x000fe20000000f00 */
[----:B------:R-:W-:Y:S02]  /*1190*/  IMAD.MOV.U32 R6, RZ, RZ, R128 ;  /* 0x000000ffff067224 */ /* 0x000fe400078e0080 */
[----:B------:R-:W-:-:S07]  /*11a0*/  IMAD.MOV.U32 R7, RZ, RZ, R129 ;  /* 0x000000ffff077224 */ /* 0x000fce00078e0081 */
[----:B------:R-:W-:Y:S05]  /*11b0*/  CALL.REL.NOINC `($__internal_1_$__cuda_sm20_dsqrt_rn_f64_mediumpath_v1) ;  /* 0x0000013000b47944 */ /* 0x000fea0003c00000 */
[----:B------:R-:W-:Y:S01]  /*11c0*/  MOV R142, R6 ;  /* 0x00000006008e7202 */ /* 0x000fe20000000f00 */
[----:B------:R-:W-:-:S07]  /*11d0*/  IMAD.MOV.U32 R143, RZ, RZ, R7 ;  /* 0x000000ffff8f7224 */ /* 0x000fce00078e0007 */
.L_x_13:
[----:B------:R-:W-:Y:S05]  /*11e0*/  BSYNC.RECONVERGENT B2 ;  /* 0x0000000000027941 */ /* 0x000fea0003800200 */
.L_x_12:
[----:B------:R-:W-:Y:S01]  /*11f0*/  DSETP.GT.AND P0, PT, R136, RZ, PT ;  /* 0x000000ff8800722a */ /* 0x000fe20003f04000 */
[----:B------:R-:W-:-:S13]  /*1200*/  BSSY.RECONVERGENT B2, `(.L_x_14) ;  /* 0x0000281000027945 */ /* 0x000fda0003800200 */
[----:B------:R-:W-:Y:S05]  /*1210*/  @!P0 BRA `(.L_x_15) ;  /* 0x0000001c004c8947 */ /* 0x000fea0003800000 */
[----:B------:R-:W0:Y:S01]  /*1220*/  MUFU.RCP64H R7, 25.4099273681640625 ;  /* 0x403968f100077908 */ /* 0x000e220000001800 */
[----:B------:R-:W-:Y:S01]  /*1230*/  IMAD.MOV.U32 R10, RZ, RZ, -0x22556cc3 ;  /* 0xddaa933dff0a7424 */ /* 0x000fe200078e00ff */
[----:B------:R-:W-:Y:S01]  /*1240*/  FSETP.GEU.AND P1, PT, |R137|, 6.5827683646048100446e-37, PT ;  /* 0x036000008900780b */ /* 0x000fe20003f2e200 */
[----:B------:R-:W-:Y:S01]  /*1250*/  IMAD.MOV.U32 R11, RZ, RZ, 0x403968f1 ;  /* 0x403968f1ff0b7424 */ /* 0x000fe200078e00ff */
[----:B------:R-:W-:Y:S01]  /*1260*/  BSSY.RECONVERGENT B4, `(.L_x_16) ;  /* 0x0000015000047945 */ /* 0x000fe20003800200 */
[----:B------:R-:W-:-:S06]  /*1270*/  IMAD.MOV.U32 R6, RZ, RZ, 0x1 ;  /* 0x00000001ff067424 */ /* 0x000fcc00078e00ff */
[----:B0-----:R-:W-:-:S08]  /*1280*/  DFMA R8, R6, -R10, 1 ;  /* 0x3ff000000608742b */ /* 0x001fd0000000080a */
[----:B------:R-:W-:-:S08]  /*1290*/  DFMA R8, R8, R8, R8 ;  /* 0x000000080808722b */ /* 0x000fd00000000008 */
[----:B------:R-:W-:-:S08]  /*12a0*/  DFMA R8, R6, R8, R6 ;  /* 0x000000080608722b */ /* 0x000fd00000000006 */
[----:B------:R-:W-:-:S08]  /*12b0*/  DFMA R6, R8, -R10, 1 ;  /* 0x3ff000000806742b */ /* 0x000fd0000000080a */
[----:B------:R-:W-:-:S08]  /*12c0*/  DFMA R6, R8, R6, R8 ;  /* 0x000000060806722b */ /* 0x000fd00000000008 */
[----:B------:R-:W-:-:S08]  /*12d0*/  DMUL R12, R136, R6 ;  /* 0x00000006880c7228 */ /* 0x000fd00000000000 */
[----:B------:R-:W-:-:S08]  /*12e0*/  DFMA R8, R12, -R10, R136 ;  /* 0x8000000a0c08722b */ /* 0x000fd00000000088 */
[----:B------:R-:W-:-:S10]  /*12f0*/  DFMA R12, R6, R8, R12 ;  /* 0x00000008060c722b */ /* 0x000fd4000000000c */
[----:B------:R-:W-:-:S05]  /*1300*/  FFMA R6, RZ, 2.8970301151275634766, R13 ;  /* 0x403968f1ff067823 */ /* 0x000fca000000000d */
[----:B------:R-:W-:-:S13]  /*1310*/  FSETP.GT.AND P0, PT, |R6|, 1.469367938527859385e-39, PT ;  /* 0x001000000600780b */ /* 0x000fda0003f04200 */
[----:B------:R-:W-:Y:S05]  /*1320*/  @P0 BRA P1, `(.L_x_17) ;  /* 0x0000000000200947 */ /* 0x000fea0000800000 */
[----:B------:R-:W-:Y:S01]  /*1330*/  MOV R8, R136 ;  /* 0x0000008800087202 */ /* 0x000fe20000000f00 */
[----:B------:R-:W-:Y:S01]  /*1340*/  IMAD.MOV.U32 R9, RZ, RZ, R137 ;  /* 0x000000ffff097224 */ /* 0x000fe200078e0089 */
[----:B------:R-:W-:Y:S01]  /*1350*/  MOV R6, 0x1390 ;  /* 0x0000139000067802 */ /* 0x000fe20000000f00 */
[----:B------:R-:W-:Y:S02]  /*1360*/  IMAD.MOV.U32 R10, RZ, RZ, -0x22556cc3 ;  /* 0xddaa933dff0a7424 */ /* 0x000fe400078e00ff */
[----:B------:R-:W-:-:S07]  /*1370*/  IMAD.MOV.U32 R7, RZ, RZ, 0x403968f1 ;  /* 0x403968f1ff077424 */ /* 0x000fce00078e00ff */
[----:B------:R-:W-:Y:S05]  /*1380*/  CALL.REL.NOINC `($__internal_0_$__cuda_sm20_div_rn_f64_full) ;  /* 0x0000012800a87944 */ /* 0x000fea0003c00000 */
[----:B------:R-:W-:Y:S01]  /*1390*/  IMAD.MOV.U32 R12, RZ, RZ, R8 ;  /* 0x000000ffff0c7224 */ /* 0x000fe200078e0008 */
[----:B------:R-:W-:-:S07]  /*13a0*/  MOV R13, R7 ;  /* 0x00000007000d7202 */ /* 0x000fce0000000f00 */
.L_x_17:
[----:B------:R-:W-:Y:S05]  /*13b0*/  BSYNC.RECONVERGENT B4 ;  /* 0x0000000000047941 */ /* 0x000fea0003800200 */
.L_x_16:
[----:B------:R-:W-:Y:S01]  /*13c0*/  BSSY.RECONVERGENT B3, `(.L_x_18) ;  /* 0x0000007000037945 */ /* 0x000fe20003800200 */
[----:B------:R-:W-:Y:S01]  /*13d0*/  IMAD.MOV.U32 R10, RZ, RZ, R12 ;  /* 0x000000ffff0a7224 */ /* 0x000fe200078e000c */
[----:B------:R-:W-:Y:S01]  /*13e0*/  MOV R6, 0x1430 ;  /* 0x0000143000067802 */ /* 0x000fe20000000f00 */
[----:B------:R-:W-:Y:S02]  /*13f0*/  IMAD.MOV.U32 R7, RZ, RZ, R13 ;  /* 0x000000ffff077224 */ /* 0x000fe400078e000d */
[----:B------:R-:W-:Y:S02]  /*1400*/  IMAD.MOV.U32 R8, RZ, RZ, RZ ;  /* 0x000000ffff087224 */ /* 0x000fe400078e00ff */
[----:B------:R-:W-:-:S07]  /*1410*/  IMAD.MOV.U32 R9, RZ, RZ, 0x40000000 ;  /* 0x40000000ff097424 */ /* 0x000fce00078e00ff */
[----:B------:R-:W-:Y:S05]  /*1420*/  CALL.REL.NOINC `($_Z11RKCK_updatePdS_S_S_S_S_S_S_S_S_S_S_PiS_S_S_S_S_S_S_S_S_S_S_S_S_S_S_S_S_S_S_S_S_S_S_S_S_S_S_S_S_S_S_S_S_S_S_S_S_S_S_S_S_S_$__internal_accurate_pow) ;  /* 0x0000013000c07944 */ /* 0x000fea0003c00000 */
[----:B------:R-:W-:Y:S05]  /*1430*/  BSYNC.RECONVERGENT B3 ;  /* 0x0000000000037941 */ /* 0x000fea0003800200 */
.L_x_18:
[C---:B------:R-:W-:Y:S01]  /*1440*/  DADD R10, R12.reuse, 2 ;  /* 0x400000000c0a7429 */ /* 0x040fe20000000000 */
[----:B------:R-:W-:Y:S01]  /*1450*/  BSSY.RECONVERGENT B4, `(.L_x_19) ;  /* 0x0000025000047945 */ /* 0x000fe20003800200 */
[C---:B------:R-:W-:Y:S02]  /*1460*/  DSETP.NEU.AND P2, PT, R12.reuse, +INF , PT ;  /* 0x7ff000000c00742a */ /* 0x040fe40003f4d000 */
[----:B------:R-:W-:-:S06]  /*1470*/  DSETP.NEU.AND P0, PT, R12, RZ, PT ;  /* 0x000000ff0c00722a */ /* 0x000fcc0003f0d000 */
[----:B------:R-:W-:Y:S01]  /*1480*/  LOP3.LUT R10, R11, 0x7ff00000, RZ, 0xc0, !PT ;  /* 0x7ff000000b0a7812 */ /* 0x000fe200078ec0ff */
[----:B------:R-:W-:Y:S01]  /*1490*/  IMAD.MOV.U32 R11, RZ, RZ, 0x3fd80000 ;  /* 0x3fd80000ff0b7424 */ /* 0x000fe200078e00ff */
[----:B------:R-:W-:Y:S02]  /*14a0*/  FSEL R6, R8, RZ, P0 ;  /* 0x000000ff08067208 */ /* 0x000fe40000000000 */
[----:B------:R-:W-:Y:S01]  /*14b0*/  ISETP.NE.AND P1, PT, R10, 0x7ff00000, PT ;  /* 0x7ff000000a00780c */ /* 0x000fe20003f25270 */
[----:B------:R-:W-:Y:S01]  /*14c0*/  IMAD.MOV.U32 R10, RZ, RZ, 0x0 ;  /* 0x00000000ff0a7424 */ /* 0x000fe200078e00ff */
[----:B------:R-:W-:Y:S01]  /*14d0*/  FSEL R7, R7, RZ, P0 ;  /* 0x000000ff07077208 */ /* 0x000fe20000000000 */
[----:B------:R-:W-:Y:S01]  /*14e0*/  DSETP.NEU.AND P0, PT, R12, 1, PT ;  /* 0x3ff000000c00742a */ /* 0x000fe20003f0d000 */
[----:B------:R-:W-:Y:S02]  /*14f0*/  @!P2 FSEL R6, R6, RZ, P1 ;  /* 0x000000ff0606a208 */ /* 0x000fe40000800000 */
[----:B------:R-:W-:-:S06]  /*1500*/  @!P2 FSEL R7, R7, +QNAN , P1 ;  /* 0x7ff000000707a808 */ /* 0x000fcc0000800000 */
[----:B------:R-:W-:-:S06]  /*1510*/  DADD R16, R6, 1 ;  /* 0x3ff0000006107429 */ /* 0x000fcc0000000000 */
[----:B------:R-:W0:Y:S04]  /*1520*/  MUFU.RSQ64H R9, R17 ;  /* 0x0000001100097308 */ /* 0x000e280000001c00 */
[----:B------:R-:W-:-:S04]  /*1530*/  IADD3 R8, PT, PT, R17, -0x3500000, RZ ;  /* 0xfcb0000011087810 */ /* 0x000fc80007ffe0ff */
[----:B------:R-:W-:Y:S02]  /*1540*/  ISETP.GE.U32.AND P1, PT, R8, 0x7ca00000, PT ;  /* 0x7ca000000800780c */ /* 0x000fe40003f26070 */
[----:B0-----:R-:W-:-:S08]  /*1550*/  DMUL R6, R8, R8 ;  /* 0x0000000808067228 */ /* 0x001fd00000000000 */
[----:B------:R-:W-:-:S08]  /*1560*/  DFMA R6, R16, -R6, 1 ;  /* 0x3ff000001006742b */ /* 0x000fd00000000806 */
[----:B------:R-:W-:Y:S02]  /*1570*/  DFMA R10, R6, R10, 0.5 ;  /* 0x3fe00000060a742b */ /* 0x000fe4000000000a */
[----:B------:R-:W-:-:S08]  /*1580*/  DMUL R6, R8, R6 ;  /* 0x0000000608067228 */ /* 0x000fd00000000000 */
[----:B------:R-:W-:-:S08]  /*1590*/  DFMA R10, R10, R6, R8 ;  /* 0x000000060a0a722b */ /* 0x000fd00000000008 */
[----:B------:R-:W-:Y:S02]  /*15a0*/  DMUL R144, R16, R10 ;  /* 0x0000000a10907228 */ /* 0x000fe40000000000 */
[----:B------:R-:W-:Y:S02]  /*15b0*/  VIADD R15, R11, 0xfff00000 ;  /* 0xfff000000b0f7836 */ /* 0x000fe40000000000 */
[----:B------:R-:W-:-:S04]  /*15c0*/  IMAD.MOV.U32 R14, RZ, RZ, R10 ;  /* 0x000000ffff0e7224 */ /* 0x000fc800078e000a */
[----:B------:R-:W-:-:S08]  /*15d0*/  DFMA R146, R144, -R144, R16 ;  /* 0x800000909092722b */ /* 0x000fd00000000010 */
[----:B------:R-:W-:Y:S01]  /*15e0*/  DFMA R6, R146, R14, R144 ;  /* 0x0000000e9206722b */ /* 0x000fe20000000090 */
[----:B------:R-:W-:Y:S10]  /*15f0*/  @!P1 BRA `(.L_x_20) ;  /* 0x0000000000289947 */ /* 0x000ff40003800000 */
[----:B------:R-:W-:Y:S01]  /*1600*/  MOV R14, R10 ;  /* 0x0000000a000e7202 */ /* 0x000fe20000000f00 */
[----:B------:R-:W-:Y:S01]  /*1610*/  IMAD.MOV.U32 R6, RZ, RZ, R16 ;  /* 0x000000ffff067224 */ /* 0x000fe200078e0010 */
[----:B------:R-:W-:Y:S01]  /*1620*/  MOV R10, R144 ;  /* 0x00000090000a7202 */ /* 0x000fe20000000f00 */
[----:B------:R-:W-:Y:S01]  /*1630*/  IMAD.MOV.U32 R7, RZ, RZ, R17 ;  /* 0x000000ffff077224 */ /* 0x000fe200078e0011 */
[----:B------:R-:W-:Y:S01]  /*1640*/  MOV R16, 0x16a0 ;  /* 0x000016a000107802 */ /* 0x000fe20000000f00 */
[----:B------:R-:W-:Y:S02]  /*1650*/  IMAD.MOV.U32 R12, RZ, RZ, R146 ;  /* 0x000000ffff0c7224 */ /* 0x000fe400078e0092 */
[----:B------:R-:W-:Y:S02]  /*1660*/  IMAD.MOV.U32 R13, RZ, RZ, R147 ;  /* 0x000000ffff0d7224 */ /* 0x000fe400078e0093 */
[----:B------:R-:W-:Y:S02]  /*1670*/  IMAD.MOV.U32 R11, RZ, RZ, R145 ;  /* 0x000000ffff0b7224 */ /* 0x000fe400078e0091 */
[----:B------:R-:W-:-:S07]  /*1680*/  IMAD.MOV.U32 R9, RZ, RZ, R15 ;  /* 0x000000ffff097224 */ /* 0x000fce00078e000f */
[----:B------:R-:W-:Y:S05]  /*1690*/  CALL.REL.NOINC `($__internal_1_$__cuda_sm20_dsqrt_rn_f64_mediumpath_v1) ;  /* 0x0000012c007c7944 */ /* 0x000fea0003c00000 */
.L_x_20:
[----:B------:R-:W-:Y:S05]  /*16a0*/  BSYNC.RECONVERGENT B4 ;  /* 0x0000000000047941 */ /* 0x000fea0003800200 */
.L_x_19:
[----:B------:R-:W-:Y:S01]  /*16b0*/  DMUL R6, R6, 2.75 ;  /* 0x4006000006067828 */ /* 0x000fe20000000000 */
[----:B------:R-:W-:Y:S01]  /*16c0*/  BSSY.RECONVERGENT B3, `(.L_x_21) ;  /* 0x0000009000037945 */ /* 0x000fe20003800200 */
[----:B------:R-:W-:Y:S01]  /*16d0*/  DADD R10, -RZ, |R142| ;  /* 0x00000000ff0a7229 */ /* 0x000fe2000000058e */
[----:B------:R-:W-:Y:S01]  /*16e0*/  IMAD.MOV.U32 R8, RZ, RZ, RZ ;  /* 0x000000ffff087224 */ /* 0x000fe200078e00ff */
[----:B------:R-:W-:-:S06]  /*16f0*/  MOV R9, 0x40000000 ;  /* 0x4000000000097802 */ /* 0x000fcc0000000f00 */
[----:B------:R-:W-:Y:S02]  /*1700*/  FSEL R12, R6, -125276624, P0 ;  /* 0xcceef23a060c7808 */ /* 0x000fe40000000000 */
[----:B------:R-:W-:Y:S01]  /*1710*/  FSEL R13, R7, 2.2361357212066650391, P0 ;  /* 0x400f1cd9070d7808 */ /* 0x000fe20000000000 */
[----:B------:R-:W-:Y:S01]  /*1720*/  IMAD.MOV.U32 R7, RZ, RZ, R11 ;  /* 0x000000ffff077224 */ /* 0x000fe200078e000b */
[----:B------:R-:W-:-:S07]  /*1730*/  MOV R6, 0x1750 ;  /* 0x0000175000067802 */ /* 0x000fce0000000f00 */
[----:B------:R-:W-:Y:S05]  /*1740*/  CALL.REL.NOINC `($_Z11RKCK_updatePdS_S_S_S_S_S_S_S_S_S_S_PiS_S_S_S_S_S_S_S_S_S_S_S_S_S_S_S_S_S_S_S_S_S_S_S_S_S_S_S_S_S_S_S_S_S_S_S_S_S_S_S_S_S_$__internal_accurate_pow) ;  /* 0x0000012c00f87944 */ /* 0x000fea0003c00000 */
[----:B------:R-:W-:Y:S05]  /*1750*/  BSYNC.RECONVERGENT B3 ;  /* 0x0000000000037941 */ /* 0x000fea0003800200 */
.L_x_21:
[----:B------:R-:W-:Y:S01]  /*1760*/  DADD R10, R142, 2 ;  /* 0x400000008e0a7429 */ /* 0x000fe20000000000 */
[----:B------:R-:W-:Y:S01]  /*1770*/  BSSY.RECONVERGENT B3, `(.L_x_22) ;  /* 0x000000e000037945 */ /* 0x000fe20003800200 */
[----:B------:R-:W-:-:S06]  /*1780*/  DSETP.NEU.AND P0, PT, R128, RZ, PT ;  /* 0x000000ff8000722a */ /* 0x000fcc0003f0d000 */
[----:B------:R-:W-:Y:S02]  /*1790*/  FSEL R6, R8, RZ, P0 ;  /* 0x000000ff08067208 */ /* 0x000fe40000000000 */
[----:B------:R-:W-:Y:S02]  /*17a0*/  LOP3.LUT R10, R11, 0x7ff00000, RZ, 0xc0, !PT ;  /* 0x7ff000000b0a7812 */ /* 0x000fe400078ec0ff */
[----:B------:R-:W-:Y:S02]  /*17b0*/  FSEL R7, R7, RZ, P0 ;  /* 0x000000ff07077208 */ /* 0x000fe40000000000 */
[----:B------:R-:W-:Y:S01]  /*17c0*/  ISETP.NE.AND P1, PT, R10, 0x7ff00000, PT ;  /* 0x7ff000000a00780c */ /* 0x000fe20003f25270 */
[----:B------:R-:W-:-:S12]  /*17d0*/  DADD R10, -RZ, |R12| ;  /* 0x00000000ff0a7229 */ /* 0x000fd8000000050c */
[----:B------:R-:W-:Y:S05]  /*17e0*/  @P1 BRA `(.L_x_23) ;  /* 0x0000000000181947 */ /* 0x000fea0003800000 */
[----:B------:R-:W-:-:S14]  /*17f0*/  DSETP.GE.AND P0, PT, R128, RZ, PT ;  /* 0x000000ff8000722a */ /* 0x000fdc0003f06000 */
[----:B------:R-:W-:Y:S01]  /*1800*/  @!P0 DADD R6, R142, 2 ;  /* 0x400000008e068429 */ /* 0x000fe20000000000 */
[----:B------:R-:W-:Y:S10]  /*1810*/  @!P0 BRA `(.L_x_23) ;  /* 0x00000000000c8947 */ /* 0x000ff40003800000 */
[----:B------:R-:W-:-:S14]  /*1820*/  DSETP.NEU.AND P0, PT, |R142|, +INF , PT ;  /* 0x7ff000008e00742a */ /* 0x000fdc0003f0d200 */
[----:B------:R-:W-:Y:S02]  /*1830*/  @!P0 IMAD.MOV.U32 R6, RZ, RZ, 0x0 ;  /* 0x00000000ff068424 */ /* 0x000fe400078e00ff */
[----:B------:R-:W-:-:S07]  /*1840*/  @!P0 IMAD.MOV.U32 R7, RZ, RZ, 0x7ff00000 ;  /* 0x7ff00000ff078424 */ /* 0x000fce00078e00ff */
.L_x_23:
[----:B------:R-:W-:Y:S05]  /*1850*/  BSYNC.RECONVERGENT B3 ;  /* 0x0000000000037941 */ /* 0x000fea0003800200 */
.L_x_22:
[----:B------:R-:W-:Y:S01]  /*1860*/  DMUL R8, R6, -2 ;  /* 0xc000000006087828 */ /* 0x000fe20000000000 */
[----:B------:R-:W-:Y:S01]  /*1870*/  BSSY.RECONVERGENT B3, `(.L_x_24) ;  /* 0x0000009000037945 */ /* 0x000fe20003800200 */
[----:B------:R-:W-:Y:S01]  /*1880*/  DSETP.NEU.AND P0, PT, R142, 1, PT ;  /* 0x3ff000008e00742a */ /* 0x000fe20003f0d000 */
[----:B------:R-:W-:Y:S01]  /*1890*/  IMAD.MOV.U32 R7, RZ, RZ, R11 ;  /* 0x000000ffff077224 */ /* 0x000fe200078e000b */
[----:B------:R-:W-:-:S06]  /*18a0*/  MOV R6, 0x1900 ;  /* 0x0000190000067802 */ /* 0x000fcc0000000f00 */
[----:B------:R-:W-:Y:S01]  /*18b0*/  FSEL R16, R8, RZ, P0 ;  /* 0x000000ff08107208 */ /* 0x000fe20000000000 */
[----:B------:R-:W-:Y:S01]  /*18c0*/  IMAD.MOV.U32 R8, RZ, RZ, RZ ;  /* 0x000000ffff087224 */ /* 0x000fe200078e00ff */
[----:B------:R-:W-:Y:S02]  /*18d0*/  FSEL R17, R9, -2, P0 ;  /* 0xc000000009117808 */ /* 0x000fe40000000000 */
[----:B------:R-:W-:-:S07]  /*18e0*/  MOV R9, 0x40000000 ;  /* 0x4000000000097802 */ /* 0x000fce0000000f00 */
[----:B------:R-:W-:Y:S05]  /*18f0*/  CALL.REL.NOINC `($_Z11RKCK_updatePdS_S_S_S_S_S_S_S_S_S_S_PiS_S_S_S_S_S_S_S_S_S_S_S_S_S_S_S_S_S_S_S_S_S_S_S_S_S_S_S_S_S_S_S_S_S_S_S_S_S_S_S_S_S_$__internal_accurate_pow) ;  /* 0x0000012c008c7944 */ /* 0x000fea0003c00000 */
[----:B------:R-:W-:Y:S05]  /*1900*/  BSYNC.RECONVERGENT B3 ;  /* 0x0000000000037941 */ /* 0x000fea0003800200 */
.L_x_24:
[C---:B------:R-:W-:Y:S01]  /*1910*/  DADD R10, R12.reuse, 2 ;  /* 0x400000000c0a7429 */ /* 0x040fe20000000000 */
[----:B------:R-:W-:Y:S01]  /*1920*/  BSSY.RECONVERGENT B3, `(.L_x_25) ;  /* 0x000000e000037945 */ /* 0x000fe20003800200 */
[C---:B------:R-:W-:Y:S02]  /*1930*/  DSETP.NEU.AND P0, PT, R12.reuse, RZ, PT ;  /* 0x000000ff0c00722a */ /* 0x040fe40003f0d000 */
[----:B------:R-:W-:-:S04]  /*1940*/  DSETP.NEU.AND P2, PT, R12, 1, PT ;  /* 0x3ff000000c00742a */ /* 0x000fc80003f4d000 */
[----:B------:R-:W-:Y:S02]  /*1950*/  FSEL R6, R8, RZ, P0 ;  /* 0x000000ff08067208 */ /* 0x000fe40000000000 */
[----:B------:R-:W-:Y:S02]  /*1960*/  LOP3.LUT R10, R11, 0x7ff00000, RZ, 0xc0, !PT ;  /* 0x7ff000000b0a7812 */ /* 0x000fe400078ec0ff */
[----:B------:R-:W-:Y:S02]  /*1970*/  FSEL R7, R7, RZ, P0 ;  /* 0x000000ff07077208 */ /* 0x000fe40000000000 */
[----:B------:R-:W-:-:S13]  /*1980*/  ISETP.NE.AND P1, PT, R10, 0x7ff00000, PT ;  /* 0x7ff000000a00780c */ /* 0x000fda0003f25270 */
[----:B------:R-:W-:Y:S05]  /*1990*/  @P1 BRA `(.L_x_26) ;  /* 0x0000000000181947 */ /* 0x000fea0003800000 */
[----:B------:R-:W-:-:S14]  /*19a0*/  DSETP.NAN.AND P0, PT, R12, R12, PT ;  /* 0x0000000c0c00722a */ /* 0x000fdc0003f08000 */
[----:B------:R-:W-:Y:S01]  /*19b0*/  @P0 DADD R6, R12, 2 ;  /* 0x400000000c060429 */ /* 0x000fe20000000000 */
[----:B------:R-:W-:Y:S10]  /*19c0*/  @P0 BRA `(.L_x_26) ;  /* 0x00000000000c0947 */ /* 0x000ff40003800000 */
[----:B------:R-:W-:-:S14]  /*19d0*/  DSETP.NEU.AND P0, PT, |R12|, +INF , PT ;  /* 0x7ff000000c00742a */ /* 0x000fdc0003f0d200 */
[----:B------:R-:W-:Y:S02]  /*19e0*/  @!P0 IMAD.MOV.U32 R6, RZ, RZ, 0x0 ;  /* 0x00000000ff068424 */ /* 0x000fe400078e00ff */
[----:B------:R-:W-:-:S07]  /*19f0*/  @!P0 IMAD.MOV.U32 R7, RZ, RZ, 0x7ff00000 ;  /* 0x7ff00000ff078424 */ /* 0x000fce00078e00ff */
.L_x_26:
[----:B------:R-:W-:Y:S05]  /*1a00*/  BSYNC.RECONVERGENT B3 ;  /* 0x0000000000037941 */ /* 0x000fea0003800200 */
.L_x_25:
[----:B------:R-:W-:Y:S01]  /*1a10*/  FSEL R15, R7, 1.875, P2 ;  /* 0x3ff00000070f7808 */ /* 0x000fe20001000000 */
[----:B------:R-:W-:Y:S01]  /*1a20*/  BSSY.RECONVERGENT B4, `(.L_x_27) ;  /* 0x0000017000047945 */ /* 0x000fe20003800200 */
[----:B------:R-:W-:Y:S01]  /*1a30*/  FSEL R14, R6, RZ, P2 ;  /* 0x000000ff060e7208 */ /* 0x000fe20001000000 */
[----:B------:R-:W-:Y:S01]  /*1a40*/  IMAD.MOV.U32 R6, RZ, RZ, 0x1 ;  /* 0x00000001ff067424 */ /* 0x000fe200078e00ff */
[----:B------:R-:W0:Y:S01]  /*1a50*/  MUFU.RCP64H R7, R15 ;  /* 0x0000000f00077308 */ /* 0x000e220000001800 */
[----:B------:R-:W-:-:S04]  /*1a60*/  FSETP.GEU.AND P1, PT, |R17|, 6.5827683646048100446e-37, PT ;  /* 0x036000001100780b */ /* 0x000fc80003f2e200 */
[----:B0-----:R-:W-:-:S08]  /*1a70*/  DFMA R8, -R14, R6, 1 ;  /* 0x3ff000000e08742b */ /* 0x001fd00000000106 */
[----:B------:R-:W-:-:S08]  /*1a80*/  DFMA R8, R8, R8, R8 ;  /* 0x000000080808722b */ /* 0x000fd00000000008 */
[----:B------:R-:W-:-:S08]  /*1a90*/  DFMA R8, R6, R8, R6 ;  /* 0x000000080608722b */ /* 0x000fd00000000006 */
[----:B------:R-:W-:-:S08]  /*1aa0*/  DFMA R6, -R14, R8, 1 ;  /* 0x3ff000000e06742b */ /* 0x000fd00000000108 */
[----:B------:R-:W-:-:S08]  /*1ab0*/  DFMA R6, R8, R6, R8 ;  /* 0x000000060806722b */ /* 0x000fd00000000008 */
[----:B------:R-:W-:-:S08]  /*1ac0*/  DMUL R8, R6, R16 ;  /* 0x0000001006087228 */ /* 0x000fd00000000000 */
[----:B------:R-:W-:-:S08]  /*1ad0*/  DFMA R10, -R14, R8, R16 ;  /* 0x000000080e0a722b */ /* 0x000fd00000000110 */
[----:B------:R-:W-:-:S10]  /*1ae0*/  DFMA R6, R6, R10, R8 ;  /* 0x0000000a0606722b */ /* 0x000fd40000000008 */
[----:B------:R-:W-:-:S05]  /*1af0*/  FFMA R8, RZ, R15, R7 ;  /* 0x0000000fff087223 */ /* 0x000fca0000000007 */
[----:B------:R-:W-:-:S13]  /*1b00*/  FSETP.GT.AND P0, PT, |R8|, 1.469367938527859385e-39, PT ;  /* 0x001000000800780b */ /* 0x000fda0003f04200 */
[----:B------:R-:W-:Y:S05]  /*1b10*/  @P0 BRA P1, `(.L_x_28) ;  /* 0x00000000001c0947 */ /* 0x000fea0000800000 */
[----:B------:R-:W-:Y:S01]  /*1b20*/  IMAD.MOV.U32 R8, RZ, RZ, R16 ;  /* 0x000000ffff087224 */ /* 0x000fe200078e0010 */
[----:B------:R-:W-:Y:S01]  /*1b30*/  MOV R9, R17 ;  /* 0x0000001100097202 */ /* 0x000fe20000000f00 */
[----:B------:R-:W-:Y:S01]  /*1b40*/  IMAD.MOV.U32 R10, RZ, RZ, R14 ;  /* 0x000000ffff0a7224 */ /* 0x000fe200078e000e */
[----:B------:R-:W-:Y:S01]  /*1b50*/  MOV R6, 0x1b80 ;  /* 0x00001b8000067802 */ /* 0x000fe20000000f00 */
[----:B------:R-:W-:-:S07]  /*1b60*/  IMAD.MOV.U32 R7, RZ, RZ, R15 ;  /* 0x000000ffff077224 */ /* 0x000fce00078e000f */
[----:B------:R-:W-:Y:S05]  /*1b70*/  CALL.REL.NOINC `($__internal_0_$__cuda_sm20_div_rn_f64_full) ;  /* 0x0000012000ac7944 */ /* 0x000fea0003c00000 */
[----:B------:R-:W-:-:S07]  /*1b80*/  IMAD.MOV.U32 R6, RZ, RZ, R8 ;  /* 0x000000ffff067224 */ /* 0x000fce00078e0008 */
.L_x_28:
[----:B------:R-:W-:Y:S05]  /*1b90*/  BSYNC.RECONVERGENT B4 ;  /* 0x0000000000047941 */ /* 0x000fea0003800200 */
.L_x_27:
[----:B------:R-:W-:Y:S01]  /*1ba0*/  IMAD.MOV.U32 R8, RZ, RZ, 0x652b82fe ;  /* 0x652b82feff087424 */ /* 0x000fe200078e00ff */
[----:B------:R-:W-:Y:S01]  /*1bb0*/  MOV R9, 0x3ff71547 ;  /* 0x3ff7154700097802 */ /* 0x000fe20000000f00 */
[----:B------:R-:W-:Y:S01]  /*1bc0*/  UMOV UR6, 0xfefa39ef ;  /* 0xfefa39ef00067882 */ /* 0x000fe20000000000 */
[----:B------:R-:W-:Y:S01]  /*1bd0*/  UMOV UR7, 0x3fe62e42 ;  /* 0x3fe62e4200077882 */ /* 0x000fe20000000000 */
[----:B------:R-:W0:Y:S01]  /*1be0*/  MUFU.RCP64H R143, R13 ;  /* 0x0000000d008f7308 */ /* 0x000e220000001800 */
[----:B------:R-:W-:Y:S01]  /*1bf0*/  IMAD.MOV.U32 R142, RZ, RZ, 0x1 ;  /* 0x00000001ff8e7424 */ /* 0x000fe200078e00ff */
[----:B------:R-:W-:Y:S01]  /*1c00*/  FSETP.GEU.AND P0, PT, |R7|, 4.1917929649353027344, PT ;  /* 0x4086232b0700780b */ /* 0x000fe20003f0e200 */
[----:B------:R-:W-:Y:S01]  /*1c10*/  DFMA R8, R6, R8, 6.75539944105574400000e+15 ;  /* 0x433800000608742b */ /* 0x000fe20000000008 */
[----:B------:R-:W-:Y:S07]  /*1c20*/  BSSY.RECONVERGENT B3, `(.L_x_29) ;  /* 0x000003f000037945 */ /* 0x000fee0003800200 */
[----:B------:R-:W-:-:S02]  /*1c30*/  DADD R10, R8, -6.75539944105574400000e+15 ;  /* 0xc3380000080a7429 */ /* 0x000fc40000000000 */
[----:B0-----:R-:W-:-:S06]  /*1c40*/  DFMA R144, -R12, R142, 1 ;  /* 0x3ff000000c90742b */ /* 0x001fcc000000018e */
[----:B------:R-:W-:Y:S01]  /*1c50*/  DFMA R16, R10, -UR6, R6 ;  /* 0x800000060a107c2b */ /* 0x000fe20008000006 */
[----:B------:R-:W-:Y:S01]  /*1c60*/  UMOV UR6, 0x3b39803f ;  /* 0x3b39803f00067882 */ /* 0x000fe20000000000 */
[----:B------:R-:W-:Y:S01]  /*1c70*/  UMOV UR7, 0x3c7abc9e ;  /* 0x3c7abc9e00077882 */ /* 0x000fe20000000000 */
[----:B------:R-:W-:-:S05]  /*1c80*/  DFMA R144, R144, R144, R144 ;  /* 0x000000909090722b */ /* 0x000fca0000000090 */
[----:B------:R-:W-:Y:S01]  /*1c90*/  DFMA R10, R10, -UR6, R16 ;  /* 0x800000060a0a7c2b */ /* 0x000fe20008000010 */
[----:B------:R-:W-:Y:S01]  /*1ca0*/  UMOV UR6, 0x69ce2bdf ;  /* 0x69ce2bdf00067882 */ /* 0x000fe20000000000 */
[----:B------:R-:W-:Y:S01]  /*1cb0*/  IMAD.MOV.U32 R16, RZ, RZ, -0x35dec16 ;  /* 0xfca213eaff107424 */ /* 0x000fe200078e00ff */
[----:B------:R-:W-:Y:S01]  /*1cc0*/  UMOV UR7, 0x3e5ade15 ;  /* 0x3e5ade1500077882 */ /* 0x000fe20000000000 */
[----:B------:R-:W-:Y:S01]  /*1cd0*/  IMAD.MOV.U32 R17, RZ, RZ, 0x3e928af3 ;  /* 0x3e928af3ff117424 */ /* 0x000fe200078e00ff */
[----:B------:R-:W-:-:S05]  /*1ce0*/  DFMA R144, R142, R144, R142 ;  /* 0x000000908e90722b */ /* 0x000fca000000008e */
[----:B------:R-:W-:Y:S01]  /*1cf0*/  DFMA R16, R10, UR6, R16 ;  /* 0x000000060a107c2b */ /* 0x000fe20008000010 */
[----:B------:R-:W-:Y:S01]  /*1d00*/  UMOV UR6, 0x62401315 ;  /* 0x6240131500067882 */ /* 0x000fe20000000000 */
[----:B------:R-:W-:Y:S01]  /*1d10*/  UMOV UR7, 0x3ec71dee ;  /* 0x3ec71dee00077882 */ /* 0x000fe20000000000 */
[----:B------:R-:W-:-:S05]  /*1d20*/  DFMA R142, -R12, R144, 1 ;  /* 0x3ff000000c8e742b */ /* 0x000fca0000000190 */
[----:B------:R-:W-:Y:S01]  /*1d30*/  DFMA R16, R10, R16, UR6 ;  /* 0x000000060a107e2b */ /* 0x000fe20008000010 */
[----:B------:R-:W-:Y:S01]  /*1d40*/  UMOV UR6, 0x7c89eb71 ;  /* 0x7c89eb7100067882 */ /* 0x000fe20000000000 */
[----:B------:R-:W-:Y:S01]  /*1d50*/  UMOV UR7, 0x3efa0199 ;  /* 0x3efa019900077882 */ /* 0x000fe20000000000 */
[----:B------:R-:W-:-:S05]  /*1d60*/  DFMA R144, R144, R142, R144 ;  /* 0x0000008e9090722b */ /* 0x000fca0000000090 */
[----:B------:R-:W-:Y:S01]  /*1d70*/  DFMA R16, R10, R16, UR6 ;  /* 0x000000060a107e2b */ /* 0x000fe20008000010 */
[----:B------:R-:W-:Y:S01]  /*1d80*/  UMOV UR6, 0x14761f65 ;  /* 0x14761f6500067882 */ /* 0x000fe20000000000 */
[----:B------:R-:W-:Y:S01]  /*1d90*/  UMOV UR7, 0x3f2a01a0 ;  /* 0x3f2a01a000077882 */ /* 0x000fe20000000000 */
[----:B------:R-:W-:-:S05]  /*1da0*/  DMUL R146, R144, 2.75 ;  /* 0x4006000090927828 */ /* 0x000fca0000000000 */
[----:B------:R-:W-:Y:S01]  /*1db0*/  DFMA R16, R10, R16, UR6 ;  /* 0x000000060a107e2b */ /* 0x000fe20008000010 */
[----:B------:R-:W-:Y:S01]  /*1dc0*/  UMOV UR6, 0x1852b7af ;  /* 0x1852b7af00067882 */ /* 0x000fe20000000000 */
[----:B------:R-:W-:Y:S01]  /*1dd0*/  UMOV UR7, 0x3f56c16c ;  /* 0x3f56c16c00077882 */ /* 0x000fe20000000000 */
[----:B------:R-:W-:-:S05]  /*1de0*/  DFMA R148, -R12, R146, 2.75 ;  /* 0x400600000c94742b */ /* 0x000fca0000000192 */
[----:B------:R-:W-:Y:S01]  /*1df0*/  DFMA R16, R10, R16, UR6 ;  /* 0x000000060a107e2b */ /* 0x000fe20008000010 */
[----:B------:R-:W-:Y:S01]  /*1e00*/  UMOV UR6, 0x11122322 ;  /* 0x1112232200067882 */ /* 0x000fe20000000000 */
[----:B------:R-:W-:-:S06]  /*1e10*/  UMOV UR7, 0x3f811111 ;  /* 0x3f81111100077882 */ /* 0x000fcc0000000000 */
        /* <DEDUP_REMOVED lines=9> */
[----:B------:R-:W-:-:S08]  /*1eb0*/  DFMA R16, R10, R16, UR6 ;  /* 0x000000060a107e2b */ /* 0x000fd00008000010 */
[----:B------:R-:W-:Y:S02]  /*1ec0*/  DFMA R142, R10, R16, 1 ;  /* 0x3ff000000a8e742b */ /* 0x000fe40000000010 */
[----:B------:R-:W-:-:S06]  /*1ed0*/  DFMA R16, R144, R148, R146 ;  /* 0x000000949010722b */ /* 0x000fcc0000000092 */
[----:B------:R-:W-:-:S04]  /*1ee0*/  DFMA R10, R10, R142, 1 ;  /* 0x3ff000000a0a742b */ /* 0x000fc8000000008e */
[----:B------:R-:W-:-:S05]  /*1ef0*/  FFMA R142, RZ, R13, R17 ;  /* 0x0000000dff8e7223 */ /* 0x000fca0000000011 */
[----:B------:R-:W-:Y:S01]  /*1f00*/  FSETP.GT.AND P2, PT, |R142|, 1.469367938527859385e-39, PT ;  /* 0x001000008e00780b */ /* 0x000fe20003f44200 */
[----:B------:R-:W-:Y:S01]  /*1f10*/  IMAD R143, R8, 0x100000, R11 ;  /* 0x00100000088f7824 */ /* 0x000fe200078e020b */
[----:B------:R-:W-:Y:S01]  /*1f20*/  MOV R142, R10 ;  /* 0x0000000a008e7202 */ /* 0x000fe20000000f00 */
[----:B------:R-:W-:Y:S10]  /*1f30*/  @!P0 BRA `(.L_x_30) ;  /* 0x0000000000348947 */ /* 0x000ff40003800000 */
[----:B------:R-:W-:Y:S01]  /*1f40*/  FSETP.GEU.AND P1, PT, |R7|, 4.2275390625, PT ;  /* 0x408748000700780b */ /* 0x000fe20003f2e200 */
[C---:B------:R-:W-:Y:S02]  /*1f50*/  DADD R142, R6.reuse, +INF ;  /* 0x7ff00000068e7429 */ /* 0x040fe40000000000 */
[----:B------:R-:W-:-:S08]  /*1f60*/  DSETP.GEU.AND P0, PT, R6, RZ, PT ;  /* 0x000000ff0600722a */ /* 0x000fd00003f0e000 */
[----:B------:R-:W-:Y:S02]  /*1f70*/  FSEL R142, R142, RZ, P0 ;  /* 0x000000ff8e8e7208 */ /* 0x000fe40000000000 */
[----:B------:R-:W-:Y:S01]  /*1f80*/  @!P1 LEA.HI R9, R8, R8, RZ, 0x1 ;  /* 0x0000000808099211 */ /* 0x000fe200078f08ff */
[----:B------:R-:W-:Y:S01]  /*1f90*/  @!P1 IMAD.MOV.U32 R6, RZ, RZ, R10 ;  /* 0x000000ffff069224 */ /* 0x000fe200078e000a */
[----:B------:R-:W-:Y:S02]  /*1fa0*/  FSEL R143, R143, RZ, P0 ;  /* 0x000000ff8f8f7208 */ /* 0x000fe40000000000 */
[----:B------:R-:W-:-:S05]  /*1fb0*/  @!P1 SHF.R.S32.HI R9, RZ, 0x1, R9 ;  /* 0x00000001ff099819 */ /* 0x000fca0000011409 */
[----:B------:R-:W-:Y:S02]  /*1fc0*/  @!P1 IMAD.IADD R8, R8, 0x1, -R9 ;  /* 0x0000000108089824 */ /* 0x000fe400078e0a09 */
[----:B------:R-:W-:-:S03]  /*1fd0*/  @!P1 IMAD R7, R9, 0x100000, R11 ;  /* 0x0010000009079824 */ /* 0x000fc600078e020b */
[----:B------:R-:W-:Y:S01]  /*1fe0*/  @!P1 LEA R9, R8, 0x3ff00000, 0x14 ;  /* 0x3ff0000008099811 */ /* 0x000fe200078ea0ff */
[----:B------:R-:W-:-:S06]  /*1ff0*/  @!P1 IMAD.MOV.U32 R8, RZ, RZ, RZ ;  /* 0x000000ffff089224 */ /* 0x000fcc00078e00ff */
[----:B------:R-:W-:-:S11]  /*2000*/  @!P1 DMUL R142, R6, R8 ;  /* 0x00000008068e9228 */ /* 0x000fd60000000000 */
.L_x_30:
[----:B------:R-:W-:Y:S05]  /*2010*/  BSYNC.RECONVERGENT B3 ;  /* 0x0000000000037941 */ /* 0x000fea0003800200 */
.L_x_29:
[----:B------:R-:W-:Y:S04]  /*2020*/  BSSY.RECONVERGENT B4, `(.L_x_31) ;  /* 0x000000a000047945 */ /* 0x000fe80003800200 */
[----:B------:R-:W-:Y:S05]  /*2030*/  @P2 BRA `(.L_x_32) ;  /* 0x0000000000202947 */ /* 0x000fea0003800000 */
[----:B------:R-:W-:Y:S01]  /*2040*/  MOV R10, R12 ;  /* 0x0000000c000a7202 */ /* 0x000fe20000000f00 */
[----:B------:R-:W-:Y:S01]  /*2050*/  IMAD.MOV.U32 R7, RZ, RZ, R13 ;  /* 0x000000ffff077224 */ /* 0x000fe200078e000d */
[----:B------:R-:W-:Y:S01]  /*2060*/  MOV R6, 0x20a0 ;  /* 0x000020a000067802 */ /* 0x000fe20000000f00 */
[----:B------:R-:W-:Y:S02]  /*2070*/  IMAD.MOV.U32 R8, RZ, RZ, RZ ;  /* 0x000000ffff087224 */ /* 0x000fe400078e00ff */
[----:B------:R-:W-:-:S07]  /*2080*/  IMAD.MOV.U32 R9, RZ, RZ, 0x40060000 ;  /* 0x40060000ff097424 */ /* 0x000fce00078e00ff */
[----:B------:R-:W-:Y:S05]  /*2090*/  CALL.REL.NOINC `($__internal_0_$__cuda_sm20_div_rn_f64_full) ;  /* 0x0000011c00647944 */ /* 0x000fea0003c00000 */
[----:B------:R-:W-:Y:S01]  /*20a0*/  IMAD.MOV.U32 R16, RZ, RZ, R8 ;  /* 0x000000ffff107224 */ /* 0x000fe200078e0008 */
[----:B------:R-:W-:-:S07]  /*20b0*/  MOV R17, R7 ;  /* 0x0000000700117202 */ /* 0x000fce0000000f00 */
.L_x_32:
[----:B------:R-:W-:Y:S05]  /*20c0*/  BSYNC.RECONVERGENT B4 ;  /* 0x0000000000047941 */ /* 0x000fea0003800200 */
.L_x_31:
[----:B------:R-:W-:Y:S01]  /*20d0*/  DADD R6, -RZ, |R16| ;  /* 0x00000000ff067229 */ /* 0x000fe20000000510 */
[----:B------:R-:W-:Y:S01]  /*20e0*/  BSSY.RECONVERGENT B3, `(.L_x_33) ;  /* 0x0000006000037945 */ /* 0x000fe20003800200 */
[----:B------:R-:W-:Y:S02]  /*20f0*/  IMAD.MOV.U32 R8, RZ, RZ, RZ ;  /* 0x000000ffff087224 */ /* 0x000fe400078e00ff */
[----:B------:R-:W-:-:S06]  /*2100*/  IMAD.MOV.U32 R9, RZ, RZ, 0x40000000 ;  /* 0x40000000ff097424 */ /* 0x000fcc00078e00ff */
[----:B------:R-:W-:Y:S01]  /*2110*/  IMAD.MOV.U32 R10, RZ, RZ, R6 ;  /* 0x000000ffff0a7224 */ /* 0x000fe200078e0006 */
[----:B------:R-:W-:-:S07]  /*2120*/  MOV R6, 0x2140 ;  /* 0x0000214000067802 */ /* 0x000fce0000000f00 */
[----:B------:R-:W-:Y:S05]  /*2130*/  CALL.REL.NOINC `($_Z11RKCK_updatePdS_S_S_S_S_S_S_S_S_S_S_PiS_S_S_S_S_S_S_S_S_S_S_S_S_S_S_S_S_S_S_S_S_S_S_S_S_S_S_S_S_S_S_S_S_S_S_S_S_S_S_S_S_S_$__internal_accurate_pow) ;  /* 0x00000124007c7944 */ /* 0x000fea0003c00000 */
[----:B------:R-:W-:Y:S05]  /*2140*/  BSYNC.RECONVERGENT B3 ;  /* 0x0000000000037941 */ /* 0x000fea0003800200 */
.L_x_33:
[C---:B------:R-:W-:Y:S01]  /*2150*/  DADD R10, R16.reuse, 2 ;  /* 0x40000000100a7429 */ /* 0x040fe20000000000 */
[----:B------:R-:W-:Y:S01]  /*2160*/  BSSY.RECONVERGENT B3, `(.L_x_34) ;  /* 0x000000d000037945 */ /* 0x000fe20003800200 */
[----:B------:R-:W-:-:S06]  /*2170*/  DSETP.NEU.AND P1, PT, R16, RZ, PT ;  /* 0x000000ff1000722a */ /* 0x000fcc0003f2d000 */
        /* <DEDUP_REMOVED lines=9> */
[----:B------:R-:W-:Y:S01]  /*2210*/  @!P0 IMAD.MOV.U32 R12, RZ, RZ, 0x0 ;  /* 0x00000000ff0c8424 */ /* 0x000fe200078e00ff */
[----:B------:R-:W-:-:S07]  /*2220*/  @!P0 MOV R13, 0x7ff00000 ;  /* 0x7ff00000000d8802 */ /* 0x000fce0000000f00 */
.L_x_35:
[----:B------:R-:W-:Y:S05]  /*2230*/  BSYNC.RECONVERGENT B3 ;  /* 0x0000000000037941 */ /* 0x000fea0003800200 */
.L_x_34:
[----:B------:R-:W-:Y:S01]  /*2240*/  UMOV UR6, 0x3e6d717a ;  /* 0x3e6d717a00067882 */ /* 0x000fe20000000000 */
[----:B------:R-:W-:Y:S01]  /*2250*/  UMOV UR7, 0x3ad11337 ;  /* 0x3ad1133700077882 */ /* 0x000fe20000000000 */
[----:B------:R-:W-:Y:S01]  /*2260*/  IMAD.MOV.U32 R8, RZ, RZ, 0x1 ;  /* 0x00000001ff087424 */ /* 0x000fe200078e00ff */
[----:B------:R-:W-:Y:S01]  /*2270*/  DMUL R14, R14, UR6 ;  /* 0x000000060e0e7c28 */ /* 0x000fe20008000000 */
[----:B------:R-:W-:Y:S01]  /*2280*/  UMOV UR6, 0x242ee8b4 ;  /* 0x242ee8b400067882 */ /* 0x000fe20000000000 */
[----:B------:R-:W-:Y:S01]  /*2290*/  DSETP.NEU.AND P0, PT, R16, 1, PT ;  /* 0x3ff000001000742a */ /* 0x000fe20003f0d000 */
[----:B------:R-:W-:Y:S01]  /*22a0*/  UMOV UR7, 0x3c65d390 ;  /* 0x3c65d39000077882 */ /* 0x000fe20000000000 */
[----:B------:R-:W-:Y:S01]  /*22b0*/  DMUL R140, R140, -4 ;  /* 0xc01000008c8c7828 */ /* 0x000fe20000000000 */
[----:B------:R-:W-:Y:S01]  /*22c0*/  BSSY.RECONVERGENT B4, `(.L_x_36) ;  /* 0x000001b000047945 */ /* 0x000fe20003800200 */
[----:B------:R-:W0:Y:S02]  /*22d0*/  MUFU.RCP64H R9, R15 ;  /* 0x0000000f00097308 */ /* 0x000e240000001800 */
[----:B------:R-:W-:-:S02]  /*22e0*/  FSEL R12, R12, RZ, P0 ;  /* 0x000000ff0c0c7208 */ /* 0x000fc40000000000 */
[----:B------:R-:W-:Y:S02]  /*22f0*/  FSEL R13, R13, 1.875, P0 ;  /* 0x3ff000000d0d7808 */ /* 0x000fe40000000000 */
[----:B------:R-:W-:Y:S02]  /*2300*/  DMUL R140, R140, UR6 ;  /* 0x000000068c8c7c28 */ /* 0x000fe40008000000 */
[----:B0-----:R-:W-:-:S08]  /*2310*/  DFMA R6, -R14, R8, 1 ;  /* 0x3ff000000e06742b */ /* 0x001fd00000000108 */
[----:B------:R-:W-:Y:S02]  /*2320*/  DFMA R10, R6, R6, R6 ;  /* 0x00000006060a722b */ /* 0x000fe40000000006 */
[----:B------:R-:W-:-:S06]  /*2330*/  DMUL R6, R12, R2 ;  /* 0x000000020c067228 */ /* 0x000fcc0000000000 */
[----:B------:R-:W-:Y:S02]  /*2340*/  DFMA R10, R8, R10, R8 ;  /* 0x0000000a080a722b */ /* 0x000fe40000000008 */
[----:B------:R-:W-:-:S06]  /*2350*/  DMUL R142, R6, R142 ;  /* 0x0000008e068e7228 */ /* 0x000fcc0000000000 */
[----:B------:R-:W-:Y:S02]  /*2360*/  DFMA R6, -R14, R10, 1 ;  /* 0x3ff000000e06742b */ /* 0x000fe4000000010a */
[----:B------:R-:W-:-:S06]  /*2370*/  DMUL R140, R142, R140 ;  /* 0x0000008c8e8c7228 */ /* 0x000fcc0000000000 */
[----:B------:R-:W-:-:S04]  /*2380*/  DFMA R6, R10, R6, R10 ;  /* 0x000000060a06722b */ /* 0x000fc8000000000a */
[----:B------:R-:W-:-:S04]  /*2390*/  FSETP.GEU.AND P3, PT, |R141|, 6.5827683646048100446e-37, PT ;  /* 0x036000008d00780b */ /* 0x000fc80003f6e200 */
        /* <DEDUP_REMOVED lines=13> */
.L_x_37:
[----:B------:R-:W-:Y:S05]  /*2470*/  BSYNC.RECONVERGENT B4 ;  /* 0x0000000000047941 */ /* 0x000fea0003800200 */
.L_x_36:
[----:B------:R-:W0:Y:S01]  /*2480*/  MUFU.RCP64H R9, R15 ;  /* 0x0000000f00097308 */ /* 0x000e220000001800 */
[----:B------:R-:W-:Y:S01]  /*2490*/  IMAD.MOV.U32 R8, RZ, RZ, 0x1 ;  /* 0x00000001ff087424 */ /* 0x000fe200078e00ff */
[----:B------:R-:W-:Y:S01]  /*24a0*/  DMUL R138, R138, -4 ;  /* 0xc01000008a8a7828 */ /* 0x000fe20000000000 */
[----:B------:R-:W-:Y:S01]  /*24b0*/  UMOV UR6, 0x242ee8b4 ;  /* 0x242ee8b400067882 */ /* 0x000fe20000000000 */
[----:B------:R-:W-:Y:S01]  /*24c0*/  UMOV UR7, 0x3c65d390 ;  /* 0x3c65d39000077882 */ /* 0x000fe20000000000 */
[----:B------:R-:W-:Y:S05]  /*24d0*/  BSSY.RECONVERGENT B4, `(.L_x_38) ;  /* 0x0000018000047945 */ /* 0x000fea0003800200 */
[----:B------:R-:W-:-:S02]  /*24e0*/  DMUL R138, R138, UR6 ;  /* 0x000000068a8a7c28 */ /* 0x000fc40008000000 */
[----:B0-----:R-:W-:-:S06]  /*24f0*/  DFMA R10, -R14, R8, 1 ;  /* 0x3ff000000e0a742b */ /* 0x001fcc0000000108 */
[----:B------:R-:W-:Y:S02]  /*2500*/  DMUL R140, R142, R138 ;  /* 0x0000008a8e8c7228 */ /* 0x000fe40000000000 */
[----:B------:R-:W-:-:S08]  /*2510*/  DFMA R10, R10, R10, R10 ;  /* 0x0000000a0a0a722b */ /* 0x000fd0000000000a */
[----:B------:R-:W-:Y:S01]  /*2520*/  FSETP.GEU.AND P3, PT, |R141|, 6.5827683646048100446e-37, PT ;  /* 0x036000008d00780b */ /* 0x000fe20003f6e200 */
[----:B------:R-:W-:-:S08]  /*2530*/  DFMA R10, R8, R10, R8 ;  /* 0x0000000a080a722b */ /* 0x000fd00000000008 */
[----:B------:R-:W-:-:S08]  /*2540*/  DFMA R8, -R14, R10, 1 ;  /* 0x3ff000000e08742b */ /* 0x000fd0000000010a */
[----:B------:R-:W-:-:S08]  /*2550*/  DFMA R138, R10, R8, R10 ;  /* 0x000000080a8a722b */ /* 0x000fd0000000000a */
[----:B------:R-:W-:-:S08]  /*2560*/  DMUL R8, R138, R140 ;  /* 0x0000008c8a087228 */ /* 0x000fd00000000000 */
[----:B------:R-:W-:-:S08]  /*2570*/  DFMA R10, -R14, R8, R140 ;  /* 0x000000080e0a722b */ /* 0x000fd0000000018c */
[----:B------:R-:W-:Y:S01]  /*2580*/  DFMA R8, R138, R10, R8 ;  /* 0x0000000a8a08722b */ /* 0x000fe20000000008 */
[----:B------:R-:W-:Y:S02]  /*2590*/  IMAD.MOV.U32 R138, RZ, RZ, R6 ;  /* 0x000000ffff8a7224 */ /* 0x000fe400078e0006 */
[----:B------:R-:W-:-:S07]  /*25a0*/  IMAD.MOV.U32 R139, RZ, RZ, R7 ;  /* 0x000000ffff8b7224 */ /* 0x000fce00078e0007 */
[----:B------:R-:W-:-:S05]  /*25b0*/  FFMA R10, RZ, R15, R9 ;  /* 0x0000000fff0a7223 */ /* 0x000fca0000000009 */
[----:B------:R-:W-:-:S13]  /*25c0*/  FSETP.GT.AND P2, PT, |R10|, 1.469367938527859385e-39, PT ;  /* 0x001000000a00780b */ /* 0x000fda0003f44200 */
[----:B------:R-:W-:Y:S05]  /*25d0*/  @P2 BRA P3, `(.L_x_39) ;  /* 0x00000000001c2947 */ /* 0x000fea0001800000 */
[----:B------:R-:W-:Y:S01]  /*25e0*/  MOV R8, R140 ;  /* 0x0000008c00087202 */ /* 0x000fe20000000f00 */
[----:B------:R-:W-:Y:S01]  /*25f0*/  IMAD.MOV.U32 R9, RZ, RZ, R141 ;  /* 0x000000ffff097224 */ /* 0x000fe200078e008d */
[----:B------:R-:W-:Y:S01]  /*2600*/  MOV R6, 0x2640 ;  /* 0x0000264000067802 */ /* 0x000fe20000000f00 */
[----:B------:R-:W-:Y:S02]  /*2610*/  IMAD.MOV.U32 R10, RZ, RZ, R14 ;  /* 0x000000ffff0a7224 */ /* 0x000fe400078e000e */
[----:B------:R-:W-:-:S07]  /*2620*/  IMAD.MOV.U32 R7, RZ, RZ, R15 ;  /* 0x000000ffff077224 */ /* 0x000fce00078e000f */
[----:B------:R-:W-:Y:S05]  /*2630*/  CALL.REL.NOINC `($__internal_0_$__cuda_sm20_div_rn_f64_full) ;  /* 0x0000011400fc7944 */ /* 0x000fea0003c00000 */
[----:B------:R-:W-:-:S07]  /*2640*/  IMAD.MOV.U32 R9, RZ, RZ, R7 ;  /* 0x000000ffff097224 */ /* 0x000fce00078e0007 */
.L_x_39:
[----:B------:R-:W-:Y:S05]  /*2650*/  BSYNC.RECONVERGENT B4 ;  /* 0x0000000000047941 */ /* 0x000fea0003800200 */
.L_x_38:
[----:B------:R-:W-:Y:S01]  /*2660*/  DADD R6, -RZ, |R16| ;  /* 0x00000000ff067229 */ /* 0x000fe20000000510 */
[----:B------:R-:W-:Y:S01]  /*2670*/  BSSY.RECONVERGENT B3, `(.L_x_40) ;  /* 0x0000008000037945 */ /* 0x000fe20003800200 */
[----:B------:R-:W-:Y:S01]  /*2680*/  MOV R14, R8 ;  /* 0x00000008000e7202 */ /* 0x000fe20000000f00 */
[----:B------:R-:W-:Y:S02]  /*2690*/  IMAD.MOV.U32 R15, RZ, RZ, R9 ;  /* 0x000000ffff0f7224 */ /* 0x000fe400078e0009 */
[----:B------:R-:W-:Y:S02]  /*26a0*/  IMAD.MOV.U32 R8, RZ, RZ, RZ ;  /* 0x000000ffff087224 */ /* 0x000fe400078e00ff */
[----:B------:R-:W-:-:S03]  /*26b0*/  IMAD.MOV.U32 R9, RZ, RZ, 0x40100000 ;  /* 0x40100000ff097424 */ /* 0x000fc600078e00ff */
[----:B------:R-:W-:Y:S01]  /*26c0*/  IMAD.MOV.U32 R10, RZ, RZ, R6 ;  /* 0x000000ffff0a7224 */ /* 0x000fe200078e0006 */
[----:B------:R-:W-:-:S07]  /*26d0*/  MOV R6, 0x26f0 ;  /* 0x000026f000067802 */ /* 0x000fce0000000f00 */
[----:B------:R-:W-:Y:S05]  /*26e0*/  CALL.REL.NOINC `($_Z11RKCK_updatePdS_S_S_S_S_S_S_S_S_S_S_PiS_S_S_S_S_S_S_S_S_S_S_S_S_S_S_S_S_S_S_S_S_S_S_S_S_S_S_S_S_S_S_S_S_S_S_S_S_S_S_S_S_S_$__internal_accurate_pow) ;  /* 0x0000012000107944 */ /* 0x000fea0003c00000 */
[----:B------:R-:W-:Y:S05]  /*26f0*/  BSYNC.RECONVERGENT B3 ;  /* 0x0000000000037941 */ /* 0x000fea0003800200 */
.L_x_40:
[----:B------:R-:W-:Y:S01]  /*2700*/  DADD R10, R16, 4 ;  /* 0x40100000100a7429 */ /* 0x000fe20000000000 */
[----:B------:R-:W-:Y:S01]  /*2710*/  BSSY.RECONVERGENT B3, `(.L_x_41) ;  /* 0x000000e000037945 */ /* 0x000fe20003800200 */
[----:B------:R-:W-:Y:S01]  /*2720*/  FSEL R141, R7, RZ, P1 ;  /* 0x000000ff078d7208 */ /* 0x000fe20000800000 */
[----:B------:R-:W-:Y:S01]  /*2730*/  IMAD.MOV.U32 R7, RZ, RZ, 0x403968f1 ;  /* 0x403968f1ff077424 */ /* 0x000fe200078e00ff */
[----:B------:R-:W-:-:S06]  /*2740*/  FSEL R140, R8, RZ, P1 ;  /* 0x000000ff088c7208 */ /* 0x000fcc0000800000 */
[----:B------:R-:W-:-:S04]  /*2750*/  LOP3.LUT R10, R11, 0x7ff00000, RZ, 0xc0, !PT ;  /* 0x7ff000000b0a7812 */ /* 0x000fc800078ec0ff */
[----:B------:R-:W-:Y:S02]  /*2760*/  ISETP.NE.AND P2, PT, R10, 0x7ff00000, PT ;  /* 0x7ff000000a00780c */ /* 0x000fe40003f45270 */
[----:B------:R-:W-:-:S11]  /*2770*/  MOV R10, 0xddaa933d ;  /* 0xddaa933d000a7802 */ /* 0x000fd60000000f00 */
[----:B------:R-:W-:Y:S05]  /*2780*/  @P2 BRA `(.L_x_42) ;  /* 0x0000000000182947 */ /* 0x000fea0003800000 */
[----:B------:R-:W-:-:S14]  /*2790*/  DSETP.NAN.AND P1, PT, R16, R16, PT ;  /* 0x000000101000722a */ /* 0x000fdc0003f28000 */
[----:B------:R-:W-:Y:S01]  /*27a0*/  @P1 DADD R140, R16, 4 ;  /* 0x40100000108c1429 */ /* 0x000fe20000000000 */
[----:B------:R-:W-:Y:S10]  /*27b0*/  @P1 BRA `(.L_x_42) ;  /* 0x00000000000c1947 */ /* 0x000ff40003800000 */
[----:B------:R-:W-:-:S14]  /*27c0*/  DSETP.NEU.AND P1, PT, |R16|, +INF , PT ;  /* 0x7ff000001000742a */ /* 0x000fdc0003f2d200 */
[----:B------:R-:W-:Y:S02]  /*27d0*/  @!P1 IMAD.MOV.U32 R140, RZ, RZ, 0x0 ;  /* 0x00000000ff8c9424 */ /* 0x000fe400078e00ff */
[----:B------:R-:W-:-:S07]  /*27e0*/  @!P1 IMAD.MOV.U32 R141, RZ, RZ, 0x7ff00000 ;  /* 0x7ff00000ff8d9424 */ /* 0x000fce00078e00ff */
.L_x_42:
[----:B------:R-:W-:Y:S05]  /*27f0*/  BSYNC.RECONVERGENT B3 ;  /* 0x0000000000037941 */ /* 0x000fea0003800200 */
.L_x_41:
[----:B------:R-:W-:Y:S01]  /*2800*/  BSSY.RECONVERGENT B3, `(.L_x_43) ;  /* 0x0000005000037945 */ /* 0x000fe20003800200 */
[----:B------:R-:W-:Y:S01]  /*2810*/  IMAD.MOV.U32 R8, RZ, RZ, RZ ;  /* 0x000000ffff087224 */ /* 0x000fe200078e00ff */
[----:B------:R-:W-:Y:S02]  /*2820*/  MOV R9, 0x40000000 ;  /* 0x4000000000097802 */ /* 0x000fe40000000f00 */
[----:B------:R-:W-:-:S07]  /*2830*/  MOV R6, 0x2850 ;  /* 0x0000285000067802 */ /* 0x000fce0000000f00 */
[----:B------:R-:W-:Y:S05]  /*2840*/  CALL.REL.NOINC `($_Z11RKCK_updatePdS_S_S_S_S_S_S_S_S_S_S_PiS_S_S_S_S_S_S_S_S_S_S_S_S_S_S_S_S_S_S_S_S_S_S_S_S_S_S_S_S_S_S_S_S_S_S_S_S_S_S_S_S_S_$__internal_accurate_pow) ;  /* 0x0000011c00b87944 */ /* 0x000fea0003c00000 */
[----:B------:R-:W-:Y:S05]  /*2850*/  BSYNC.RECONVERGENT B3 ;  /* 0x0000000000037941 */ /* 0x000fea0003800200 */
.L_x_43:
[----:B------:R-:W0:Y:S01]  /*2860*/  MUFU.RCP64H R9, R7 ;  /* 0x0000000700097308 */ /* 0x000e220000001800 */
[----:B------:R-:W-:Y:S01]  /*2870*/  IMAD.MOV.U32 R16, RZ, RZ, R8 ;  /* 0x000000ffff107224 */ /* 0x000fe200078e0008 */
[----:B------:R-:W-:Y:S01]  /*2880*/  FSETP.GEU.AND P2, PT, |R137|, 6.5827683646048100446e-37, PT ;  /* 0x036000008900780b */ /* 0x000fe20003f4e200 */
[----:B------:R-:W-:Y:S01]  /*2890*/  IMAD.MOV.U32 R17, RZ, RZ, R7 ;  /* 0x000000ffff117224 */ /* 0x000fe200078e0007 */
[----:B------:R-:W-:Y:S01]  /*28a0*/  BSSY.RECONVERGENT B4, `(.L_x_44) ;  /* 0x0000016000047945 */ /* 0x000fe20003800200 */
[----:B------:R-:W-:Y:S01]  /*28b0*/  IMAD.MOV.U32 R8, RZ, RZ, 0x1 ;  /* 0x00000001ff087424 */ /* 0x000fe200078e00ff */
[----:B------:R-:W-:Y:S02]  /*28c0*/  FSEL R140, R140, RZ, P0 ;  /* 0x000000ff8c8c7208 */ /* 0x000fe40000000000 */
[----:B------:R-:W-:-:S03]  /*28d0*/  FSEL R141, R141, 1.875, P0 ;  /* 0x3ff000008d8d7808 */ /* 0x000fc60000000000 */
        /* <DEDUP_REMOVED lines=18> */
.L_x_45:
[----:B------:R-:W-:Y:S05]  /*2a00*/  BSYNC.RECONVERGENT B4 ;  /* 0x0000000000047941 */ /* 0x000fea0003800200 */
.L_x_44:
[----:B------:R-:W0:Y:S01]  /*2a10*/  MUFU.RCP64H R7, R93 ;  /* 0x0000005d00077308 */ /* 0x000e220000001800 */
[----:B------:R-:W-:Y:S01]  /*2a20*/  IMAD.MOV.U32 R6, RZ, RZ, 0x1 ;  /* 0x00000001ff067424 */ /* 0x000fe200078e00ff */
[----:B------:R-:W-:Y:S01]  /*2a30*/  FSETP.GEU.AND P1, PT, |R129|, 6.5827683646048100446e-37, PT ;  /* 0x036000008100780b */ /* 0x000fe20003f2e200 */
[----:B------:R-:W-:Y:S01]  /*2a40*/  DMUL R8, R8, 4 ;  /* 0x4010000008087828 */ /* 0x000fe20000000000 */
[----:B------:R-:W-:Y:S07]  /*2a50*/  BSSY.RECONVERGENT B4, `(.L_x_46) ;  /* 0x0000014000047945 */ /* 0x000fee0003800200 */
[----:B------:R-:W-:-:S02]  /*2a60*/  DMUL R140, R8, R140 ;  /* 0x0000008c088c7228 */ /* 0x000fc40000000000 */
        /* <DEDUP_REMOVED lines=18> */
.L_x_47:
[----:B------:R-:W-:Y:S05]  /*2b90*/  BSYNC.RECONVERGENT B4 ;  /* 0x0000000000047941 */ /* 0x000fea0003800200 */
.L_x_46:
[----:B------:R-:W0:Y:S01]  /*2ba0*/  MUFU.RCP64H R9, R17 ;  /* 0x0000001100097308 */ /* 0x000e220000001800 */
[----:B------:R-:W-:Y:S01]  /*2bb0*/  MOV R8, 0x1 ;  /* 0x0000000100087802 */ /* 0x000fe20000000f00 */
[----:B------:R-:W-:Y:S01]  /*2bc0*/  DADD R136, R136, R136 ;  /* 0x0000000088887229 */ /* 0x000fe20000000088 */
[----:B------:R-:W-:Y:S01]  /*2bd0*/  BSSY.RECONVERGENT B4, `(.L_x_48) ;  /* 0x0000015000047945 */ /* 0x000fe20003800200 */
[----:B------:R-:W-:-:S08]  /*2be0*/  DMUL R140, R140, R6 ;  /* 0x000000068c8c7228 */ /* 0x000fd00000000000 */
[----:B------:R-:W-:Y:S01]  /*2bf0*/  FSETP.GEU.AND P1, PT, |R137|, 6.5827683646048100446e-37, PT ;  /* 0x036000008900780b */ /* 0x000fe20003f2e200 */
        /* <DEDUP_REMOVED lines=12> */
[----:B------:R-:W-:Y:S01]  /*2cc0*/  MOV R6, 0x2d10 ;  /* 0x00002d1000067802 */ /* 0x000fe20000000f00 */
[----:B------:R-:W-:Y:S02]  /*2cd0*/  IMAD.MOV.U32 R9, RZ, RZ, R137 ;  /* 0x000000ffff097224 */ /* 0x000fe400078e0089 */
[----:B------:R-:W-:Y:S02]  /*2ce0*/  IMAD.MOV.U32 R10, RZ, RZ, R16 ;  /* 0x000000ffff0a7224 */ /* 0x000fe400078e0010 */
[----:B------:R-:W-:-:S07]  /*2cf0*/  IMAD.MOV.U32 R7, RZ, RZ, R17 ;  /* 0x000000ffff077224 */ /* 0x000fce00078e0011 */
[----:B------:R-:W-:Y:S05]  /*2d00*/  CALL.REL.NOINC `($__internal_0_$__cuda_sm20_div_rn_f64_full) ;  /* 0x0000011000487944 */ /* 0x000fea0003c00000 */
[----:B------:R-:W-:-:S07]  /*2d10*/  MOV R9, R7 ;  /* 0x0000000700097202 */ /* 0x000fce0000000f00 */
.L_x_49:
[----:B------:R-:W-:Y:S05]  /*2d20*/  BSYNC.RECONVERGENT B4 ;  /* 0x0000000000047941 */ /* 0x000fea0003800200 */
.L_x_48:
[----:B------:R-:W0:Y:S01]  /*2d30*/  MUFU.RCP64H R7, 2.2068995190759351541e-25 ;  /* 0x3ad1133700077908 */ /* 0x000e220000001800 */
[----:B------:R-:W-:Y:S01]  /*2d40*/  IMAD.MOV.U32 R16, RZ, RZ, 0x3e6d717a ;  /* 0x3e6d717aff107424 */ /* 0x000fe200078e00ff */
[----:B------:R-:W-:Y:S01]  /*2d50*/  UMOV UR6, 0x242ee8b4 ;  /* 0x242ee8b400067882 */ /* 0x000fe20000000000 */
[----:B------:R-:W-:Y:S01]  /*2d60*/  IMAD.MOV.U32 R17, RZ, RZ, 0x3ad11337 ;  /* 0x3ad11337ff117424 */ /* 0x000fe200078e00ff */
[----:B------:R-:W-:Y:S01]  /*2d70*/  UMOV UR7, 0x3c65d390 ;  /* 0x3c65d39000077882 */ /* 0x000fe20000000000 */
[----:B------:R-:W-:Y:S01]  /*2d80*/  IMAD.MOV.U32 R6, RZ, RZ, 0x1 ;  /* 0x00000001ff067424 */ /* 0x000fe200078e00ff */
[----:B------:R-:W-:Y:S01]  /*2d90*/  DFMA R140, -R12, R8, R140 ;  /* 0x000000080c8c722b */ /* 0x000fe2000000018c */
[----:B------:R-:W-:Y:S01]  /*2da0*/  BSSY.RECONVERGENT B4, `(.L_x_50) ;  /* 0x0000016000047945 */ /* 0x000fe20003800200 */
[----:B------:R-:W-:-:S08]  /*2db0*/  DMUL R142, R142, UR6 ;  /* 0x000000068e8e7c28 */ /* 0x000fd00008000000 */
[----:B------:R-:W-:Y:S02]  /*2dc0*/  DMUL R140, R140, R142 ;  /* 0x0000008e8c8c7228 */ /* 0x000fe40000000000 */
[----:B0-----:R-:W-:-:S08]  /*2dd0*/  DFMA R10, R6, -R16, 1 ;  /* 0x3ff00000060a742b */ /* 0x001fd00000000810 */
[----:B------:R-:W-:Y:S01]  /*2de0*/  DFMA R10, R10, R10, R10 ;  /* 0x0000000a0a0a722b */ /* 0x000fe2000000000a */
[----:B------:R-:W-:-:S07]  /*2df0*/  FSETP.GEU.AND P1, PT, |R141|, 6.5827683646048100446e-37, PT ;  /* 0x036000008d00780b */ /* 0x000fce0003f2e200 */
[----:B------:R-:W-:-:S08]  /*2e00*/  DFMA R10, R6, R10, R6 ;  /* 0x0000000a060a722b */ /* 0x000fd00000000006 */
[----:B------:R-:W-:-:S08]  /*2e10*/  DFMA R6, R10, -R16, 1 ;  /* 0x3ff000000a06742b */ /* 0x000fd00000000810 */
[----:B------:R-:W-:-:S08]  /*2e20*/  DFMA R6, R10, R6, R10 ;  /* 0x000000060a06722b */ /* 0x000fd0000000000a */
[----:B------:R-:W-:-:S08]  /*2e30*/  DMUL R8, R140, R6 ;  /* 0x000000068c087228 */ /* 0x000fd00000000000 */
[----:B------:R-:W-:-:S08]  /*2e40*/  DFMA R10, R8, -R16, R140 ;  /* 0x80000010080a722b */ /* 0x000fd0000000008c */
[----:B------:R-:W-:-:S10]  /*2e50*/  DFMA R6, R6, R10, R8 ;  /* 0x0000000a0606722b */ /* 0x000fd40000000008 */
[----:B------:R-:W-:-:S05]  /*2e60*/  FFMA R8, RZ, 0.0015951161039993166924, R7 ;  /* 0x3ad11337ff087823 */ /* 0x000fca0000000007 */
[----:B------:R-:W-:-:S13]  /*2e70*/  FSETP.GT.AND P0, PT, |R8|, 1.469367938527859385e-39, PT ;  /* 0x001000000800780b */ /* 0x000fda0003f04200 */
[----:B------:R-:W-:Y:S05]  /*2e80*/  @P0 BRA P1, `(.L_x_51) ;  /* 0x00000000001c0947 */ /* 0x000fea0000800000 */
[----:B------:R-:W-:Y:S01]  /*2e90*/  IMAD.MOV.U32 R8, RZ, RZ, R140 ;  /* 0x000000ffff087224 */ /* 0x000fe200078e008c */
[----:B------:R-:W-:Y:S01]  /*2ea0*/  MOV R9, R141 ;  /* 0x0000008d00097202 */ /* 0x000fe20000000f00 */
[----:B------:R-:W-:Y:S01]  /*2eb0*/  IMAD.MOV.U32 R10, RZ, RZ, 0x3e6d717a ;  /* 0x3e6d717aff0a7424 */ /* 0x000fe200078e00ff */
[----:B------:R-:W-:Y:S01]  /*2ec0*/  MOV R6, 0x2ef0 ;  /* 0x00002ef000067802 */ /* 0x000fe20000000f00 */
[----:B------:R-:W-:-:S07]  /*2ed0*/  IMAD.MOV.U32 R7, RZ, RZ, 0x3ad11337 ;  /* 0x3ad11337ff077424 */ /* 0x000fce00078e00ff */
[----:B------:R-:W-:Y:S05]  /*2ee0*/  CALL.REL.NOINC `($__internal_0_$__cuda_sm20_div_rn_f64_full) ;  /* 0x0000010c00d07944 */ /* 0x000fea0003c00000 */
[----:B------:R-:W-:-:S07]  /*2ef0*/  IMAD.MOV.U32 R6, RZ, RZ, R8 ;  /* 0x000000ffff067224 */ /* 0x000fce00078e0008 */
.L_x_51:
[----:B------:R-:W-:Y:S05]  /*2f00*/  BSYNC.RECONVERGENT B4 ;  /* 0x0000000000047941 */ /* 0x000fea0003800200 */
.L_x_50:
[----:B------:R-:W-:Y:S01]  /*2f10*/  UMOV UR6, 0xf054bc45 ;  /* 0xf054bc4500067882 */ /* 0x000fe20000000000 */
[----:B------:R-:W-:Y:S02]  /*2f20*/  UMOV UR7, 0x3ee49004 ;  /* 0x3ee4900400077882 */ /* 0x000fe40000000000 */
[----:B------:R-:W-:Y:S01]  /*2f30*/  DADD R6, R6, -UR6 ;  /* 0x8000000606067e29 */ /* 0x000fe20008000000 */
[----:B------:R-:W-:Y:S10]  /*2f40*/  BRA `(.L_x_52) ;  /* 0x0000000800b07947 */ /* 0x000ff40003800000 */
.L_x_15:
[----:B------:R-:W-:Y:S01]  /*2f50*/  DADD R6, -RZ, |R142| ;  /* 0x00000000ff067229 */ /* 0x000fe2000000058e */
[----:B------:R-:W-:Y:S01]  /*2f60*/  BSSY.RECONVERGENT B3, `(.L_x_53) ;  /* 0x0000006000037945 */ /* 0x000fe20003800200 */
[----:B------:R-:W-:Y:S02]  /*2f70*/  IMAD.MOV.U32 R8, RZ, RZ, RZ ;  /* 0x000000ffff087224 */ /* 0x000fe400078e00ff */
[----:B------:R-:W-:-:S06]  /*2f80*/  IMAD.MOV.U32 R9, RZ, RZ, 0x40000000 ;  /* 0x40000000ff097424 */ /* 0x000fcc00078e00ff */
[----:B------:R-:W-:Y:S02]  /*2f90*/  MOV R10, R6 ;  /* 0x00000006000a7202 */ /* 0x000fe40000000f00 */
[----:B------:R-:W-:-:S07]  /*2fa0*/  MOV R6, 0x2fc0 ;  /* 0x00002fc000067802 */ /* 0x000fce0000000f00 */
[----:B------:R-:W-:Y:S05]  /*2fb0*/  CALL.REL.NOINC `($_Z11RKCK_updatePdS_S_S_S_S_S_S_S_S_S_S_PiS_S_S_S_S_S_S_S_S_S_S_S_S_S_S_S_S_S_S_S_S_S_S_S_S_S_S_S_S_S_S_S_S_S_S_S_S_S_S_S_S_S_$__internal_accurate_pow) ;  /* 0x0000011400dc7944 */ /* 0x000fea0003c00000 */
[----:B------:R-:W-:Y:S05]  /*2fc0*/  BSYNC.RECONVERGENT B3 ;  /* 0x0000000000037941 */ /* 0x000fea0003800200 */
.L_x_53:
[----:B------:R-:W0:Y:S01]  /*2fd0*/  MUFU.RCP64H R13, R93 ;  /* 0x0000005d000d7308 */ /* 0x000e220000001800 */
[----:B------:R-:W-:Y:S01]  /*2fe0*/  DADD R10, R142, 2 ;  /* 0x400000008e0a7429 */ /* 0x000fe20000000000 */
[----:B------:R-:W-:Y:S01]  /*2ff0*/  IMAD.MOV.U32 R12, RZ, RZ, 0x1 ;  /* 0x00000001ff0c7424 */ /* 0x000fe200078e00ff */
[----:B------:R-:W-:Y:S01]  /*3000*/  DSETP.NEU.AND P0, PT, R128, RZ, PT ;  /* 0x000000ff8000722a */ /* 0x000fe20003f0d000 */
[----:B------:R-:W-:Y:S05]  /*3010*/  BSSY.RECONVERGENT B3, `(.L_x_54) ;  /* 0x000000f000037945 */ /* 0x000fea0003800200 */
[----:B------:R-:W-:Y:S02]  /*3020*/  FSEL R6, R8, RZ, P0 ;  /* 0x000000ff08067208 */ /* 0x000fe40000000000 */
[----:B------:R-:W-:-:S02]  /*3030*/  LOP3.LUT R10, R11, 0x7ff00000, RZ, 0xc0, !PT ;  /* 0x7ff000000b0a7812 */ /* 0x000fc400078ec0ff */
[----:B------:R-:W-:Y:S02]  /*3040*/  FSEL R7, R7, RZ, P0 ;  /* 0x000000ff07077208 */ /* 0x000fe40000000000 */
[----:B------:R-:W-:Y:S01]  /*3050*/  ISETP.NE.AND P1, PT, R10, 0x7ff00000, PT ;  /* 0x7ff000000a00780c */ /* 0x000fe20003f25270 */
[----:B0-----:R-:W-:-:S08]  /*3060*/  DFMA R14, -R92, R12, 1 ;  /* 0x3ff000005c0e742b */ /* 0x001fd0000000010c */
[----:B------:R-:W-:-:S08]  /*3070*/  DFMA R14, R14, R14, R14 ;  /* 0x0000000e0e0e722b */ /* 0x000fd0000000000e */
[----:B------:R-:W-:Y:S01]  /*3080*/  DFMA R14, R12, R14, R12 ;  /* 0x0000000e0c0e722b */ /* 0x000fe2000000000c */
[----:B------:R-:W-:Y:S10]  /*3090*/  @P1 BRA `(.L_x_55) ;  /* 0x0000000000181947 */ /* 0x000ff40003800000 */
[----:B------:R-:W-:-:S14]  /*30a0*/  DSETP.GE.AND P0, PT, R128, RZ, PT ;  /* 0x000000ff8000722a */ /* 0x000fdc0003f06000 */
[----:B------:R-:W-:Y:S01]  /*30b0*/  @!P0 DADD R6, R142, 2 ;  /* 0x400000008e068429 */ /* 0x000fe20000000000 */
[----:B------:R-:W-:Y:S10]  /*30c0*/  @!P0 BRA `(.L_x_55) ;  /* 0x00000000000c8947 */ /* 0x000ff40003800000 */
[----:B------:R-:W-:-:S14]  /*30d0*/  DSETP.NEU.AND P0, PT, |R142|, +INF , PT ;  /* 0x7ff000008e00742a */ /* 0x000fdc0003f0d200 */
[----:B------:R-:W-:Y:S02]  /*30e0*/  @!P0 IMAD.MOV.U32 R6, RZ, RZ, 0x0 ;  /* 0x00000000ff068424 */ /* 0x000fe400078e00ff */
[----:B------:R-:W-:-:S07]  /*30f0*/  @!P0 IMAD.MOV.U32 R7, RZ, RZ, 0x7ff00000 ;  /* 0x7ff00000ff078424 */ /* 0x000fce00078e00ff */
.L_x_55:
[----:B------:R-:W-:Y:S05]  /*3100*/  BSYNC.RECONVERGENT B3 ;  /* 0x0000000000037941 */ /* 0x000fea0003800200 */
.L_x_54:
[----:B------:R-:W-:Y:S01]  /*3110*/  DMUL R6, R6, -2 ;  /* 0xc000000006067828 */ /* 0x000fe20000000000 */
[----:B------:R-:W-:Y:S01]  /*3120*/  BSSY.RECONVERGENT B4, `(.L_x_56) ;  /* 0x0000014000047945 */ /* 0x000fe20003800200 */
[----:B------:R-:W-:Y:S02]  /*3130*/  DFMA R8, -R92, R14, 1 ;  /* 0x3ff000005c08742b */ /* 0x000fe4000000010e */
[----:B------:R-:W-:-:S06]  /*3140*/  DSETP.NEU.AND P0, PT, R142, 1, PT ;  /* 0x3ff000008e00742a */ /* 0x000fcc0003f0d000 */
[----:B------:R-:W-:Y:S01]  /*3150*/  DFMA R14, R14, R8, R14 ;  /* 0x000000080e0e722b */ /* 0x000fe2000000000e */
[----:B------:R-:W-:Y:S02]  /*3160*/  FSEL R10, R6, RZ, P0 ;  /* 0x000000ff060a7208 */ /* 0x000fe40000000000 */
[----:B------:R-:W-:-:S04]  /*3170*/  FSEL R11, R7, -2, P0 ;  /* 0xc0000000070b7808 */ /* 0x000fc80000000000 */
[----:B------:R-:W-:Y:S02]  /*3180*/  FSETP.GEU.AND P1, PT, |R11|, 6.5827683646048100446e-37, PT ;  /* 0x036000000b00780b */ /* 0x000fe40003f2e200 */
        /* <DEDUP_REMOVED lines=13> */
.L_x_57:
[----:B------:R-:W-:Y:S05]  /*3260*/  BSYNC.RECONVERGENT B4 ;  /* 0x0000000000047941 */ /* 0x000fea0003800200 */
.L_x_56:
[----:B------:R-:W-:Y:S01]  /*3270*/  MOV R8, 0x652b82fe ;  /* 0x652b82fe00087802 */ /* 0x000fe20000000f00 */
[----:B------:R-:W-:Y:S01]  /*3280*/  IMAD.MOV.U32 R9, RZ, RZ, 0x3ff71547 ;  /* 0x3ff71547ff097424 */ /* 0x000fe200078e00ff */
[----:B------:R-:W-:Y:S01]  /*3290*/  UMOV UR6, 0xfefa39ef ;  /* 0xfefa39ef00067882 */ /* 0x000fe20000000000 */
[----:B------:R-:W-:Y:S01]  /*32a0*/  UMOV UR7, 0x3fe62e42 ;  /* 0x3fe62e4200077882 */ /* 0x000fe20000000000 */
[----:B------:R-:W0:Y:S01]  /*32b0*/  MUFU.RCP64H R15, R91 ;  /* 0x0000005b000f7308 */ /* 0x000e220000001800 */
[----:B------:R-:W-:Y:S01]  /*32c0*/  IMAD.MOV.U32 R14, RZ, RZ, 0x1 ;  /* 0x00000001ff0e7424 */ /* 0x000fe200078e00ff */
[----:B------:R-:W-:Y:S01]  /*32d0*/  FSETP.GEU.AND P0, PT, |R7|, 4.1917929649353027344, PT ;  /* 0x4086232b0700780b */ /* 0x000fe20003f0e200 */
[----:B------:R-:W-:Y:S01]  /*32e0*/  DFMA R8, R6, R8, 6.75539944105574400000e+15 ;  /* 0x433800000608742b */ /* 0x000fe20000000008 */
[----:B------:R-:W-:Y:S01]  /*32f0*/  BSSY.RECONVERGENT B3, `(.L_x_58) ;  /* 0x000003a000037945 */ /* 0x000fe20003800200 */
[----:B------:R-:W-:-:S06]  /*3300*/  DMUL R140, R140, -4 ;  /* 0xc01000008c8c7828 */ /* 0x000fcc0000000000 */
[----:B------:R-:W-:Y:S02]  /*3310*/  DADD R10, R8, -6.75539944105574400000e+15 ;  /* 0xc3380000080a7429 */ /* 0x000fe40000000000 */
        /* <DEDUP_REMOVED lines=36> */
[----:B------:R-:W-:-:S08]  /*3560*/  DFMA R10, R12, R10, 1 ;  /* 0x3ff000000c0a742b */ /* 0x000fd0000000000a */
[----:B------:R-:W-:Y:S02]  /*3570*/  DFMA R128, R12, R10, 1 ;  /* 0x3ff000000c80742b */ /* 0x000fe4000000000a */
[----:B------:R-:W-:-:S08]  /*3580*/  DFMA R10, -R90, R16, 1 ;  /* 0x3ff000005a0a742b */ /* 0x000fd00000000110 */
[----:B------:R-:W-:Y:S01]  /*3590*/  LEA R13, R8, R129, 0x14 ;  /* 0x00000081080d7211 */ /* 0x000fe200078ea0ff */
[----:B------:R-:W-:Y:S01]  /*35a0*/  IMAD.MOV.U32 R12, RZ, RZ, R128 ;  /* 0x000000ffff0c7224 */ /* 0x000fe200078e0080 */
[----:B------:R-:W-:Y:S06]  /*35b0*/  @!P0 BRA `(.L_x_59) ;  /* 0x0000000000348947 */ /* 0x000fec0003800000 */
        /* <DEDUP_REMOVED lines=10> */
[----:B------:R-:W-:Y:S02]  /*3660*/  @!P1 LEA R9, R8, 0x3ff00000, 0x14 ;  /* 0x3ff0000008099811 */ /* 0x000fe400078ea0ff */
[----:B------:R-:W-:-:S06]  /*3670*/  @!P1 MOV R8, RZ ;  /* 0x000000ff00089202 */ /* 0x000fcc0000000f00 */
[----:B------:R-:W-:-:S11]  /*3680*/  @!P1 DMUL R12, R6, R8 ;  /* 0x00000008060c9228 */ /* 0x000fd60000000000 */
.L_x_59:
[----:B------:R-:W-:Y:S05]  /*3690*/  BSYNC.RECONVERGENT B3 ;  /* 0x0000000000037941 */ /* 0x000fea0003800200 */
.L_x_58:
[----:B------:R-:W-:Y:S01]  /*36a0*/  UMOV UR6, 0x242ee8b4 ;  /* 0x242ee8b400067882 */ /* 0x000fe20000000000 */
[----:B------:R-:W-:Y:S01]  /*36b0*/  UMOV UR7, 0x3c65d390 ;  /* 0x3c65d39000077882 */ /* 0x000fe20000000000 */
[----:B------:R-:W-:Y:S01]  /*36c0*/  DMUL R12, R12, R2 ;  /* 0x000000020c0c7228 */ /* 0x000fe20000000000 */
[----:B------:R-:W-:Y:S01]  /*36d0*/  BSSY.RECONVERGENT B4, `(.L_x_60) ;  /* 0x0000012000047945 */ /* 0x000fe20003800200 */
[----:B------:R-:W-:Y:S02]  /*36e0*/  DMUL R14, R140, UR6 ;  /* 0x000000068c0e7c28 */ /* 0x000fe40008000000 */
[----:B------:R-:W-:-:S06]  /*36f0*/  DFMA R10, R16, R10, R16 ;  /* 0x0000000a100a722b */ /* 0x000fcc0000000010 */
[----:B------:R-:W-:-:S08]  /*3700*/  DMUL R14, R14, R12 ;  /* 0x0000000c0e0e7228 */ /* 0x000fd00000000000 */
[----:B------:R-:W-:Y:S02]  /*3710*/  DMUL R6, R14, R10 ;  /* 0x0000000a0e067228 */ /* 0x000fe40000000000 */
[----:B------:R-:W-:-:S06]  /*3720*/  FSETP.GEU.AND P1, PT, |R15|, 6.5827683646048100446e-37, PT ;  /* 0x036000000f00780b */ /* 0x000fcc0003f2e200 */
        /* <DEDUP_REMOVED lines=12> */
.L_x_61:
[----:B------:R-:W-:Y:S05]  /*37f0*/  BSYNC.RECONVERGENT B4 ;  /* 0x0000000000047941 */ /* 0x000fea0003800200 */
.L_x_60:
        /* <DEDUP_REMOVED lines=8> */
[----:B------:R-:W-:Y:S01]  /*3880*/  DMUL R12, R138, R12 ;  /* 0x0000000c8a0c7228 */ /* 0x000fe20000000000 */
[----:B------:R-:W-:Y:S02]  /*3890*/  IMAD.MOV.U32 R138, RZ, RZ, R6 ;  /* 0x000000ffff8a7224 */ /* 0x000fe400078e0006 */
[----:B------:R-:W-:Y:S01]  /*38a0*/  IMAD.MOV.U32 R139, RZ, RZ, R7 ;  /* 0x000000ffff8b7224 */ /* 0x000fe200078e0007 */
[----:B------:R-:W-:-:S06]  /*38b0*/  DFMA R10, R10, R10, R10 ;  /* 0x0000000a0a0a722b */ /* 0x000fcc000000000a */
[----:B------:R-:W-:Y:S02]  /*38c0*/  FSETP.GEU.AND P1, PT, |R13|, 6.5827683646048100446e-37, PT ;  /* 0x036000000d00780b */ /* 0x000fe40003f2e200 */
        /* <DEDUP_REMOVED lines=15> */
[----:B------:R-:W-:Y:S02]  /*39c0*/  IMAD.MOV.U32 R14, RZ, RZ, R8 ;  /* 0x000000ffff0e7224 */ /* 0x000fe400078e0008 */
[----:B------:R-:W-:-:S07]  /*39d0*/  IMAD.MOV.U32 R15, RZ, RZ, R7 ;  /* 0x000000ffff0f7224 */ /* 0x000fce00078e0007 */
.L_x_63:
[----:B------:R-:W-:Y:S05]  /*39e0*/  BSYNC.RECONVERGENT B4 ;  /* 0x0000000000047941 */ /* 0x000fea0003800200 */
.L_x_62:
[----:B------:R-:W-:Y:S01]  /*39f0*/  MOV R6, 0xf054bc45 ;  /* 0xf054bc4500067802 */ /* 0x000fe20000000f00 */
[----:B------:R-:W-:-:S07]  /*3a00*/  IMAD.MOV.U32 R7, RZ, RZ, -0x411b6ffc ;  /* 0xbee49004ff077424 */ /* 0x000fce00078e00ff */
.L_x_52:
[----:B------:R-:W-:Y:S05]  /*3a10*/  BSYNC.RECONVERGENT B2 ;  /* 0x0000000000027941 */ /* 0x000fea0003800200 */
.L_x_14:
[----:B------:R-:W2:Y:S02]  /*3a20*/  LDG.E.64 R8, desc[UR4][R120.64] ;  /* 0x0000000478087981 */ /* 0x000ea4000c1e1b00 */
[----:B--2---:R-:W-:-:S07]  /*3a30*/  DMUL R8, R8, R138 ;  /* 0x0000008a08087228 */ /* 0x004fce0000000000 */
[----:B------:R-:W-:Y:S04]  /*3a40*/  STG.E.64 desc[UR4][R88.64], R8 ;  /* 0x0000000858007986 */ /* 0x000fe8000c101b04 */
[----:B------:R-:W2:Y:S02]  /*3a50*/  LDG.E.64 R10, desc[UR4][R120.64] ;  /* 0x00000004780a7981 */ /* 0x000ea4000c1e1b00 */
[----:B--2---:R-:W-:-:S07]  /*3a60*/  DMUL R10, R134, R10 ;  /* 0x0000000a860a7228 */ /* 0x004fce0000000000 */
[----:B------:R0:W-:Y:S04]  /*3a70*/  STG.E.64 desc[UR4][R86.64], R10 ;  /* 0x0000000a56007986 */ /* 0x0001e8000c101b04 */
[----:B------:R-:W2:Y:S02]  /*3a80*/  LDG.E.64 R12, desc[UR4][R120.64] ;  /* 0x00000004780c7981 */ /* 0x000ea4000c1e1b00 */
[----:B--2---:R-:W-:-:S07]  /*3a90*/  DMUL R12, R12, R14 ;  /* 0x0000000e0c0c7228 */ /* 0x004fce0000000000 */
[----:B------:R1:W-:Y:S04]  /*3aa0*/  STG.E.64 desc[UR4][R84.64], R12 ;  /* 0x0000000c54007986 */ /* 0x0003e8000c101b04 */
[----:B------:R-:W2:Y:S02]  /*3ab0*/  LDG.E.64 R14, desc[UR4][R120.64] ;  /* 0x00000004780e7981 */ /* 0x000ea4000c1e1b00 */
[----:B--2---:R-:W-:-:S07]  /*3ac0*/  DMUL R14, R132, R14 ;  /* 0x0000000e840e7228 */ /* 0x004fce0000000000 */
[----:B------:R2:W-:Y:S04]  /*3ad0*/  STG.E.64 desc[UR4][R82.64], R14 ;  /* 0x0000000e52007986 */ /* 0x0005e8000c101b04 */
[----:B------:R-:W3:Y:S02]  /*3ae0*/  LDG.E.64 R16, desc[UR4][R120.64] ;  /* 0x0000000478107981 */ /* 0x000ee4000c1e1b00 */
[----:B---3--:R-:W-:-:S07]  /*3af0*/  DMUL R6, R16, R6 ;  /* 0x0000000610067228 */ /* 0x008fce0000000000 */
[----:B------:R3:W-:Y:S04]  /*3b00*/  STG.E.64 desc[UR4][R80.64], R6 ;  /* 0x0000000650007986 */ /* 0x0007e8000c101b04 */
[----:B------:R-:W4:Y:S02]  /*3b10*/  LDG.E.64 R136, desc[UR4][R120.64] ;  /* 0x0000000478887981 */ /* 0x000f24000c1e1b00 */
[----:B----4-:R-:W-:-:S07]  /*3b20*/  DMUL R136, R130, R136 ;  /* 0x0000008882887228 */ /* 0x010fce0000000000 */
[----:B------:R4:W-:Y:S04]  /*3b30*/  STG.E.64 desc[UR4][R78.64], R136 ;  /* 0x000000884e007986 */ /* 0x0009e8000c101b04 */
[----:B0-----:R-:W5:Y:S04]  /*3b40*/  LDG.E.64 R10, desc[UR4][R96.64] ;  /* 0x00000004600a7981 */ /* 0x001f68000c1e1b00 */
[----:B-1----:R-:W5:Y:S04]  /*3b50*/  LDG.E.64 R12, desc[UR4][R114.64] ;  /* 0x00000004720c7981 */ /* 0x002f68000c1e1b00 */
[----:B------:R-:W4:Y:S04]  /*3b60*/  LDG.E.64 R140, desc[UR4][R86.64] ;  /* 0x00000004568c7981 */ /* 0x000f28000c1e1b00 */
[----:B------:R-:W4:Y:S04]  /*3b70*/  LDG.E.64 R128, desc[UR4][R126.64] ;  /* 0x000000047e807981 */ /* 0x000f28000c1e1b00 */
[----:B------:R-:W4:Y:S04]  /*3b80*/  LDG.E.64 R142, desc[UR4][R98.64] ;  /* 0x00000004628e7981 */ /* 0x000f28000c1e1b00 */
[----:B--2---:R-:W2:Y:S04]  /*3b90*/  LDG.E.64 R14, desc[UR4][R94.64] ;  /* 0x000000045e0e7981 */ /* 0x004ea8000c1e1b00 */
[----:B------:R-:W2:Y:S04]  /*3ba0*/  LDG.E.64 R16, desc[UR4][R106.64] ;  /* 0x000000046a107981 */ /* 0x000ea8000c1e1b00 */
[----:B------:R-:W2:Y:S04]  /*3bb0*/  LDG.E.64 R144, desc[UR4][R116.64] ;  /* 0x0000000474907981 */ /* 0x000ea8000c1e1b00 */
[----:B------:R-:W2:Y:S04]  /*3bc0*/  LDG.E.64 R146, desc[UR4][R118.64] ;  /* 0x0000000476927981 */ /* 0x000ea8000c1e1b00 */
[----:B------:R-:W2:Y:S04]  /*3bd0*/  LDG.E.64 R148, desc[UR4][R108.64] ;  /* 0x000000046c947981 */ /* 0x000ea8000c1e1b00 */
[----:B------:R-:W2:Y:S04]  /*3be0*/  LDG.E.64 R150, desc[UR4][R110.64] ;  /* 0x000000046e967981 */ /* 0x000ea8000c1e1b00 */
[----:B---3--:R-:W3:Y:S04]  /*3bf0*/  LDG.E.64 R6, desc[UR4][R100.64] ;  /* 0x0000000464067981 */ /* 0x008ee8000c1e1b00 */
[----:B------:R-:W3:Y:S04]  /*3c00*/  LDG.E.64 R8, desc[UR4][R102.64] ;  /* 0x0000000466087981 */ /* 0x000ee8000c1e1b00 */
[----:B------:R-:W3:Y:S04]  /*3c10*/  LDG.E.64 R138, desc[UR4][R82.64] ;  /* 0x00000004528a7981 */ /* 0x000ee8000c1e1b00 */
[----:B------:R-:W3:Y:S04]  /*3c20*/  LDG.E.64 R134, desc[UR4][R88.64] ;  /* 0x0000000458867981 */ /* 0x000ee8000c1e1b00 */
[----:B------:R-:W3:Y:S04]  /*3c30*/  LDG.E.64 R132, desc[UR4][R84.64] ;  /* 0x0000000454847981 */ /* 0x000ee8000c1e1b00 */
[----:B------:R-:W3:Y:S01]  /*3c40*/  LDG.E.64 R130, desc[UR4][R80.64] ;  /* 0x0000000450827981 */ /* 0x000ee2000c1e1b00 */
[----:B------:R-:W-:Y:S01]  /*3c50*/  UMOV UR6, 0x33333333 ;  /* 0x3333333300067882 */ /* 0x000fe20000000000 */
[----:B------:R-:W-:Y:S01]  /*3c60*/  UMOV UR7, 0x3fb33333 ;  /* 0x3fb3333300077882 */ /* 0x000fe20000000000 */
[----:B------:R-:W-:Y:S01]  /*3c70*/  UMOV UR8, 0xcccccccd ;  /* 0xcccccccd00087882 */ /* 0x000fe20000000000 */
[----:B------:R-:W-:Y:S01]  /*3c80*/  UMOV UR9, 0x3fcccccc ;  /* 0x3fcccccc00097882 */ /* 0x000fe20000000000 */
[----:B------:R-:W-:Y:S01]  /*3c90*/  BSSY.RECONVERGENT B2, `(.L_x_64) ;  /* 0x0000013000027945 */ /* 0x000fe20003800200 */
[----:B-----5:R-:W-:-:S08]  /*3ca0*/  DFMA R10, R12, UR6, R10 ;  /* 0x000000060c0a7c2b */ /* 0x020fd0000800000a */
[----:B----4-:R-:W-:Y:S02]  /*3cb0*/  DFMA R140, R140, UR8, R10 ;  /* 0x000000088c8c7c2b */ /* 0x010fe4000800000a */
[----:B------:R-:W-:-:S06]  /*3cc0*/  DFMA R128, R142, UR6, R128 ;  /* 0x000000068e807c2b */ /* 0x000fcc0008000080 */
[----:B------:R-:W-:Y:S02]  /*3cd0*/  DADD R10, -RZ, |R140| ;  /* 0x00000000ff0a7229 */ /* 0x000fe4000000058c */
[----:B--2---:R-:W-:Y:S02]  /*3ce0*/  DFMA R14, R16, UR6, R14 ;  /* 0x00000006100e7c2b */ /* 0x004fe4000800000e */
[----:B------:R-:W-:Y:S02]  /*3cf0*/  DFMA R144, R146, UR6, R144 ;  /* 0x0000000692907c2b */ /* 0x000fe40008000090 */
[----:B------:R-:W-:Y:S02]  /*3d00*/  DFMA R148, R150, UR6, R148 ;  /* 0x0000000696947c2b */ /* 0x000fe40008000094 */
[----:B---3--:R-:W-:Y:S02]  /*3d10*/  DFMA R6, R8, UR6, R6 ;  /* 0x0000000608067c2b */ /* 0x008fe40008000006 */
[----:B------:R-:W-:-:S02]  /*3d20*/  DFMA R136, R136, UR8, R128 ;  /* 0x0000000888887c2b */ /* 0x000fc40008000080 */
[----:B------:R-:W-:Y:S01]  /*3d30*/  DFMA R138, R138, UR8, R14 ;  /* 0x000000088a8a7c2b */ /* 0x000fe2000800000e */
[----:B------:R-:W-:Y:S01]  /*3d40*/  IMAD.MOV.U32 R8, RZ, RZ, RZ ;  /* 0x000000ffff087224 */ /* 0x000fe200078e00ff */
[----:B------:R-:W-:Y:S01]  /*3d50*/  DFMA R134, R134, UR8, R144 ;  /* 0x0000000886867c2b */ /* 0x000fe20008000090 */
[----:B------:R-:W-:Y:S01]  /*3d60*/  IMAD.MOV.U32 R9, RZ, RZ, 0x40000000 ;  /* 0x40000000ff097424 */ /* 0x000fe200078e00ff */
[----:B------:R-:W-:Y:S02]  /*3d70*/  DFMA R132, R132, UR8, R148 ;  /* 0x0000000884847c2b */ /* 0x000fe40008000094 */
[----:B------:R-:W-:Y:S01]  /*3d80*/  DFMA R130, R130, UR8, R6 ;  /* 0x0000000882827c2b */ /* 0x000fe20008000006 */
[----:B------:R-:W-:Y:S01]  /*3d90*/  IMAD.MOV.U32 R7, RZ, RZ, R11 ;  /* 0x000000ffff077224 */ /* 0x000fe200078e000b */
[----:B------:R-:W-:-:S09]  /*3da0*/  MOV R6, 0x3dc0 ;  /* 0x00003dc000067802 */ /* 0x000fd20000000f00 */
[----:B------:R-:W-:Y:S05]  /*3db0*/  CALL.REL.NOINC `($_Z11RKCK_updatePdS_S_S_S_S_S_S_S_S_S_S_PiS_S_S_S_S_S_S_S_S_S_S_S_S_S_S_S_S_S_S_S_S_S_S_S_S_S_S_S_S_S_S_S_S_S_S_S_S_S_S_S_S_S_$__internal_accurate_pow) ;  /* 0x00000108005c7944 */ /* 0x000fea0003c00000 */
[----:B------:R-:W-:Y:S05]  /*3dc0*/  BSYNC.RECONVERGENT B2 ;  /* 0x0000000000027941 */ /* 0x000fea0003800200 */
.L_x_64:
[C---:B------:R-:W-:Y:S01]  /*3dd0*/  DADD R10, R140.reuse, 2 ;  /* 0x400000008c0a7429 */ /* 0x040fe20000000000 */
[----:B------:R-:W-:Y:S01]  /*3de0*/  BSSY.RECONVERGENT B2, `(.L_x_65) ;  /* 0x0000010000027945 */ /* 0x000fe20003800200 */
[----:B------:R-:W-:Y:S02]  /*3df0*/  DADD R14, -RZ, |R138| ;  /* 0x00000000ff0e7229 */ /* 0x000fe4000000058a */
[----:B------:R-:W-:-:S06]  /*3e00*/  DSETP.NEU.AND P0, PT, R140, RZ, PT ;  /* 0x000000ff8c00722a */ /* 0x000fcc0003f0d000 */
[----:B------:R-:W-:Y:S02]  /*3e10*/  LOP3.LUT R10, R11, 0x7ff00000, RZ, 0xc0, !PT ;  /* 0x7ff000000b0a7812 */ /* 0x000fe400078ec0ff */
[----:B------:R-:W-:Y:S01]  /*3e20*/  FSEL R13, R7, RZ, P0 ;  /* 0x000000ff070d7208 */ /* 0x000fe20000000000 */
[----:B------:R-:W-:Y:S01]  /*3e30*/  IMAD.MOV.U32 R7, RZ, RZ, R15 ;  /* 0x000000ffff077224 */ /* 0x000fe200078e000f */
[----:B------:R-:W-:Y:S02]  /*3e40*/  ISETP.NE.AND P1, PT, R10, 0x7ff00000, PT ;  /* 0x7ff000000a00780c */ /* 0x000fe40003f25270 */
        /* <DEDUP_REMOVED lines=9> */
.L_x_66:
[----:B------:R-:W-:Y:S05]  /*3ee0*/  BSYNC.RECONVERGENT B2 ;  /* 0x0000000000027941 */ /* 0x000fea0003800200 */
.L_x_65:
[----:B------:R-:W-:Y:S01]  /*3ef0*/  BSSY.RECONVERGENT B2, `(.L_x_67) ;  /* 0x0000005000027945 */ /* 0x000fe20003800200 */
[----:B------:R-:W-:Y:S01]  /*3f00*/  IMAD.MOV.U32 R8, RZ, RZ, RZ ;  /* 0x000000ffff087224 */ /* 0x000fe200078e00ff */
[----:B------:R-:W-:Y:S02]  /*3f10*/  MOV R9, 0x40000000 ;  /* 0x4000000000097802 */ /* 0x000fe40000000f00 */
[----:B------:R-:W-:-:S07]  /*3f20*/  MOV R6, 0x3f40 ;  /* 0x00003f4000067802 */ /* 0x000fce0000000f00 */
[----:B------:R-:W-:Y:S05]  /*3f30*/  CALL.REL.NOINC `($_Z11RKCK_updatePdS_S_S_S_S_S_S_S_S_S_S_PiS_S_S_S_S_S_S_S_S_S_S_S_S_S_S_S_S_S_S_S_S_S_S_S_S_S_S_S_S_S_S_S_S_S_S_S_S_S_S_S_S_S_$__internal_accurate_pow) ;  /* 0x0000010400fc7944 */ /* 0x000fea0003c00000 */
[----:B------:R-:W-:Y:S05]  /*3f40*/  BSYNC.RECONVERGENT B2 ;  /* 0x0000000000027941 */ /* 0x000fea0003800200 */
.L_x_67:
        /* <DEDUP_REMOVED lines=16> */
[----:B------:R-:W-:Y:S02]  /*4050*/  @!P0 IMAD.MOV.U32 R6, RZ, RZ, 0x0 ;  /* 0x00000000ff068424 */ /* 0x000fe400078e00ff */
[----:B------:R-:W-:-:S07]  /*4060*/  @!P0 IMAD.MOV.U32 R7, RZ, RZ, 0x7ff00000 ;  /* 0x7ff00000ff078424 */ /* 0x000fce00078e00ff */
.L_x_69:
[----:B------:R-:W-:Y:S05]  /*4070*/  BSYNC.RECONVERGENT B2 ;  /* 0x0000000000027941 */ /* 0x000fea0003800200 */
.L_x_68:
[----:B------:R-:W-:Y:S01]  /*4080*/  FSEL R6, R6, RZ, P2 ;  /* 0x000000ff06067208 */ /* 0x000fe20001000000 */
[----:B------:R-:W-:Y:S01]  /*4090*/  IMAD.MOV.U32 R10, RZ, RZ, 0x0 ;  /* 0x00000000ff0a7424 */ /* 0x000fe200078e00ff */
[----:B------:R-:W-:Y:S01]  /*40a0*/  FSEL R7, R7, 1.875, P2 ;  /* 0x3ff0000007077808 */ /* 0x000fe20001000000 */
[----:B------:R-:W-:Y:S01]  /*40b0*/  BSSY.RECONVERGENT B2, `(.L_x_70) ;  /* 0x0000018000027945 */ /* 0x000fe20003800200 */
[----:B------:R-:W-:-:S04]  /*40c0*/  MOV R11, 0x3fd80000 ;  /* 0x3fd80000000b7802 */ /* 0x000fc80000000f00 */
        /* <DEDUP_REMOVED lines=15> */
[----:B------:R-:W-:Y:S01]  /*41c0*/  IMAD.MOV.U32 R9, RZ, RZ, R7 ;  /* 0x000000ffff097224 */ /* 0x000fe200078e0007 */
[----:B------:R-:W-:Y:S01]  /*41d0*/  MOV R7, R129 ;  /* 0x0000008100077202 */ /* 0x000fe20000000f00 */
[----:B------:R-:W-:Y:S01]  /*41e0*/  IMAD.MOV.U32 R6, RZ, RZ, R128 ;  /* 0x000000ffff067224 */ /* 0x000fe200078e0080 */
[----:B------:R-:W-:-:S07]  /*41f0*/  MOV R16, 0x4210 ;  /* 0x0000421000107802 */ /* 0x000fce0000000f00 */
[----:B------:R-:W-:Y:S05]  /*4200*/  CALL.REL.NOINC `($__internal_1_$__cuda_sm20_dsqrt_rn_f64_mediumpath_v1) ;  /* 0x0000010000a07944 */ /* 0x000fea0003c00000 */
[----:B------:R-:W-:Y:S02]  /*4210*/  IMAD.MOV.U32 R142, RZ, RZ, R6 ;  /* 0x000000ffff8e7224 */ /* 0x000fe400078e0006 */
[----:B------:R-:W-:-:S07]  /*4220*/  IMAD.MOV.U32 R143, RZ, RZ, R7 ;  /* 0x000000ffff8f7224 */ /* 0x000fce00078e0007 */
.L_x_71:
[----:B------:R-:W-:Y:S05]  /*4230*/  BSYNC.RECONVERGENT B2 ;  /* 0x0000000000027941 */ /* 0x000fea0003800200 */
.L_x_70:
[----:B------:R-:W-:Y:S01]  /*4240*/  DSETP.GT.AND P0, PT, R136, RZ, PT ;  /* 0x000000ff8800722a */ /* 0x000fe20003f04000 */
[----:B------:R-:W-:-:S13]  /*4250*/  BSSY.RECONVERGENT B2, `(.L_x_72) ;  /* 0x0000281000027945 */ /* 0x000fda0003800200 */
[----:B------:R-:W-:Y:S05]  /*4260*/  @!P0 BRA `(.L_x_73) ;  /* 0x0000001c004c8947 */ /* 0x000fea0003800000 */
[----:B------:R-:W0:Y:S01]  /*4270*/  MUFU.RCP64H R7, 25.4099273681640625 ;  /* 0x403968f100077908 */ /* 0x000e220000001800 */
[----:B------:R-:W-:Y:S01]  /*4280*/  IMAD.MOV.U32 R8, RZ, RZ, -0x22556cc3 ;  /* 0xddaa933dff087424 */ /* 0x000fe200078e00ff */
[----:B------:R-:W-:Y:S01]  /*4290*/  MOV R6, 0x1 ;  /* 0x0000000100067802 */ /* 0x000fe20000000f00 */
[----:B------:R-:W-:Y:S01]  /*42a0*/  IMAD.MOV.U32 R9, RZ, RZ, 0x403968f1 ;  /* 0x403968f1ff097424 */ /* 0x000fe200078e00ff */
[----:B------:R-:W-:Y:S01]  /*42b0*/  FSETP.GEU.AND P1, PT, |R137|, 6.5827683646048100446e-37, PT ;  /* 0x036000008900780b */ /* 0x000fe20003f2e200 */
[----:B------:R-:W-:Y:S04]  /*42c0*/  BSSY.RECONVERGENT B4, `(.L_x_74) ;  /* 0x0000014000047945 */ /* 0x000fe80003800200 */
        /* <DEDUP_REMOVED lines=11> */
[----:B------:R-:W-:Y:S01]  /*4380*/  IMAD.MOV.U32 R8, RZ, RZ, R136 ;  /* 0x000000ffff087224 */ /* 0x000fe200078e0088 */
[----:B------:R-:W-:Y:S01]  /*4390*/  MOV R6, 0x43e0 ;  /* 0x000043e000067802 */ /* 0x000fe20000000f00 */
[----:B------:R-:W-:Y:S02]  /*43a0*/  IMAD.MOV.U32 R9, RZ, RZ, R137 ;  /* 0x000000ffff097224 */ /* 0x000fe400078e0089 */
[----:B------:R-:W-:Y:S02]  /*43b0*/  IMAD.MOV.U32 R10, RZ, RZ, -0x22556cc3 ;  /* 0xddaa933dff0a7424 */ /* 0x000fe400078e00ff */
[----:B------:R-:W-:-:S07]  /*43c0*/  IMAD.MOV.U32 R7, RZ, RZ, 0x403968f1 ;  /* 0x403968f1ff077424 */ /* 0x000fce00078e00ff */
[----:B------:R-:W-:Y:S05]  /*43d0*/  CALL.REL.NOINC `($__internal_0_$__cuda_sm20_div_rn_f64_full) ;  /* 0x000000f800947944 */ /* 0x000fea0003c00000 */
[----:B------:R-:W-:Y:S01]  /*43e0*/  MOV R12, R8 ;  /* 0x00000008000c7202 */ /* 0x000fe20000000f00 */
[----:B------:R-:W-:-:S07]  /*43f0*/  IMAD.MOV.U32 R13, RZ, RZ, R7 ;  /* 0x000000ffff0d7224 */ /* 0x000fce00078e0007 */
.L_x_75:
[----:B------:R-:W-:Y:S05]  /*4400*/  BSYNC.RECONVERGENT B4 ;  /* 0x0000000000047941 */ /* 0x000fea0003800200 */
.L_x_74:
[----:B------:R-:W-:Y:S01]  /*4410*/  HFMA2 R9, -RZ, RZ, 2, 0 ;  /* 0x40000000ff097431 */ /* 0x000fe200000001ff */
[----:B------:R-:W-:Y:S01]  /*4420*/  BSSY.RECONVERGENT B3, `(.L_x_76) ;  /* 0x0000006000037945 */ /* 0x000fe20003800200 */
[----:B------:R-:W-:Y:S01]  /*4430*/  IMAD.MOV.U32 R10, RZ, RZ, R12 ;  /* 0x000000ffff0a7224 */ /* 0x000fe200078e000c */
[----:B------:R-:W-:Y:S01]  /*4440*/  MOV R6, 0x4480 ;  /* 0x0000448000067802 */ /* 0x000fe20000000f00 */
[----:B------:R-:W-:Y:S02]  /*4450*/  IMAD.MOV.U32 R7, RZ, RZ, R13 ;  /* 0x000000ffff077224 */ /* 0x000fe400078e000d */
[----:B------:R-:W-:-:S07]  /*4460*/  IMAD.MOV.U32 R8, RZ, RZ, RZ ;  /* 0x000000ffff087224 */ /* 0x000fce00078e00ff */
[----:B------:R-:W-:Y:S05]  /*4470*/  CALL.REL.NOINC `($_Z11RKCK_updatePdS_S_S_S_S_S_S_S_S_S_S_PiS_S_S_S_S_S_S_S_S_S_S_S_S_S_S_S_S_S_S_S_S_S_S_S_S_S_S_S_S_S_S_S_S_S_S_S_S_S_S_S_S_S_$__internal_accurate_pow) ;  /* 0x0000010000ac7944 */ /* 0x000fea0003c00000 */
[----:B------:R-:W-:Y:S05]  /*4480*/  BSYNC.RECONVERGENT B3 ;  /* 0x0000000000037941 */ /* 0x000fea0003800200 */
.L_x_76:
        /* <DEDUP_REMOVED lines=23> */
[----:B------:R-:W-:Y:S01]  /*4600*/  VIADD R15, R11, 0xfff00000 ;  /* 0xfff000000b0f7836 */ /* 0x000fe20000000000 */
[----:B------:R-:W-:-:S05]  /*4610*/  MOV R14, R10 ;  /* 0x0000000a000e7202 */ /* 0x000fca0000000f00 */
[----:B------:R-:W-:-:S08]  /*4620*/  DFMA R146, R144, -R144, R16 ;  /* 0x800000909092722b */ /* 0x000fd00000000010 */
[----:B------:R-:W-:Y:S01]  /*4630*/  DFMA R6, R146, R14, R144 ;  /* 0x0000000e9206722b */ /* 0x000fe20000000090 */
[----:B------:R-:W-:Y:S10]  /*4640*/  @!P1 BRA `(.L_x_78) ;  /* 0x0000000000289947 */ /* 0x000ff40003800000 */
[----:B------:R-:W-:Y:S01]  /*4650*/  IMAD.MOV.U32 R14, RZ, RZ, R10 ;  /* 0x000000ffff0e7224 */ /* 0x000fe200078e000a */
[----:B------:R-:W-:Y:S01]  /*4660*/  MOV R13, R147 ;  /* 0x00000093000d7202 */ /* 0x000fe20000000f00 */
[----:B------:R-:W-:Y:S01]  /*4670*/  IMAD.MOV.U32 R6, RZ, RZ, R16 ;  /* 0x000000ffff067224 */ /* 0x000fe200078e0010 */
[----:B------:R-:W-:Y:S01]  /*4680*/  MOV R16, 0x46f0 ;  /* 0x000046f000107802 */ /* 0x000fe20000000f00 */
[----:B------:R-:W-:Y:S02]  /*4690*/  IMAD.MOV.U32 R7, RZ, RZ, R17 ;  /* 0x000000ffff077224 */ /* 0x000fe400078e0011 */
[----:B------:R-:W-:Y:S02]  /*46a0*/  IMAD.MOV.U32 R12, RZ, RZ, R146 ;  /* 0x000000ffff0c7224 */ /* 0x000fe400078e0092 */
[----:B------:R-:W-:Y:S02]  /*46b0*/  IMAD.MOV.U32 R10, RZ, RZ, R144 ;  /* 0x000000ffff0a7224 */ /* 0x000fe400078e0090 */
[----:B------:R-:W-:-:S02]  /*46c0*/  IMAD.MOV.U32 R11, RZ, RZ, R145 ;  /* 0x000000ffff0b7224 */ /* 0x000fc400078e0091 */
[----:B------:R-:W-:-:S07]  /*46d0*/  IMAD.MOV.U32 R9, RZ, RZ, R15 ;  /* 0x000000ffff097224 */ /* 0x000fce00078e000f */
[----:B------:R-:W-:Y:S05]  /*46e0*/  CALL.REL.NOINC `($__internal_1_$__cuda_sm20_dsqrt_rn_f64_mediumpath_v1) ;  /* 0x000000fc00687944 */ /* 0x000fea0003c00000 */
.L_x_78:
[----:B------:R-:W-:Y:S05]  /*46f0*/  BSYNC.RECONVERGENT B4 ;  /* 0x0000000000047941 */ /* 0x000fea0003800200 */
.L_x_77:
[----:B------:R-:W-:Y:S01]  /*4700*/  DMUL R6, R6, 2.75 ;  /* 0x4006000006067828 */ /* 0x000fe20000000000 */
[----:B------:R-:W-:Y:S01]  /*4710*/  BSSY.RECONVERGENT B3, `(.L_x_79) ;  /* 0x0000009000037945 */ /* 0x000fe20003800200 */
[----:B------:R-:W-:Y:S01]  /*4720*/  DADD R10, -RZ, |R142| ;  /* 0x00000000ff0a7229 */ /* 0x000fe2000000058e */
[----:B------:R-:W-:Y:S01]  /*4730*/  MOV R8, RZ ;  /* 0x000000ff00087202 */ /* 0x000fe20000000f00 */
[----:B------:R-:W-:-:S06]  /*4740*/  IMAD.MOV.U32 R9, RZ, RZ, 0x40000000 ;  /* 0x40000000ff097424 */ /* 0x000fcc00078e00ff */
[----:B------:R-:W-:Y:S02]  /*4750*/  FSEL R12, R6, -125276624, P0 ;  /* 0xcceef23a060c7808 */ /* 0x000fe40000000000 */
[----:B------:R-:W-:Y:S01]  /*4760*/  FSEL R13, R7, 2.2361357212066650391, P0 ;  /* 0x400f1cd9070d7808 */ /* 0x000fe20000000000 */
[----:B------:R-:W-:Y:S01]  /*4770*/  IMAD.MOV.U32 R7, RZ, RZ, R11 ;  /* 0x000000ffff077224 */ /* 0x000fe200078e000b */
[----:B------:R-:W-:-:S07]  /*4780*/  MOV R6, 0x47a0 ;  /* 0x000047a000067802 */ /* 0x000fce0000000f00 */
[----:B------:R-:W-:Y:S05]  /*4790*/  CALL.REL.NOINC `($_Z11RKCK_updatePdS_S_S_S_S_S_S_S_S_S_S_PiS_S_S_S_S_S_S_S_S_S_S_S_S_S_S_S_S_S_S_S_S_S_S_S_S_S_S_S_S_S_S_S_S_S_S_S_S_S_S_S_S_S_$__internal_accurate_pow) ;  /* 0x000000fc00e47944 */ /* 0x000fea0003c00000 */
[----:B------:R-:W-:Y:S05]  /*47a0*/  BSYNC.RECONVERGENT B3 ;  /* 0x0000000000037941 */ /* 0x000fea0003800200 */
.L_x_79:
        /* <DEDUP_REMOVED lines=15> */
.L_x_81:
[----:B------:R-:W-:Y:S05]  /*48a0*/  BSYNC.RECONVERGENT B3 ;  /* 0x0000000000037941 */ /* 0x000fea0003800200 */
.L_x_80:
[----:B------:R-:W-:Y:S01]  /*48b0*/  DMUL R8, R6, -2 ;  /* 0xc000000006087828 */ /* 0x000fe20000000000 */
[----:B------:R-:W-:Y:S01]  /*48c0*/  BSSY.RECONVERGENT B3, `(.L_x_82) ;  /* 0x0000009000037945 */ /* 0x000fe20003800200 */
[----:B------:R-:W-:Y:S01]  /*48d0*/  DSETP.NEU.AND P0, PT, R142, 1, PT ;  /* 0x3ff000008e00742a */ /* 0x000fe20003f0d000 */
[----:B------:R-:W-:Y:S01]  /*48e0*/  IMAD.MOV.U32 R7, RZ, RZ, R11 ;  /* 0x000000ffff077224 */ /* 0x000fe200078e000b */
[----:B------:R-:W-:-:S06]  /*48f0*/  MOV R6, 0x4950 ;  /* 0x0000495000067802 */ /* 0x000fcc0000000f00 */
[----:B------:R-:W-:Y:S02]  /*4900*/  FSEL R16, R8, RZ, P0 ;  /* 0x000000ff08107208 */ /* 0x000fe40000000000 */
[----:B------:R-:W-:Y:S01]  /*4910*/  FSEL R17, R9, -2, P0 ;  /* 0xc000000009117808 */ /* 0x000fe20000000000 */
[----:B------:R-:W-:Y:S01]  /*4920*/  IMAD.MOV.U32 R9, RZ, RZ, 0x40000000 ;  /* 0x40000000ff097424 */ /* 0x000fe200078e00ff */
[----:B------:R-:W-:-:S07]  /*4930*/  MOV R8, RZ ;  /* 0x000000ff00087202 */ /* 0x000fce0000000f00 */
[----:B------:R-:W-:Y:S05]  /*4940*/  CALL.REL.NOINC `($_Z11RKCK_updatePdS_S_S_S_S_S_S_S_S_S_S_PiS_S_S_S_S_S_S_S_S_S_S_S_S_S_S_S_S_S_S_S_S_S_S_S_S_S_S_S_S_S_S_S_S_S_S_S_S_S_S_S_S_S_$__internal_accurate_pow) ;  /* 0x000000fc00787944 */ /* 0x000fea0003c00000 */
[----:B------:R-:W-:Y:S05]  /*4950*/  BSYNC.RECONVERGENT B3 ;  /* 0x0000000000037941 */ /* 0x000fea0003800200 */
.L_x_82:
        /* <DEDUP_REMOVED lines=15> */
.L_x_84:
[----:B------:R-:W-:Y:S05]  /*4a50*/  BSYNC.RECONVERGENT B3 ;  /* 0x0000000000037941 */ /* 0x000fea0003800200 */
.L_x_83:
        /* <DEDUP_REMOVED lines=24> */
.L_x_86:
[----:B------:R-:W-:Y:S05]  /*4be0*/  BSYNC.RECONVERGENT B4 ;  /* 0x0000000000047941 */ /* 0x000fea0003800200 */
.L_x_85:
        /* <DEDUP_REMOVED lines=55> */
[----:B------:R-:W-:Y:S01]  /*4f60*/  IMAD.MOV.U32 R142, RZ, RZ, R10 ;  /* 0x000000ffff8e7224 */ /* 0x000fe200078e000a */
[----:B------:R-:W-:Y:S01]  /*4f70*/  LEA R143, R8, R11, 0x14 ;  /* 0x0000000b088f7211 */ /* 0x000fe200078ea0ff */
        /* <DEDUP_REMOVED lines=14> */
.L_x_88:
[----:B------:R-:W-:Y:S05]  /*5060*/  BSYNC.RECONVERGENT B3 ;  /* 0x0000000000037941 */ /* 0x000fea0003800200 */
.L_x_87:
[----:B------:R-:W-:Y:S04]  /*5070*/  BSSY.RECONVERGENT B4, `(.L_x_89) ;  /* 0x000000a000047945 */ /* 0x000fe80003800200 */
[----:B------:R-:W-:Y:S05]  /*5080*/  @P2 BRA `(.L_x_90) ;  /* 0x0000000000202947 */ /* 0x000fea0003800000 */
[----:B------:R-:W-:Y:S01]  /*5090*/  IMAD.MOV.U32 R10, RZ, RZ, R12 ;  /* 0x000000ffff0a7224 */ /* 0x000fe200078e000c */
[----:B------:R-:W-:Y:S01]  /*50a0*/  MOV R6, 0x50f0 ;  /* 0x000050f000067802 */ /* 0x000fe20000000f00 */
[----:B------:R-:W-:Y:S02]  /*50b0*/  IMAD.MOV.U32 R7, RZ, RZ, R13 ;  /* 0x000000ffff077224 */ /* 0x000fe400078e000d */
[----:B------:R-:W-:Y:S02]  /*50c0*/  IMAD.MOV.U32 R8, RZ, RZ, RZ ;  /* 0x000000ffff087224 */ /* 0x000fe400078e00ff */
[----:B------:R-:W-:-:S07]  /*50d0*/  IMAD.MOV.U32 R9, RZ, RZ, 0x40060000 ;  /* 0x40060000ff097424 */ /* 0x000fce00078e00ff */
[----:B------:R-:W-:Y:S05]  /*50e0*/  CALL.REL.NOINC `($__internal_0_$__cuda_sm20_div_rn_f64_full) ;  /* 0x000000ec00507944 */ /* 0x000fea0003c00000 */
[----:B------:R-:W-:Y:S01]  /*50f0*/  MOV R16, R8 ;  /* 0x0000000800107202 */ /* 0x000fe20000000f00 */
[----:B------:R-:W-:-:S07]  /*5100*/  IMAD.MOV.U32 R17, RZ, RZ, R7 ;  /* 0x000000ffff117224 */ /* 0x000fce00078e0007 */
.L_x_90:
[----:B------:R-:W-:Y:S05]  /*5110*/  BSYNC.RECONVERGENT B4 ;  /* 0x0000000000047941 */ /* 0x000fea0003800200 */
.L_x_89:
        /* <DEDUP_REMOVED lines=8> */
.L_x_91:
        /* <DEDUP_REMOVED lines=12> */
[----:B------:R-:W-:Y:S01]  /*5260*/  @!P0 MOV R12, 0x0 ;  /* 0x00000000000c8802 */ /* 0x000fe20000000f00 */
[----:B------:R-:W-:-:S07]  /*5270*/  @!P0 IMAD.MOV.U32 R13, RZ, RZ, 0x7ff00000 ;  /* 0x7ff00000ff0d8424 */ /* 0x000fce00078e00ff */
.L_x_93:
[----:B------:R-:W-:Y:S05]  /*5280*/  BSYNC.RECONVERGENT B3 ;  /* 0x0000000000037941 */ /* 0x000fea0003800200 */
.L_x_92:
        /* <DEDUP_REMOVED lines=35> */
.L_x_95:
[----:B------:R-:W-:Y:S05]  /*54c0*/  BSYNC.RECONVERGENT B4 ;  /* 0x0000000000047941 */ /* 0x000fea0003800200 */
.L_x_94:
        /* <DEDUP_REMOVED lines=17> */
[----:B------:R-:W-:Y:S01]  /*55e0*/  IMAD.MOV.U32 R138, RZ, RZ, R6 ;  /* 0x000000ffff8a7224 */ /* 0x000fe200078e0006 */
[----:B------:R-:W-:-:S08]  /*55f0*/  MOV R139, R7 ;  /* 0x00000007008b7202 */ /* 0x000fd00000000f00 */
        /* <DEDUP_REMOVED lines=10> */
.L_x_97:
[----:B------:R-:W-:Y:S05]  /*56a0*/  BSYNC.RECONVERGENT B4 ;  /* 0x0000000000047941 */ /* 0x000fea0003800200 */
.L_x_96:
[----:B------:R-:W-:Y:S01]  /*56b0*/  DADD R6, -RZ, |R16| ;  /* 0x00000000ff067229 */ /* 0x000fe20000000510 */
[----:B------:R-:W-:Y:S01]  /*56c0*/  BSSY.RECONVERGENT B3, `(.L_x_98) ;  /* 0x0000008000037945 */ /* 0x000fe20003800200 */
[----:B------:R-:W-:Y:S02]  /*56d0*/  IMAD.MOV.U32 R14, RZ, RZ, R8 ;  /* 0x000000ffff0e7224 */ /* 0x000fe400078e0008 */
[----:B------:R-:W-:Y:S01]  /*56e0*/  IMAD.MOV.U32 R15, RZ, RZ, R9 ;  /* 0x000000ffff0f7224 */ /* 0x000fe200078e0009 */
[----:B------:R-:W-:Y:S01]  /*56f0*/  MOV R9, 0x40100000 ;  /* 0x4010000000097802 */ /* 0x000fe20000000f00 */
[----:B------:R-:W-:-:S04]  /*5700*/  IMAD.MOV.U32 R8, RZ, RZ, RZ ;  /* 0x000000ffff087224 */ /* 0x000fc800078e00ff */
[----:B------:R-:W-:Y:S01]  /*5710*/  IMAD.MOV.U32 R10, RZ, RZ, R6 ;  /* 0x000000ffff0a7224 */ /* 0x000fe200078e0006 */
[----:B------:R-:W-:-:S07]  /*5720*/  MOV R6, 0x5740 ;  /* 0x0000574000067802 */ /* 0x000fce0000000f00 */
[----:B------:R-:W-:Y:S05]  /*5730*/  CALL.REL.NOINC `($_Z11RKCK_updatePdS_S_S_S_S_S_S_S_S_S_S_PiS_S_S_S_S_S_S_S_S_S_S_S_S_S_S_S_S_S_S_S_S_S_S_S_S_S_S_S_S_S_S_S_S_S_S_S_S_S_S_S_S_S_$__internal_accurate_pow) ;  /* 0x000000ec00fc7944 */ /* 0x000fea0003c00000 */
[----:B------:R-:W-:Y:S05]  /*5740*/  BSYNC.RECONVERGENT B3 ;  /* 0x0000000000037941 */ /* 0x000fea0003800200 */
.L_x_98:
[----:B------:R-:W-:Y:S01]  /*5750*/  DADD R10, R16, 4 ;  /* 0x40100000100a7429 */ /* 0x000fe20000000000 */
[----:B------:R-:W-:Y:S01]  /*5760*/  BSSY.RECONVERGENT B3, `(.L_x_99) ;  /* 0x000000e000037945 */ /* 0x000fe20003800200 */
[----:B------:R-:W-:Y:S01]  /*5770*/  FSEL R141, R7, RZ, P1 ;  /* 0x000000ff078d7208 */ /* 0x000fe20000800000 */
[----:B------:R-:W-:Y:S01]  /*5780*/  IMAD.MOV.U32 R7, RZ, RZ, 0x403968f1 ;  /* 0x403968f1ff077424 */ /* 0x000fe200078e00ff */
[----:B------:R-:W-:-:S06]  /*5790*/  FSEL R140, R8, RZ, P1 ;  /* 0x000000ff088c7208 */ /* 0x000fcc0000800000 */
[----:B------:R-:W-:-:S04]  /*57a0*/  LOP3.LUT R10, R11, 0x7ff00000, RZ, 0xc0, !PT ;  /* 0x7ff000000b0a7812 */ /* 0x000fc800078ec0ff */
[----:B------:R-:W-:Y:S01]  /*57b0*/  ISETP.NE.AND P2, PT, R10, 0x7ff00000, PT ;  /* 0x7ff000000a00780c */ /* 0x000fe20003f45270 */
[----:B------:R-:W-:-:S12]  /*57c0*/  IMAD.MOV.U32 R10, RZ, RZ, -0x22556cc3 ;  /* 0xddaa933dff0a7424 */ /* 0x000fd800078e00ff */
[----:B------:R-:W-:Y:S05]  /*57d0*/  @P2 BRA `(.L_x_100) ;  /* 0x0000000000182947 */ /* 0x000fea0003800000 */
[----:B------:R-:W-:-:S14]  /*57e0*/  DSETP.NAN.AND P1, PT, R16, R16, PT ;  /* 0x000000101000722a */ /* 0x000fdc0003f28000 */
[----:B------:R-:W-:Y:S01]  /*57f0*/  @P1 DADD R140, R16, 4 ;  /* 0x40100000108c1429 */ /* 0x000fe20000000000 */
[----:B------:R-:W-:Y:S10]  /*5800*/  @P1 BRA `(.L_x_100) ;  /* 0x00000000000c1947 */ /* 0x000ff40003800000 */
[----:B------:R-:W-:-:S14]  /*5810*/  DSETP.NEU.AND P1, PT, |R16|, +INF , PT ;  /* 0x7ff000001000742a */ /* 0x000fdc0003f2d200 */
[----:B------:R-:W-:Y:S02]  /*5820*/  @!P1 IMAD.MOV.U32 R140, RZ, RZ, 0x0 ;  /* 0x00000000ff8c9424 */ /* 0x000fe400078e00ff */
[----:B------:R-:W-:-:S07]  /*5830*/  @!P1 IMAD.MOV.U32 R141, RZ, RZ, 0x7ff00000 ;  /* 0x7ff00000ff8d9424 */ /* 0x000fce00078e00ff */
.L_x_100:
[----:B------:R-:W-:Y:S05]  /*5840*/  BSYNC.RECONVERGENT B3 ;  /* 0x0000000000037941 */ /* 0x000fea0003800200 */
.L_x_99:
[----:B------:R-:W-:Y:S01]  /*5850*/  BSSY.RECONVERGENT B3, `(.L_x_101) ;  /* 0x0000005000037945 */ /* 0x000fe20003800200 */
[----:B------:R-:W-:Y:S01]  /*5860*/  MOV R8, RZ ;  /* 0x000000ff00087202 */ /* 0x000fe20000000f00 */
[----:B------:R-:W-:Y:S01]  /*5870*/  IMAD.MOV.U32 R9, RZ, RZ, 0x40000000 ;  /* 0x40000000ff097424 */ /* 0x000fe200078e00ff */
[----:B------:R-:W-:-:S07]  /*5880*/  MOV R6, 0x58a0 ;  /* 0x000058a000067802 */ /* 0x000fce0000000f00 */
[----:B------:R-:W-:Y:S05]  /*5890*/  CALL.REL.NOINC `($_Z11RKCK_updatePdS_S_S_S_S_S_S_S_S_S_S_PiS_S_S_S_S_S_S_S_S_S_S_S_S_S_S_S_S_S_S_S_S_S_S_S_S_S_S_S_S_S_S_S_S_S_S_S_S_S_S_S_S_S_$__internal_accurate_pow) ;  /* 0x000000ec00a47944 */ /* 0x000fea0003c00000 */
[----:B------:R-:W-:Y:S05]  /*58a0*/  BSYNC.RECONVERGENT B3 ;  /* 0x0000000000037941 */ /* 0x000fea0003800200 */
.L_x_101:
        /* <DEDUP_REMOVED lines=8> */
[----:B0-----:R-:W-:-:S08]  /*5930*/  DFMA R8, R10, -R16, 1 ;  /* 0x3ff000000a08742b */ /* 0x001fd00000000810 */
        /* <DEDUP_REMOVED lines=17> */
.L_x_103:
[----:B------:R-:W-:Y:S05]  /*5a50*/  BSYNC.RECONVERGENT B4 ;  /* 0x0000000000047941 */ /* 0x000fea0003800200 */
.L_x_102:
[----:B------:R-:W0:Y:S01]  /*5a60*/  MUFU.RCP64H R7, R93 ;  /* 0x0000005d00077308 */ /* 0x000e220000001800 */
[----:B------:R-:W-:Y:S01]  /*5a70*/  MOV R6, 0x1 ;  /* 0x0000000100067802 */ /* 0x000fe20000000f00 */
[----:B------:R-:W-:Y:S01]  /*5a80*/  DMUL R8, R8, 4 ;  /* 0x4010000008087828 */ /* 0x000fe20000000000 */
[----:B------:R-:W-:Y:S01]  /*5a90*/  FSETP.GEU.AND P1, PT, |R129|, 6.5827683646048100446e-37, PT ;  /* 0x036000008100780b */ /* 0x000fe20003f2e200 */
[----:B------:R-:W-:Y:S06]  /*5aa0*/  BSSY.RECONVERGENT B4, `(.L_x_104) ;  /* 0x0000014000047945 */ /* 0x000fec0003800200 */
        /* <DEDUP_REMOVED lines=19> */
.L_x_105:
[----:B------:R-:W-:Y:S05]  /*5be0*/  BSYNC.RECONVERGENT B4 ;  /* 0x0000000000047941 */ /* 0x000fea0003800200 */
.L_x_104:
[----:B------:R-:W0:Y:S01]  /*5bf0*/  MUFU.RCP64H R9, R17 ;  /* 0x0000001100097308 */ /* 0x000e220000001800 */
[----:B------:R-:W-:Y:S01]  /*5c00*/  IMAD.MOV.U32 R8, RZ, RZ, 0x1 ;  /* 0x00000001ff087424 */ /* 0x000fe200078e00ff */
        /* <DEDUP_REMOVED lines=22> */
.L_x_107:
[----:B------:R-:W-:Y:S05]  /*5d70*/  BSYNC.RECONVERGENT B4 ;  /* 0x0000000000047941 */ /* 0x000fea0003800200 */
.L_x_106:
        /* <DEDUP_REMOVED lines=22> */
[----:B------:R-:W-:Y:S01]  /*5ee0*/  MOV R8, R140 ;  /* 0x0000008c00087202 */ /* 0x000fe20000000f00 */
[----:B------:R-:W-:Y:S01]  /*5ef0*/  IMAD.MOV.U32 R9, RZ, RZ, R141 ;  /* 0x000000ffff097224 */ /* 0x000fe200078e008d */
[----:B------:R-:W-:Y:S01]  /*5f00*/  MOV R6, 0x5f40 ;  /* 0x00005f4000067802 */ /* 0x000fe20000000f00 */
[----:B------:R-:W-:Y:S02]  /*5f10*/  IMAD.MOV.U32 R10, RZ, RZ, 0x3e6d717a ;  /* 0x3e6d717aff0a7424 */ /* 0x000fe400078e00ff */
[----:B------:R-:W-:-:S07]  /*5f20*/  IMAD.MOV.U32 R7, RZ, RZ, 0x3ad11337 ;  /* 0x3ad11337ff077424 */ /* 0x000fce00078e00ff */
[----:B------:R-:W-:Y:S05]  /*5f30*/  CALL.REL.NOINC `($__internal_0_$__cuda_sm20_div_rn_f64_full) ;  /* 0x000000dc00bc7944 */ /* 0x000fea0003c00000 */
[----:B------:R-:W-:-:S07]  /*5f40*/  IMAD.MOV.U32 R6, RZ, RZ, R8 ;  /* 0x000000ffff067224 */ /* 0x000fce00078e0008 */
.L_x_109:
[----:B------:R-:W-:Y:S05]  /*5f50*/  BSYNC.RECONVERGENT B4 ;  /* 0x0000000000047941 */ /* 0x000fea0003800200 */
.L_x_108:
[----:B------:R-:W-:Y:S01]  /*5f60*/  UMOV UR6, 0xf054bc45 ;  /* 0xf054bc4500067882 */ /* 0x000fe20000000000 */
[----:B------:R-:W-:Y:S02]  /*5f70*/  UMOV UR7, 0x3ee49004 ;  /* 0x3ee4900400077882 */ /* 0x000fe40000000000 */
[----:B------:R-:W-:Y:S01]  /*5f80*/  DADD R6, R6, -UR6 ;  /* 0x8000000606067e29 */ /* 0x000fe20008000000 */
[----:B------:R-:W-:Y:S10]  /*5f90*/  BRA `(.L_x_110) ;  /* 0x0000000800b07947 */ /* 0x000ff40003800000 */
.L_x_73:
[----:B------:R-:W-:Y:S01]  /*5fa0*/  DADD R6, -RZ, |R142| ;  /* 0x00000000ff067229 */ /* 0x000fe2000000058e */
[----:B------:R-:W-:Y:S01]  /*5fb0*/  BSSY.RECONVERGENT B3, `(.L_x_111) ;  /* 0x0000006000037945 */ /* 0x000fe20003800200 */
[----:B------:R-:W-:Y:S01]  /*5fc0*/  MOV R8, RZ ;  /* 0x000000ff00087202 */ /* 0x000fe20000000f00 */
[----:B------:R-:W-:-:S07]  /*5fd0*/  IMAD.MOV.U32 R9, RZ, RZ, 0x40000000 ;  /* 0x40000000ff097424 */ /* 0x000fce00078e00ff */
[----:B------:R-:W-:Y:S01]  /*5fe0*/  IMAD.MOV.U32 R10, RZ, RZ, R6 ;  /* 0x000000ffff0a7224 */ /* 0x000fe200078e0006 */
[----:B------:R-:W-:-:S07]  /*5ff0*/  MOV R6, 0x6010 ;  /* 0x0000601000067802 */ /* 0x000fce0000000f00 */
[----:B------:R-:W-:Y:S05]  /*6000*/  CALL.REL.NOINC `($_Z11RKCK_updatePdS_S_S_S_S_S_S_S_S_S_S_PiS_S_S_S_S_S_S_S_S_S_S_S_S_S_S_S_S_S_S_S_S_S_S_S_S_S_S_S_S_S_S_S_S_S_S_S_S_S_S_S_S_S_$__internal_accurate_pow) ;  /* 0x000000e400c87944 */ /* 0x000fea0003c00000 */
[----:B------:R-:W-:Y:S05]  /*6010*/  BSYNC.RECONVERGENT B3 ;  /* 0x0000000000037941 */ /* 0x000fea0003800200 */
.L_x_111:
        /* <DEDUP_REMOVED lines=17> */
[----:B------:R-:W-:Y:S01]  /*6130*/  @!P0 IMAD.MOV.U32 R6, RZ, RZ, 0x0 ;  /* 0x00000000ff068424 */ /* 0x000fe200078e00ff */
[----:B------:R-:W-:-:S07]  /*6140*/  @!P0 MOV R7, 0x7ff00000 ;  /* 0x7ff0000000078802 */ /* 0x000fce0000000f00 */
.L_x_113:
[----:B------:R-:W-:Y:S05]  /*6150*/  BSYNC.RECONVERGENT B3 ;  /* 0x0000000000037941 */ /* 0x000fea0003800200 */
.L_x_112:
        /* <DEDUP_REMOVED lines=21> */
.L_x_115:
[----:B------:R-:W-:Y:S05]  /*62b0*/  BSYNC.RECONVERGENT B4 ;  /* 0x0000000000047941 */ /* 0x000fea0003800200 */
.L_x_114:
[----:B------:R-:W-:Y:S01]  /*62c0*/  IMAD.MOV.U32 R8, RZ, RZ, 0x652b82fe ;  /* 0x652b82feff087424 */ /* 0x000fe200078e00ff */
[----:B------:R-:W-:Y:S01]  /*62d0*/  UMOV UR6, 0xfefa39ef ;  /* 0xfefa39ef00067882 */ /* 0x000fe20000000000 */
[----:B------:R-:W-:Y:S01]  /*62e0*/  IMAD.MOV.U32 R9, RZ, RZ, 0x3ff71547 ;  /* 0x3ff71547ff097424 */ /* 0x000fe200078e00ff */
[----:B------:R-:W-:Y:S01]  /*62f0*/  UMOV UR7, 0x3fe62e42 ;  /* 0x3fe62e4200077882 */ /* 0x000fe20000000000 */
[----:B------:R-:W0:Y:S01]  /*6300*/  MUFU.RCP64H R15, R91 ;  /* 0x0000005b000f7308 */ /* 0x000e220000001800 */
[----:B------:R-:W-:Y:S01]  /*6310*/  MOV R14, 0x1 ;  /* 0x00000001000e7802 */ /* 0x000fe20000000f00 */
[----:B------:R-:W-:Y:S01]  /*6320*/  BSSY.RECONVERGENT B3, `(.L_x_116) ;  /* 0x000003c000037945 */ /* 0x000fe20003800200 */
[----:B------:R-:W-:Y:S01]  /*6330*/  FSETP.GEU.AND P0, PT, |R7|, 4.1917929649353027344, PT ;  /* 0x4086232b0700780b */ /* 0x000fe20003f0e200 */
[----:B------:R-:W-:Y:S02]  /*6340*/  DFMA R8, R6, R8, 6.75539944105574400000e+15 ;  /* 0x433800000608742b */ /* 0x000fe40000000008 */
        /* <DEDUP_REMOVED lines=40> */
[----:B------:R-:W-:-:S10]  /*65d0*/  DFMA R10, R12, R10, 1 ;  /* 0x3ff000000c0a742b */ /* 0x000fd4000000000a */
[----:B------:R-:W-:Y:S02]  /*65e0*/  IMAD R13, R8, 0x100000, R11 ;  /* 0x00100000080d7824 */ /* 0x000fe400078e020b */
[----:B------:R-:W-:Y:S01]  /*65f0*/  IMAD.MOV.U32 R12, RZ, RZ, R10 ;  /* 0x000000ffff0c7224 */ /* 0x000fe200078e000a */
[----:B------:R-:W-:Y:S06]  /*6600*/  @!P0 BRA `(.L_x_117) ;  /* 0x0000000000348947 */ /* 0x000fec0003800000 */
[----:B------:R-:W-:Y:S01]  /*6610*/  FSETP.GEU.AND P1, PT, |R7|, 4.2275390625, PT ;  /* 0x408748000700780b */ /* 0x000fe20003f2e200 */
[C---:B------:R-:W-:Y:S02]  /*6620*/  DADD R12, R6.reuse, +INF ;  /* 0x7ff00000060c7429 */ /* 0x040fe40000000000 */
[----:B------:R-:W-:-:S08]  /*6630*/  DSETP.GEU.AND P0, PT, R6, RZ, PT ;  /* 0x000000ff0600722a */ /* 0x000fd00003f0e000 */
[----:B------:R-:W-:Y:S02]  /*6640*/  FSEL R12, R12, RZ, P0 ;  /* 0x000000ff0c0c7208 */ /* 0x000fe40000000000 */
[----:B------:R-:W-:Y:S02]  /*6650*/  @!P1 LEA.HI R9, R8, R8, RZ, 0x1 ;  /* 0x0000000808099211 */ /* 0x000fe400078f08ff */
[----:B------:R-:W-:Y:S02]  /*6660*/  @!P1 MOV R6, R10 ;  /* 0x0000000a00069202 */ /* 0x000fe40000000f00 */
[----:B------:R-:W-:Y:S02]  /*6670*/  @!P1 SHF.R.S32.HI R9, RZ, 0x1, R9 ;  /* 0x00000001ff099819 */ /* 0x000fe40000011409 */
[----:B------:R-:W-:-:S03]  /*6680*/  FSEL R13, R13, RZ, P0 ;  /* 0x000000ff0d0d7208 */ /* 0x000fc60000000000 */
[----:B------:R-:W-:Y:S02]  /*6690*/  @!P1 IMAD.IADD R8, R8, 0x1, -R9 ;  /* 0x0000000108089824 */ /* 0x000fe400078e0a09 */
[----:B------:R-:W-:-:S03]  /*66a0*/  @!P1 IMAD R7, R9, 0x100000, R11 ;  /* 0x0010000009079824 */ /* 0x000fc600078e020b */
[----:B------:R-:W-:Y:S01]  /*66b0*/  @!P1 LEA R9, R8, 0x3ff00000, 0x14 ;  /* 0x3ff0000008099811 */ /* 0x000fe200078ea0ff */
[----:B------:R-:W-:-:S06]  /*66c0*/  @!P1 IMAD.MOV.U32 R8, RZ, RZ, RZ ;  /* 0x000000ffff089224 */ /* 0x000fcc00078e00ff */
[----:B------:R-:W-:-:S11]  /*66d0*/  @!P1 DMUL R12, R6, R8 ;  /* 0x00000008060c9228 */ /* 0x000fd60000000000 */
.L_x_117:
[----:B------:R-:W-:Y:S05]  /*66e0*/  BSYNC.RECONVERGENT B3 ;  /* 0x0000000000037941 */ /* 0x000fea0003800200 */
.L_x_116:
        /* <DEDUP_REMOVED lines=21> */
.L_x_119:
[----:B------:R-:W-:Y:S05]  /*6840*/  BSYNC.RECONVERGENT B4 ;  /* 0x0000000000047941 */ /* 0x000fea0003800200 */
.L_x_118:
        /* <DEDUP_REMOVED lines=28> */
[----:B------:R-:W-:Y:S01]  /*6a10*/  IMAD.MOV.U32 R14, RZ, RZ, R8 ;  /* 0x000000ffff0e7224 */ /* 0x000fe200078e0008 */
[----:B------:R-:W-:-:S07]  /*6a20*/  MOV R15, R7 ;  /* 0x00000007000f7202 */ /* 0x000fce0000000f00 */
.L_x_121:
[----:B------:R-:W-:Y:S05]  /*6a30*/  BSYNC.RECONVERGENT B4 ;  /* 0x0000000000047941 */ /* 0x000fea0003800200 */
.L_x_120:
[----:B------:R-:W-:Y:S02]  /*6a40*/  IMAD.MOV.U32 R6, RZ, RZ, -0xfab43bb ;  /* 0xf054bc45ff067424 */ /* 0x000fe400078e00ff */
[----:B------:R-:W-:-:S07]  /*6a50*/  IMAD.MOV.U32 R7, RZ, RZ, -0x411b6ffc ;  /* 0xbee49004ff077424 */ /* 0x000fce00078e00ff */
.L_x_110:
[----:B------:R-:W-:Y:S05]  /*6a60*/  BSYNC.RECONVERGENT B2 ;  /* 0x0000000000027941 */ /* 0x000fea0003800200 */
.L_x_72:
        /* <DEDUP_REMOVED lines=8> */
[----:B------:R-:W-:Y:S04]  /*6af0*/  STG.E.64 desc[UR4][R72.64], R12 ;  /* 0x0000000c48007986 */ /* 0x000fe8000c101b04 */
[----:B------:R-:W2:Y:S02]  /*6b00*/  LDG.E.64 R14, desc[UR4][R120.64] ;  /* 0x00000004780e7981 */ /* 0x000ea4000c1e1b00 */
[----:B--2---:R-:W-:-:S07]  /*6b10*/  DMUL R14, R132, R14 ;  /* 0x0000000e840e7228 */ /* 0x004fce0000000000 */
[----:B------:R-:W-:Y:S04]  /*6b20*/  STG.E.64 desc[UR4][R70.64], R14 ;  /* 0x0000000e46007986 */ /* 0x000fe8000c101b04 */
[----:B------:R-:W2:Y:S02]  /*6b30*/  LDG.E.64 R16, desc[UR4][R120.64] ;  /* 0x0000000478107981 */ /* 0x000ea4000c1e1b00 */
[----:B--2---:R-:W-:-:S07]  /*6b40*/  DMUL R6, R16, R6 ;  /* 0x0000000610067228 */ /* 0x004fce0000000000 */
[----:B------:R2:W-:Y:S04]  /*6b50*/  STG.E.64 desc[UR4][R68.64], R6 ;  /* 0x0000000644007986 */ /* 0x0005e8000c101b04 */
[----:B------:R-:W3:Y:S02]  /*6b60*/  LDG.E.64 R128, desc[UR4][R120.64] ;  /* 0x0000000478807981 */ /* 0x000ee4000c1e1b00 */
[----:B---3--:R-:W-:-:S07]  /*6b70*/  DMUL R128, R130, R128 ;  /* 0x0000008082807228 */ /* 0x008fce0000000000 */
[----:B------:R3:W-:Y:S04]  /*6b80*/  STG.E.64 desc[UR4][R66.64], R128 ;  /* 0x0000008042007986 */ /* 0x0007e8000c101b04 */
[----:B0-----:R-:W4:Y:S04]  /*6b90*/  LDG.E.64 R8, desc[UR4][R96.64] ;  /* 0x0000000460087981 */ /* 0x001f28000c1e1b00 */
[----:B-1----:R-:W4:Y:S04]  /*6ba0*/  LDG.E.64 R10, desc[UR4][R114.64] ;  /* 0x00000004720a7981 */ /* 0x002f28000c1e1b00 */
[----:B------:R-:W5:Y:S01]  /*6bb0*/  LDG.E.64 R132, desc[UR4][R86.64] ;  /* 0x0000000456847981 */ /* 0x000f62000c1e1b00 */
[----:B------:R-:W-:Y:S01]  /*6bc0*/  UMOV UR6, 0x33333333 ;  /* 0x3333333300067882 */ /* 0x000fe20000000000 */
[----:B------:R-:W-:Y:S01]  /*6bd0*/  UMOV UR7, 0x3fd33333 ;  /* 0x3fd3333300077882 */ /* 0x000fe20000000000 */
[----:B------:R-:W-:Y:S01]  /*6be0*/  UMOV UR8, 0xcccccccd ;  /* 0xcccccccd00087882 */ /* 0x000fe20000000000 */
[----:B------:R-:W3:Y:S01]  /*6bf0*/  LDG.E.64 R140, desc[UR4][R74.64] ;  /* 0x000000044a8c7981 */ /* 0x000ee2000c1e1b00 */
[----:B------:R-:W-:-:S03]  /*6c00*/  UMOV UR9, 0x3feccccc ;  /* 0x3feccccc00097882 */ /* 0x000fc60000000000 */
[----:B------:R-:W3:Y:S04]  /*6c10*/  LDG.E.64 R144, desc[UR4][R126.64] ;  /* 0x000000047e907981 */ /* 0x000ee8000c1e1b00 */
[----:B------:R-:W3:Y:S04]  /*6c20*/  LDG.E.64 R146, desc[UR4][R98.64] ;  /* 0x0000000462927981 */ /* 0x000ee8000c1e1b00 */
[----:B--2---:R-:W2:Y:S04]  /*6c30*/  LDG.E.64 R6, desc[UR4][R94.64] ;  /* 0x000000045e067981 */ /* 0x004ea8000c1e1b00 */
[----:B------:R-:W2:Y:S04]  /*6c40*/  LDG.E.64 R12, desc[UR4][R118.64] ;  /* 0x00000004760c7981 */ /* 0x000ea8000c1e1b00 */
        /* <DEDUP_REMOVED lines=10> */
[----:B------:R-:W2:Y:S01]  /*6cf0*/  LDG.E.64 R136, desc[UR4][R68.64] ;  /* 0x0000000444887981 */ /* 0x000ea2000c1e1b00 */
[----:B----4-:R-:W-:-:S03]  /*6d00*/  DFMA R130, R10, UR6, R8 ;  /* 0x000000060a827c2b */ /* 0x010fc60008000008 */
[----:B------:R-:W4:Y:S04]  /*6d10*/  LDG.E.64 R8, desc[UR4][R106.64] ;  /* 0x000000046a087981 */ /* 0x000f28000c1e1b00 */
[----:B------:R-:W4:Y:S01]  /*6d20*/  LDG.E.64 R10, desc[UR4][R116.64] ;  /* 0x00000004740a7981 */ /* 0x000f22000c1e1b00 */
[----:B-----5:R-:W-:-:S03]  /*6d30*/  DFMA R158, R132, -UR8, R130 ;  /* 0x80000008849e7c2b */ /* 0x020fc60008000082 */
[----:B------:R-:W5:Y:S04]  /*6d40*/  LDG.E.64 R130, desc[UR4][R70.64] ;  /* 0x0000000446827981 */ /* 0x000f68000c1e1b00 */
[----:B------:R-:W5:Y:S01]  /*6d50*/  LDG.E.64 R132, desc[UR4][R76.64] ;  /* 0x000000044c847981 */ /* 0x000f62000c1e1b00 */
[----:B------:R-:W-:Y:S01]  /*6d60*/  UMOV UR10, 0x33333333 ;  /* 0x33333333000a7882 */ /* 0x000fe20000000000 */
[----:B------:R-:W-:Y:S01]  /*6d70*/  UMOV UR11, 0x3ff33333 ;  /* 0x3ff33333000b7882 */ /* 0x000fe20000000000 */
[----:B---3--:R-:W-:Y:S02]  /*6d80*/  DFMA R144, R146, UR6, R144 ;  /* 0x0000000692907c2b */ /* 0x008fe40008000090 */
[----:B------:R-:W-:Y:S02]  /*6d90*/  DFMA R140, R140, UR10, R158 ;  /* 0x0000000a8c8c7c2b */ /* 0x000fe4000800009e */
[----:B--2---:R-:W-:-:S02]  /*6da0*/  DFMA R14, R16, UR6, R14 ;  /* 0x00000006100e7c2b */ /* 0x004fc4000800000e */
[----:B------:R-:W-:Y:S02]  /*6db0*/  DFMA R138, R142, UR6, R138 ;  /* 0x000000068e8a7c2b */ /* 0x000fe4000800008a */
[----:B------:R-:W-:Y:S01]  /*6dc0*/  DFMA R144, R148, -UR8, R144 ;  /* 0x8000000894907c2b */ /* 0x000fe20008000090 */
[----:B------:R-:W-:Y:S03]  /*6dd0*/  BSSY.RECONVERGENT B2, `(.L_x_122) ;  /* 0x0000013000027945 */ /* 0x000fe60003800200 */
[----:B------:R-:W-:Y:S02]  /*6de0*/  DFMA R14, R154, -UR8, R14 ;  /* 0x800000089a0e7c2b */ /* 0x000fe4000800000e */
[----:B------:R-:W-:Y:S02]  /*6df0*/  DFMA R138, R156, -UR8, R138 ;  /* 0x800000089c8a7c2b */ /* 0x000fe4000800008a */
[----:B------:R-:W-:-:S04]  /*6e00*/  DFMA R128, R128, UR10, R144 ;  /* 0x0000000a80807c2b */ /* 0x000fc80008000090 */
[----:B------:R-:W-:Y:S02]  /*6e10*/  DFMA R134, R134, UR10, R14 ;  /* 0x0000000a86867c2b */ /* 0x000fe4000800000e */
[----:B------:R-:W-:Y:S02]  /*6e20*/  DFMA R136, R136, UR10, R138 ;  /* 0x0000000a88887c2b */ /* 0x000fe4000800008a */
[----:B----4-:R-:W-:Y:S02]  /*6e30*/  DFMA R6, R8, UR6, R6 ;  /* 0x0000000608067c2b */ /* 0x010fe40008000006 */
[----:B------:R-:W-:Y:S02]  /*6e40*/  DFMA R10, R12, UR6, R10 ;  /* 0x000000060c0a7c2b */ /* 0x000fe4000800000a */
[----:B------:R-:W-:-:S04]  /*6e50*/  DADD R8, -RZ, |R140| ;  /* 0x00000000ff087229 */ /* 0x000fc8000000058c */
[----:B------:R-:W-:Y:S02]  /*6e60*/  DFMA R6, R150, -UR8, R6 ;  /* 0x8000000896067c2b */ /* 0x000fe40008000006 */
[----:B------:R-:W-:-:S06]  /*6e70*/  DFMA R10, R152, -UR8, R10 ;  /* 0x80000008980a7c2b */ /* 0x000fcc000800000a */
[----:B-----5:R-:W-:Y:S01]  /*6e80*/  DFMA R130, R130, UR10, R6 ;  /* 0x0000000a82827c2b */ /* 0x020fe20008000006 */
[----:B------:R-:W-:Y:S01]  /*6e90*/  IMAD.MOV.U32 R7, RZ, RZ, R9 ;  /* 0x000000ffff077224 */ /* 0x000fe200078e0009 */
[----:B------:R-:W-:Y:S01]  /*6ea0*/  DFMA R132, R132, UR10, R10 ;  /* 0x0000000a84847c2b */ /* 0x000fe2000800000a */
[----:B------:R-:W-:Y:S01]  /*6eb0*/  IMAD.MOV.U32 R9, RZ, RZ, 0x40000000 ;  /* 0x40000000ff097424 */ /* 0x000fe200078e00ff */
[----:B------:R-:W-:Y:S01]  /*6ec0*/  MOV R6, 0x6f00 ;  /* 0x00006f0000067802 */ /* 0x000fe20000000f00 */
[----:B------:R-:W-:Y:S01]  /*6ed0*/  IMAD.MOV.U32 R10, RZ, RZ, R8 ;  /* 0x000000ffff0a7224 */ /* 0x000fe200078e0008 */
[----:B------:R-:W-:-:S07]  /*6ee0*/  MOV R8, RZ ;  /* 0x000000ff00087202 */ /* 0x000fce0000000f00 */
[----:B------:R-:W-:Y:S05]  /*6ef0*/  CALL.REL.NOINC `($_Z11RKCK_updatePdS_S_S_S_S_S_S_S_S_S_S_PiS_S_S_S_S_S_S_S_S_S_S_S_S_S_S_S_S_S_S_S_S_S_S_S_S_S_S_S_S_S_S_S_S_S_S_S_S_S_S_S_S_S_$__internal_accurate_pow) ;  /* 0x000000d8000c7944 */ /* 0x000fea0003c00000 */
[----:B------:R-:W-:Y:S05]  /*6f00*/  BSYNC.RECONVERGENT B2 ;  /* 0x0000000000027941 */ /* 0x000fea0003800200 */
.L_x_122:
[C---:B------:R-:W-:Y:S01]  /*6f10*/  DADD R10, R140.reuse, 2 ;  /* 0x400000008c0a7429 */ /* 0x040fe20000000000 */
[----:B------:R-:W-:Y:S01]  /*6f20*/  BSSY.RECONVERGENT B2, `(.L_x_123) ;  /* 0x0000010000027945 */ /* 0x000fe20003800200 */
[----:B------:R-:W-:Y:S02]  /*6f30*/  DADD R14, -RZ, |R130| ;  /* 0x00000000ff0e7229 */ /* 0x000fe40000000582 */
[----:B------:R-:W-:-:S06]  /*6f40*/  DSETP.NEU.AND P0, PT, R140, RZ, PT ;  /* 0x000000ff8c00722a */ /* 0x000fcc0003f0d000 */
[----:B------:R-:W-:Y:S02]  /*6f50*/  LOP3.LUT R10, R11, 0x7ff00000, RZ, 0xc0, !PT ;  /* 0x7ff000000b0a7812 */ /* 0x000fe400078ec0ff */
[----:B------:R-:W-:Y:S01]  /*6f60*/  FSEL R13, R7, RZ, P0 ;  /* 0x000000ff070d7208 */ /* 0x000fe20000000000 */
[----:B------:R-:W-:Y:S01]  /*6f70*/  IMAD.MOV.U32 R7, RZ, RZ, R15 ;  /* 0x000000ffff077224 */ /* 0x000fe200078e000f */
[----:B------:R-:W-:Y:S01]  /*6f80*/  ISETP.NE.AND P1, PT, R10, 0x7ff00000, PT ;  /* 0x7ff000000a00780c */ /* 0x000fe20003f25270 */
[----:B------:R-:W-:Y:S01]  /*6f90*/  IMAD.MOV.U32 R10, RZ, RZ, R14 ;  /* 0x000000ffff0a7224 */ /* 0x000fe200078e000e */
[----:B------:R-:W-:-:S11]  /*6fa0*/  FSEL R12, R8, RZ, P0 ;  /* 0x000000ff080c7208 */ /* 0x000fd60000000000 */
[----:B------:R-:W-:Y:S05]  /*6fb0*/  @P1 BRA `(.L_x_124) ;  /* 0x0000000000181947 */ /* 0x000fea0003800000 */
[----:B------:R-:W-:-:S14]  /*6fc0*/  DSETP.NAN.AND P0, PT, R140, R140, PT ;  /* 0x0000008c8c00722a */ /* 0x000fdc0003f08000 */
[----:B------:R-:W-:Y:S01]  /*6fd0*/  @P0 DADD R12, R140, 2 ;  /* 0x400000008c0c0429 */ /* 0x000fe20000000000 */
[----:B------:R-:W-:Y:S10]  /*6fe0*/  @P0 BRA `(.L_x_124) ;  /* 0x00000000000c0947 */ /* 0x000ff40003800000 */
[----:B------:R-:W-:-:S14]  /*6ff0*/  DSETP.NEU.AND P0, PT, |R140|, +INF , PT ;  /* 0x7ff000008c00742a */ /* 0x000fdc0003f0d200 */
[----:B------:R-:W-:Y:S01]  /*7000*/  @!P0 IMAD.MOV.U32 R12, RZ, RZ, 0x0 ;  /* 0x00000000ff0c8424 */ /* 0x000fe200078e00ff */
[----:B------:R-:W-:-:S07]  /*7010*/  @!P0 MOV R13, 0x7ff00000 ;  /* 0x7ff00000000d8802 */ /* 0x000fce0000000f00 */
.L_x_124:
[----:B------:R-:W-:Y:S05]  /*7020*/  BSYNC.RECONVERGENT B2 ;  /* 0x0000000000027941 */ /* 0x000fea0003800200 */
.L_x_123:
[----:B------:R-:W-:Y:S01]  /*7030*/  BSSY.RECONVERGENT B2, `(.L_x_125) ;  /* 0x0000005000027945 */ /* 0x000fe20003800200 */
[----:B------:R-:W-:Y:S01]  /*7040*/  IMAD.MOV.U32 R8, RZ, RZ, RZ ;  /* 0x000000ffff087224 */ /* 0x000fe200078e00ff */
[----:B------:R-:W-:Y:S01]  /*7050*/  MOV R6, 0x7080 ;  /* 0x0000708000067802 */ /* 0x000fe20000000f00 */
[----:B------:R-:W-:-:S07]  /*7060*/  IMAD.MOV.U32 R9, RZ, RZ, 0x40000000 ;  /* 0x40000000ff097424 */ /* 0x000fce00078e00ff */
[----:B------:R-:W-:Y:S05]  /*7070*/  CALL.REL.NOINC `($_Z11RKCK_updatePdS_S_S_S_S_S_S_S_S_S_S_PiS_S_S_S_S_S_S_S_S_S_S_S_S_S_S_S_S_S_S_S_S_S_S_S_S_S_S_S_S_S_S_S_S_S_S_S_S_S_S_S_S_S_$__internal_accurate_pow) ;  /* 0x000000d400ac7944 */ /* 0x000fea0003c00000 */
[----:B------:R-:W-:Y:S05]  /*7080*/  BSYNC.RECONVERGENT B2 ;  /* 0x0000000000027941 */ /* 0x000fea0003800200 */
.L_x_125:
        /* <DEDUP_REMOVED lines=18> */
.L_x_127:
[----:B------:R-:W-:Y:S05]  /*71b0*/  BSYNC.RECONVERGENT B2 ;  /* 0x0000000000027941 */ /* 0x000fea0003800200 */
.L_x_126:
[----:B------:R-:W-:Y:S01]  /*71c0*/  FSEL R6, R6, RZ, P2 ;  /* 0x000000ff06067208 */ /* 0x000fe20001000000 */
[----:B------:R-:W-:Y:S01]  /*71d0*/  IMAD.MOV.U32 R10, RZ, RZ, 0x0 ;  /* 0x00000000ff0a7424 */ /* 0x000fe200078e00ff */
[----:B------:R-:W-:Y:S01]  /*71e0*/  FSEL R7, R7, 1.875, P2 ;  /* 0x3ff0000007077808 */ /* 0x000fe20001000000 */
[----:B------:R-:W-:Y:S01]  /*71f0*/  IMAD.MOV.U32 R11, RZ, RZ, 0x3fd80000 ;  /* 0x3fd80000ff0b7424 */ /* 0x000fe200078e00ff */
[----:B------:R-:W-:Y:S04]  /*7200*/  BSSY.RECONVERGENT B2, `(.L_x_128) ;  /* 0x0000017000027945 */ /* 0x000fe80003800200 */
[----:B------:R-:W-:-:S06]  /*7210*/  DADD R138, R138, R6 ;  /* 0x000000008a8a7229 */ /* 0x000fcc0000000006 */
        /* <DEDUP_REMOVED lines=16> */
[----:B------:R-:W-:Y:S01]  /*7320*/  MOV R16, 0x7350 ;  /* 0x0000735000107802 */ /* 0x000fe20000000f00 */
[----:B------:R-:W-:-:S07]  /*7330*/  IMAD.MOV.U32 R7, RZ, RZ, R139 ;  /* 0x000000ffff077224 */ /* 0x000fce00078e008b */
[----:B------:R-:W-:Y:S05]  /*7340*/  CALL.REL.NOINC `($__internal_1_$__cuda_sm20_dsqrt_rn_f64_mediumpath_v1) ;  /* 0x000000d000507944 */ /* 0x000fea0003c00000 */
[----:B------:R-:W-:Y:S02]  /*7350*/  IMAD.MOV.U32 R142, RZ, RZ, R6 ;  /* 0x000000ffff8e7224 */ /* 0x000fe400078e0006 */
[----:B------:R-:W-:-:S07]  /*7360*/  IMAD.MOV.U32 R143, RZ, RZ, R7 ;  /* 0x000000ffff8f7224 */ /* 0x000fce00078e0007 */
.L_x_129:
[----:B------:R-:W-:Y:S05]  /*7370*/  BSYNC.RECONVERGENT B2 ;  /* 0x0000000000027941 */ /* 0x000fea0003800200 */
.L_x_128:
[----:B------:R-:W-:Y:S01]  /*7380*/  DSETP.GT.AND P0, PT, R128, RZ, PT ;  /* 0x000000ff8000722a */ /* 0x000fe20003f04000 */
[----:B------:R-:W-:-:S13]  /*7390*/  BSSY.RECONVERGENT B2, `(.L_x_130) ;  /* 0x0000281000027945 */ /* 0x000fda0003800200 */
[----:B------:R-:W-:Y:S05]  /*73a0*/  @!P0 BRA `(.L_x_131) ;  /* 0x0000001c004c8947 */ /* 0x000fea0003800000 */
[----:B------:R-:W0:Y:S01]  /*73b0*/  MUFU.RCP64H R7, 25.4099273681640625 ;  /* 0x403968f100077908 */ /* 0x000e220000001800 */
[----:B------:R-:W-:Y:S01]  /*73c0*/  MOV R8, 0xddaa933d ;  /* 0xddaa933d00087802 */ /* 0x000fe20000000f00 */
[----:B------:R-:W-:Y:S01]  /*73d0*/  IMAD.MOV.U32 R9, RZ, RZ, 0x403968f1 ;  /* 0x403968f1ff097424 */ /* 0x000fe200078e00ff */
[----:B------:R-:W-:Y:S01]  /*73e0*/  FSETP.GEU.AND P1, PT, |R129|, 6.5827683646048100446e-37, PT ;  /* 0x036000008100780b */ /* 0x000fe20003f2e200 */
[----:B------:R-:W-:Y:S01]  /*73f0*/  IMAD.MOV.U32 R6, RZ, RZ, 0x1 ;  /* 0x00000001ff067424 */ /* 0x000fe200078e00ff */
[----:B------:R-:W-:Y:S05]  /*7400*/  BSSY.RECONVERGENT B4, `(.L_x_132) ;  /* 0x0000014000047945 */ /* 0x000fea0003800200 */
        /* <DEDUP_REMOVED lines=13> */
[----:B------:R-:W-:Y:S01]  /*74e0*/  IMAD.MOV.U32 R9, RZ, RZ, R129 ;  /* 0x000000ffff097224 */ /* 0x000fe200078e0081 */
[----:B------:R-:W-:Y:S01]  /*74f0*/  MOV R6, 0x7520 ;  /* 0x0000752000067802 */ /* 0x000fe20000000f00 */
[----:B------:R-:W-:-:S07]  /*7500*/  IMAD.MOV.U32 R7, RZ, RZ, 0x403968f1 ;  /* 0x403968f1ff077424 */ /* 0x000fce00078e00ff */
[----:B------:R-:W-:Y:S05]  /*7510*/  CALL.REL.NOINC `($__internal_0_$__cuda_sm20_div_rn_f64_full) ;  /* 0x000000c800447944 */ /* 0x000fea0003c00000 */
[----:B------:R-:W-:Y:S02]  /*7520*/  IMAD.MOV.U32 R12, RZ, RZ, R8 ;  /* 0x000000ffff0c7224 */ /* 0x000fe400078e0008 */
[----:B------:R-:W-:-:S07]  /*7530*/  IMAD.MOV.U32 R13, RZ, RZ, R7 ;  /* 0x000000ffff0d7224 */ /* 0x000fce00078e0007 */
.L_x_133:
[----:B------:R-:W-:Y:S05]  /*7540*/  BSYNC.RECONVERGENT B4 ;  /* 0x0000000000047941 */ /* 0x000fea0003800200 */
.L_x_132:
[----:B------:R-:W-:Y:S01]  /*7550*/  BSSY.RECONVERGENT B3, `(.L_x_134) ;  /* 0x0000007000037945 */ /* 0x000fe20003800200 */
[----:B------:R-:W-:Y:S01]  /*7560*/  IMAD.MOV.U32 R10, RZ, RZ, R12 ;  /* 0x000000ffff0a7224 */ /* 0x000fe200078e000c */
[----:B------:R-:W-:Y:S01]  /*7570*/  MOV R7, R13 ;  /* 0x0000000d00077202 */ /* 0x000fe20000000f00 */
[----:B------:R-:W-:Y:S01]  /*7580*/  IMAD.MOV.U32 R8, RZ, RZ, RZ ;  /* 0x000000ffff087224 */ /* 0x000fe200078e00ff */
[----:B------:R-:W-:Y:S01]  /*7590*/  MOV R6, 0x75c0 ;  /* 0x000075c000067802 */ /* 0x000fe20000000f00 */
[----:B------:R-:W-:-:S07]  /*75a0*/  IMAD.MOV.U32 R9, RZ, RZ, 0x40000000 ;  /* 0x40000000ff097424 */ /* 0x000fce00078e00ff */
[----:B------:R-:W-:Y:S05]  /*75b0*/  CALL.REL.NOINC `($_Z11RKCK_updatePdS_S_S_S_S_S_S_S_S_S_S_PiS_S_S_S_S_S_S_S_S_S_S_S_S_S_S_S_S_S_S_S_S_S_S_S_S_S_S_S_S_S_S_S_S_S_S_S_S_S_S_S_S_S_$__internal_accurate_pow) ;  /* 0x000000d0005c7944 */ /* 0x000fea0003c00000 */
[----:B------:R-:W-:Y:S05]  /*75c0*/  BSYNC.RECONVERGENT B3 ;  /* 0x0000000000037941 */ /* 0x000fea0003800200 */
.L_x_134:
[C---:B------:R-:W-:Y:S01]  /*75d0*/  DADD R10, R12.reuse, 2 ;  /* 0x400000000c0a7429 */ /* 0x040fe20000000000 */
[----:B------:R-:W-:Y:S01]  /*75e0*/  BSSY.RECONVERGENT B4, `(.L_x_135) ;  /* 0x0000025000047945 */ /* 0x000fe20003800200 */
[C---:B------:R-:W-:Y:S02]  /*75f0*/  DSETP.NEU.AND P2, PT, R12.reuse, +INF , PT ;  /* 0x7ff000000c00742a */ /* 0x040fe40003f4d000 */
[----:B------:R-:W-:-:S06]  /*7600*/  DSETP.NEU.AND P0, PT, R12, RZ, PT ;  /* 0x000000ff0c00722a */ /* 0x000fcc0003f0d000 */
[----:B------:R-:W-:Y:S02]  /*7610*/  LOP3.LUT R10, R11, 0x7ff00000, RZ, 0xc0, !PT ;  /* 0x7ff000000b0a7812 */ /* 0x000fe400078ec0ff */
[----:B------:R-:W-:Y:S02]  /*7620*/  FSEL R6, R8, RZ, P0 ;  /* 0x000000ff08067208 */ /* 0x000fe40000000000 */
[----:B------:R-:W-:Y:S01]  /*7630*/  ISETP.NE.AND P1, PT, R10, 0x7ff00000, PT ;  /* 0x7ff000000a00780c */ /* 0x000fe20003f25270 */
[----:B------:R-:W-:Y:S01]  /*7640*/  IMAD.MOV.U32 R10, RZ, RZ, 0x0 ;  /* 0x00000000ff0a7424 */ /* 0x000fe200078e00ff */
[----:B------:R-:W-:Y:S01]  /*7650*/  FSEL R7, R7, RZ, P0 ;  /* 0x000000ff07077208 */ /* 0x000fe20000000000 */
[----:B------:R-:W-:Y:S01]  /*7660*/  DSETP.NEU.AND P0, PT, R12, 1, PT ;  /* 0x3ff000000c00742a */ /* 0x000fe20003f0d000 */
[----:B------:R-:W-:Y:S02]  /*7670*/  @!P2 FSEL R6, R6, RZ, P1 ;  /* 0x000000ff0606a208 */ /* 0x000fe40000800000 */
[----:B------:R-:W-:-:S02]  /*7680*/  @!P2 FSEL R7, R7, +QNAN , P1 ;  /* 0x7ff000000707a808 */ /* 0x000fc40000800000 */
[----:B------:R-:W-:-:S04]  /*7690*/  MOV R11, 0x3fd80000 ;  /* 0x3fd80000000b7802 */ /* 0x000fc80000000f00 */
        /* <DEDUP_REMOVED lines=18> */
[----:B------:R-:W-:Y:S01]  /*77c0*/  MOV R9, R15 ;  /* 0x0000000f00097202 */ /* 0x000fe20000000f00 */
[----:B------:R-:W-:Y:S01]  /*77d0*/  IMAD.MOV.U32 R12, RZ, RZ, R146 ;  /* 0x000000ffff0c7224 */ /* 0x000fe200078e0092 */
[----:B------:R-:W-:Y:S01]  /*77e0*/  MOV R16, 0x7830 ;  /* 0x0000783000107802 */ /* 0x000fe20000000f00 */
[----:B------:R-:W-:Y:S02]  /*77f0*/  IMAD.MOV.U32 R13, RZ, RZ, R147 ;  /* 0x000000ffff0d7224 */ /* 0x000fe400078e0093 */
[----:B------:R-:W-:Y:S02]  /*7800*/  IMAD.MOV.U32 R10, RZ, RZ, R144 ;  /* 0x000000ffff0a7224 */ /* 0x000fe400078e0090 */
[----:B------:R-:W-:-:S07]  /*7810*/  IMAD.MOV.U32 R11, RZ, RZ, R145 ;  /* 0x000000ffff0b7224 */ /* 0x000fce00078e0091 */
[----:B------:R-:W-:Y:S05]  /*7820*/  CALL.REL.NOINC `($__internal_1_$__cuda_sm20_dsqrt_rn_f64_mediumpath_v1) ;  /* 0x000000cc00187944 */ /* 0x000fea0003c00000 */
.L_x_136:
[----:B------:R-:W-:Y:S05]  /*7830*/  BSYNC.RECONVERGENT B4 ;  /* 0x0000000000047941 */ /* 0x000fea0003800200 */
.L_x_135:
[----:B------:R-:W-:Y:S01]  /*7840*/  DMUL R6, R6, 2.75 ;  /* 0x4006000006067828 */ /* 0x000fe20000000000 */
[----:B------:R-:W-:Y:S01]  /*7850*/  BSSY.RECONVERGENT B3, `(.L_x_137) ;  /* 0x0000009000037945 */ /* 0x000fe20003800200 */
[----:B------:R-:W-:Y:S01]  /*7860*/  DADD R10, -RZ, |R142| ;  /* 0x00000000ff0a7229 */ /* 0x000fe2000000058e */
[----:B------:R-:W-:Y:S02]  /*7870*/  IMAD.MOV.U32 R8, RZ, RZ, RZ ;  /* 0x000000ffff087224 */ /* 0x000fe400078e00ff */
[----:B------:R-:W-:-:S05]  /*7880*/  IMAD.MOV.U32 R9, RZ, RZ, 0x40000000 ;  /* 0x40000000ff097424 */ /* 0x000fca00078e00ff */
[----:B------:R-:W-:Y:S02]  /*7890*/  FSEL R12, R6, -125276624, P0 ;  /* 0xcceef23a060c7808 */ /* 0x000fe40000000000 */
[----:B------:R-:W-:Y:S01]  /*78a0*/  FSEL R13, R7, 2.2361357212066650391, P0 ;  /* 0x400f1cd9070d7808 */ /* 0x000fe20000000000 */
[----:B------:R-:W-:Y:S01]  /*78b0*/  IMAD.MOV.U32 R7, RZ, RZ, R11 ;  /* 0x000000ffff077224 */ /* 0x000fe200078e000b */
[----:B------:R-:W-:-:S07]  /*78c0*/  MOV R6, 0x78e0 ;  /* 0x000078e000067802 */ /* 0x000fce0000000f00 */
[----:B------:R-:W-:Y:S05]  /*78d0*/  CALL.REL.NOINC `($_Z11RKCK_updatePdS_S_S_S_S_S_S_S_S_S_S_PiS_S_S_S_S_S_S_S_S_S_S_S_S_S_S_S_S_S_S_S_S_S_S_S_S_S_S_S_S_S_S_S_S_S_S_S_S_S_S_S_S_S_$__internal_accurate_pow) ;  /* 0x000000cc00947944 */ /* 0x000fea0003c00000 */
[----:B------:R-:W-:Y:S05]  /*78e0*/  BSYNC.RECONVERGENT B3 ;  /* 0x0000000000037941 */ /* 0x000fea0003800200 */
.L_x_137:
        /* <DEDUP_REMOVED lines=13> */
[----:B------:R-:W-:Y:S01]  /*79c0*/  @!P0 IMAD.MOV.U32 R6, RZ, RZ, 0x0 ;  /* 0x00000000ff068424 */ /* 0x000fe200078e00ff */
[----:B------:R-:W-:-:S07]  /*79d0*/  @!P0 MOV R7, 0x7ff00000 ;  /* 0x7ff0000000078802 */ /* 0x000fce0000000f00 */
.L_x_139:
[----:B------:R-:W-:Y:S05]  /*79e0*/  BSYNC.RECONVERGENT B3 ;  /* 0x0000000000037941 */ /* 0x000fea0003800200 */
.L_x_138:
[----:B------:R-:W-:Y:S01]  /*79f0*/  DMUL R8, R6, -2 ;  /* 0xc000000006087828 */ /* 0x000fe20000000000 */
[----:B------:R-:W-:Y:S01]  /*7a00*/  BSSY.RECONVERGENT B3, `(.L_x_140) ;  /* 0x0000009000037945 */ /* 0x000fe20003800200 */
[----:B------:R-:W-:Y:S01]  /*7a10*/  DSETP.NEU.AND P0, PT, R142, 1, PT ;  /* 0x3ff000008e00742a */ /* 0x000fe20003f0d000 */
[----:B------:R-:W-:Y:S01]  /*7a20*/  IMAD.MOV.U32 R7, RZ, RZ, R11 ;  /* 0x000000ffff077224 */ /* 0x000fe200078e000b */
[----:B------:R-:W-:-:S06]  /*7a30*/  MOV R6, 0x7a90 ;  /* 0x00007a9000067802 */ /* 0x000fcc0000000f00 */
[----:B------:R-:W-:Y:S01]  /*7a40*/  FSEL R16, R8, RZ, P0 ;  /* 0x000000ff08107208 */ /* 0x000fe20000000000 */
[----:B------:R-:W-:Y:S01]  /*7a50*/  IMAD.MOV.U32 R8, RZ, RZ, RZ ;  /* 0x000000ffff087224 */ /* 0x000fe200078e00ff */
[----:B------:R-:W-:Y:S01]  /*7a60*/  FSEL R17, R9, -2, P0 ;  /* 0xc000000009117808 */ /* 0x000fe20000000000 */
[----:B------:R-:W-:-:S07]  /*7a70*/  IMAD.MOV.U32 R9, RZ, RZ, 0x40000000 ;  /* 0x40000000ff097424 */ /* 0x000fce00078e00ff */
[----:B------:R-:W-:Y:S05]  /*7a80*/  CALL.REL.NOINC `($_Z11RKCK_updatePdS_S_S_S_S_S_S_S_S_S_S_PiS_S_S_S_S_S_S_S_S_S_S_S_S_S_S_S_S_S_S_S_S_S_S_S_S_S_S_S_S_S_S_S_S_S_S_S_S_S_S_S_S_S_$__internal_accurate_pow) ;  /* 0x000000cc00287944 */ /* 0x000fea0003c00000 */
[----:B------:R-:W-:Y:S05]  /*7a90*/  BSYNC.RECONVERGENT B3 ;  /* 0x0000000000037941 */ /* 0x000fea0003800200 */
.L_x_140:
        /* <DEDUP_REMOVED lines=15> */
.L_x_142:
[----:B------:R-:W-:Y:S05]  /*7b90*/  BSYNC.RECONVERGENT B3 ;  /* 0x0000000000037941 */ /* 0x000fea0003800200 */
.L_x_141:
        /* <DEDUP_REMOVED lines=24> */
.L_x_144:
[----:B------:R-:W-:Y:S05]  /*7d20*/  BSYNC.RECONVERGENT B4 ;  /* 0x0000000000047941 */ /* 0x000fea0003800200 */
.L_x_143:
[----:B------:R-:W-:Y:S01]  /*7d30*/  IMAD.MOV.U32 R8, RZ, RZ, 0x652b82fe ;  /* 0x652b82feff087424 */ /* 0x000fe200078e00ff */
[----:B------:R-:W-:Y:S01]  /*7d40*/  UMOV UR6, 0xfefa39ef ;  /* 0xfefa39ef00067882 */ /* 0x000fe20000000000 */
[----:B------:R-:W-:Y:S01]  /*7d50*/  IMAD.MOV.U32 R9, RZ, RZ, 0x3ff71547 ;  /* 0x3ff71547ff097424 */ /* 0x000fe200078e00ff */
[----:B------:R-:W-:Y:S01]  /*7d60*/  UMOV UR7, 0x3fe62e42 ;  /* 0x3fe62e4200077882 */ /* 0x000fe20000000000 */
[----:B------:R-:W0:Y:S01]  /*7d70*/  MUFU.RCP64H R143, R13 ;  /* 0x0000000d008f7308 */ /* 0x000e220000001800 */
[----:B------:R-:W-:Y:S01]  /*7d80*/  IMAD.MOV.U32 R142, RZ, RZ, 0x1 ;  /* 0x00000001ff8e7424 */ /* 0x000fe200078e00ff */
[----:B------:R-:W-:Y:S01]  /*7d90*/  FSETP.GEU.AND P0, PT, |R7|, 4.1917929649353027344, PT ;  /* 0x4086232b0700780b */ /* 0x000fe20003f0e200 */
[----:B------:R-:W-:Y:S01]  /*7da0*/  BSSY.RECONVERGENT B3, `(.L_x_145) ;  /* 0x0000040000037945 */ /* 0x000fe20003800200 */
[----:B------:R-:W-:-:S08]  /*7db0*/  DFMA R8, R6, R8, 6.75539944105574400000e+15 ;  /* 0x433800000608742b */ /* 0x000fd00000000008 */
        /* <DEDUP_REMOVED lines=8> */
[----:B------:R-:W-:Y:S01]  /*7e40*/  MOV R16, 0xfca213ea ;  /* 0xfca213ea00107802 */ /* 0x000fe20000000f00 */
[----:B------:R-:W-:Y:S01]  /*7e50*/  IMAD.MOV.U32 R17, RZ, RZ, 0x3e928af3 ;  /* 0x3e928af3ff117424 */ /* 0x000fe200078e00ff */
[----:B------:R-:W-:Y:S01]  /*7e60*/  UMOV UR7, 0x3e5ade15 ;  /* 0x3e5ade1500077882 */ /* 0x000fe20000000000 */
[----:B------:R-:W-:-:S04]  /*7e70*/  DFMA R144, R142, R144, R142 ;  /* 0x000000908e90722b */ /* 0x000fc8000000008e */
[----:B------:R-:W-:Y:S01]  /*7e80*/  DFMA R16, R10, UR6, R16 ;  /* 0x000000060a107c2b */ /* 0x000fe20008000010 */
[----:B------:R-:W-:Y:S01]  /*7e90*/  UMOV UR6, 0x62401315 ;  /* 0x6240131500067882 */ /* 0x000fe20000000000 */
[----:B------:R-:W-:Y:S02]  /*7ea0*/  UMOV UR7, 0x3ec71dee ;  /* 0x3ec71dee00077882 */ /* 0x000fe40000000000 */
[----:B------:R-:W-:-:S04]  /*7eb0*/  DFMA R142, -R12, R144, 1 ;  /* 0x3ff000000c8e742b */ /* 0x000fc80000000190 */
[----:B------:R-:W-:Y:S01]  /*7ec0*/  DFMA R16, R10, R16, UR6 ;  /* 0x000000060a107e2b */ /* 0x000fe20008000010 */
[----:B------:R-:W-:Y:S01]  /*7ed0*/  UMOV UR6, 0x7c89eb71 ;  /* 0x7c89eb7100067882 */ /* 0x000fe20000000000 */
[----:B------:R-:W-:Y:S02]  /*7ee0*/  UMOV UR7, 0x3efa0199 ;  /* 0x3efa019900077882 */ /* 0x000fe40000000000 */
[----:B------:R-:W-:-:S04]  /*7ef0*/  DFMA R144, R144, R142, R144 ;  /* 0x0000008e9090722b */ /* 0x000fc80000000090 */
[----:B------:R-:W-:Y:S01]  /*7f00*/  DFMA R16, R10, R16, UR6 ;  /* 0x000000060a107e2b */ /* 0x000fe20008000010 */
[----:B------:R-:W-:Y:S01]  /*7f10*/  UMOV UR6, 0x14761f65 ;  /* 0x14761f6500067882 */ /* 0x000fe20000000000 */
[----:B------:R-:W-:Y:S02]  /*7f20*/  UMOV UR7, 0x3f2a01a0 ;  /* 0x3f2a01a000077882 */ /* 0x000fe40000000000 */
[----:B------:R-:W-:-:S04]  /*7f30*/  DMUL R146, R144, 2.75 ;  /* 0x4006000090927828 */ /* 0x000fc80000000000 */
[----:B------:R-:W-:Y:S01]  /*7f40*/  DFMA R16, R10, R16, UR6 ;  /* 0x000000060a107e2b */ /* 0x000fe20008000010 */
[----:B------:R-:W-:Y:S01]  /*7f50*/  UMOV UR6, 0x1852b7af ;  /* 0x1852b7af00067882 */ /* 0x000fe20000000000 */
[----:B------:R-:W-:Y:S02]  /*7f60*/  UMOV UR7, 0x3f56c16c ;  /* 0x3f56c16c00077882 */ /* 0x000fe40000000000 */
[----:B------:R-:W-:-:S04]  /*7f70*/  DFMA R148, -R12, R146, 2.75 ;  /* 0x400600000c94742b */ /* 0x000fc80000000192 */
        /* <DEDUP_REMOVED lines=34> */
.L_x_146:
[----:B------:R-:W-:Y:S05]  /*81a0*/  BSYNC.RECONVERGENT B3 ;  /* 0x0000000000037941 */ /* 0x000fea0003800200 */
.L_x_145:
[----:B------:R-:W-:Y:S04]  /*81b0*/  BSSY.RECONVERGENT B4, `(.L_x_147) ;  /* 0x000000a000047945 */ /* 0x000fe80003800200 */
[----:B------:R-:W-:Y:S05]  /*81c0*/  @P2 BRA `(.L_x_148) ;  /* 0x0000000000202947 */ /* 0x000fea0003800000 */
[----:B------:R-:W-:Y:S01]  /*81d0*/  IMAD.MOV.U32 R10, RZ, RZ, R12 ;  /* 0x000000ffff0a7224 */ /* 0x000fe200078e000c */
[----:B------:R-:W-:Y:S01]  /*81e0*/  MOV R9, 0x40060000 ;  /* 0x4006000000097802 */ /* 0x000fe20000000f00 */
[----:B------:R-:W-:Y:S01]  /*81f0*/  IMAD.MOV.U32 R7, RZ, RZ, R13 ;  /* 0x000000ffff077224 */ /* 0x000fe200078e000d */
[----:B------:R-:W-:Y:S01]  /*8200*/  MOV R6, 0x8230 ;  /* 0x0000823000067802 */ /* 0x000fe20000000f00 */
[----:B------:R-:W-:-:S07]  /*8210*/  IMAD.MOV.U32 R8, RZ, RZ, RZ ;  /* 0x000000ffff087224 */ /* 0x000fce00078e00ff */
[----:B------:R-:W-:Y:S05]  /*8220*/  CALL.REL.NOINC `($__internal_0_$__cuda_sm20_div_rn_f64_full) ;  /* 0x000000bc00007944 */ /* 0x000fea0003c00000 */
[----:B------:R-:W-:Y:S02]  /*8230*/  IMAD.MOV.U32 R16, RZ, RZ, R8 ;  /* 0x000000ffff107224 */ /* 0x000fe400078e0008 */
[----:B------:R-:W-:-:S07]  /*8240*/  IMAD.MOV.U32 R17, RZ, RZ, R7 ;  /* 0x000000ffff117224 */ /* 0x000fce00078e0007 */
.L_x_148:
[----:B------:R-:W-:Y:S05]  /*8250*/  BSYNC.RECONVERGENT B4 ;  /* 0x0000000000047941 */ /* 0x000fea0003800200 */
.L_x_147:
        /* <DEDUP_REMOVED lines=8> */
.L_x_149:
        /* <DEDUP_REMOVED lines=14> */
.L_x_151:
[----:B------:R-:W-:Y:S05]  /*83c0*/  BSYNC.RECONVERGENT B3 ;  /* 0x0000000000037941 */ /* 0x000fea0003800200 */
.L_x_150:
[----:B------:R-:W-:Y:S01]  /*83d0*/  UMOV UR6, 0x3e6d717a ;  /* 0x3e6d717a00067882 */ /* 0x000fe20000000000 */
[----:B------:R-:W-:Y:S01]  /*83e0*/  UMOV UR7, 0x3ad11337 ;  /* 0x3ad1133700077882 */ /* 0x000fe20000000000 */
[----:B------:R-:W-:Y:S01]  /*83f0*/  MOV R8, 0x1 ;  /* 0x0000000100087802 */ /* 0x000fe20000000f00 */
        /* <DEDUP_REMOVED lines=32> */
.L_x_153:
[----:B------:R-:W-:Y:S05]  /*8600*/  BSYNC.RECONVERGENT B4 ;  /* 0x0000000000047941 */ /* 0x000fea0003800200 */
.L_x_152:
        /* <DEDUP_REMOVED lines=29> */
.L_x_155:
[----:B------:R-:W-:Y:S05]  /*87e0*/  BSYNC.RECONVERGENT B4 ;  /* 0x0000000000047941 */ /* 0x000fea0003800200 */
.L_x_154:
[----:B------:R-:W-:Y:S01]  /*87f0*/  DADD R6, -RZ, |R16| ;  /* 0x00000000ff067229 */ /* 0x000fe20000000510 */
[----:B------:R-:W-:Y:S01]  /*8800*/  BSSY.RECONVERGENT B3, `(.L_x_156) ;  /* 0x0000008000037945 */ /* 0x000fe20003800200 */
[----:B------:R-:W-:Y:S02]  /*8810*/  IMAD.MOV.U32 R14, RZ, RZ, R8 ;  /* 0x000000ffff0e7224 */ /* 0x000fe400078e0008 */
[----:B------:R-:W-:Y:S02]  /*8820*/  IMAD.MOV.U32 R15, RZ, RZ, R9 ;  /* 0x000000ffff0f7224 */ /* 0x000fe400078e0009 */
[----:B------:R-:W-:Y:S02]  /*8830*/  IMAD.MOV.U32 R8, RZ, RZ, RZ ;  /* 0x000000ffff087224 */ /* 0x000fe400078e00ff */
[----:B------:R-:W-:Y:S02]  /*8840*/  IMAD.MOV.U32 R9, RZ, RZ, 0x40100000 ;  /* 0x40100000ff097424 */ /* 0x000fe400078e00ff */
[----:B------:R-:W-:-:S02]  /*8850*/  MOV R10, R6 ;  /* 0x00000006000a7202 */ /* 0x000fc40000000f00 */
[----:B------:R-:W-:-:S07]  /*8860*/  MOV R6, 0x8880 ;  /* 0x0000888000067802 */ /* 0x000fce0000000f00 */
[----:B------:R-:W-:Y:S05]  /*8870*/  CALL.REL.NOINC `($_Z11RKCK_updatePdS_S_S_S_S_S_S_S_S_S_S_PiS_S_S_S_S_S_S_S_S_S_S_S_S_S_S_S_S_S_S_S_S_S_S_S_S_S_S_S_S_S_S_S_S_S_S_S_S_S_S_S_S_S_$__internal_accurate_pow) ;  /* 0x000000bc00ac7944 */ /* 0x000fea0003c00000 */
[----:B------:R-:W-:Y:S05]  /*8880*/  BSYNC.RECONVERGENT B3 ;  /* 0x0000000000037941 */ /* 0x000fea0003800200 */
.L_x_156:
[----:B------:R-:W-:Y:S01]  /*8890*/  DADD R10, R16, 4 ;  /* 0x40100000100a7429 */ /* 0x000fe20000000000 */
[----:B------:R-:W-:Y:S01]  /*88a0*/  BSSY.RECONVERGENT B3, `(.L_x_157) ;  /* 0x000000e000037945 */ /* 0x000fe20003800200 */
[----:B------:R-:W-:Y:S02]  /*88b0*/  FSEL R141, R7, RZ, P1 ;  /* 0x000000ff078d7208 */ /* 0x000fe40000800000 */
[----:B------:R-:W-:Y:S02]  /*88c0*/  FSEL R140, R8, RZ, P1 ;  /* 0x000000ff088c7208 */ /* 0x000fe40000800000 */
[----:B------:R-:W-:-:S04]  /*88d0*/  MOV R7, 0x403968f1 ;  /* 0x403968f100077802 */ /* 0x000fc80000000f00 */
        /* <DEDUP_REMOVED lines=10> */
.L_x_158:
[----:B------:R-:W-:Y:S05]  /*8980*/  BSYNC.RECONVERGENT B3 ;  /* 0x0000000000037941 */ /* 0x000fea0003800200 */
.L_x_157:
[----:B------:R-:W-:Y:S01]  /*8990*/  BSSY.RECONVERGENT B3, `(.L_x_159) ;  /* 0x0000005000037945 */ /* 0x000fe20003800200 */
[----:B------:R-:W-:Y:S01]  /*89a0*/  IMAD.MOV.U32 R8, RZ, RZ, RZ ;  /* 0x000000ffff087224 */ /* 0x000fe200078e00ff */
[----:B------:R-:W-:Y:S02]  /*89b0*/  MOV R9, 0x40000000 ;  /* 0x4000000000097802 */ /* 0x000fe40000000f00 */
[----:B------:R-:W-:-:S07]  /*89c0*/  MOV R6, 0x89e0 ;  /* 0x000089e000067802 */ /* 0x000fce0000000f00 */
[----:B------:R-:W-:Y:S05]  /*89d0*/  CALL.REL.NOINC `($_Z11RKCK_updatePdS_S_S_S_S_S_S_S_S_S_S_PiS_S_S_S_S_S_S_S_S_S_S_S_S_S_S_S_S_S_S_S_S_S_S_S_S_S_S_S_S_S_S_S_S_S_S_S_S_S_S_S_S_S_$__internal_accurate_pow) ;  /* 0x000000bc00547944 */ /* 0x000fea0003c00000 */
[----:B------:R-:W-:Y:S05]  /*89e0*/  BSYNC.RECONVERGENT B3 ;  /* 0x0000000000037941 */ /* 0x000fea0003800200 */
.L_x_159:
        /* <DEDUP_REMOVED lines=25> */
[----:B------:R-:W-:-:S07]  /*8b80*/  MOV R9, R7 ;  /* 0x0000000700097202 */ /* 0x000fce0000000f00 */
.L_x_161:
[----:B------:R-:W-:Y:S05]  /*8b90*/  BSYNC.RECONVERGENT B4 ;  /* 0x0000000000047941 */ /* 0x000fea0003800200 */
.L_x_160:
        /* <DEDUP_REMOVED lines=24> */
.L_x_163:
[----:B------:R-:W-:Y:S05]  /*8d20*/  BSYNC.RECONVERGENT B4 ;  /* 0x0000000000047941 */ /* 0x000fea0003800200 */
.L_x_162:
        /* <DEDUP_REMOVED lines=24> */
.L_x_165:
[----:B------:R-:W-:Y:S05]  /*8eb0*/  BSYNC.RECONVERGENT B4 ;  /* 0x0000000000047941 */ /* 0x000fea0003800200 */
.L_x_164:
        /* <DEDUP_REMOVED lines=28> */
[----:B------:R-:W-:-:S07]  /*9080*/  MOV R6, R8 ;  /* 0x0000000800067202 */ /* 0x000fce0000000f00 */
.L_x_167:
[----:B------:R-:W-:Y:S05]  /*9090*/  BSYNC.RECONVERGENT B4 ;  /* 0x0000000000047941 */ /* 0x000fea0003800200 */
.L_x_166:
[----:B------:R-:W-:Y:S01]  /*90a0*/  UMOV UR6, 0xf054bc45 ;  /* 0xf054bc4500067882 */ /* 0x000fe20000000000 */
[----:B------:R-:W-:Y:S02]  /*90b0*/  UMOV UR7, 0x3ee49004 ;  /* 0x3ee4900400077882 */ /* 0x000fe40000000000 */
[----:B------:R-:W-:Y:S01]  /*90c0*/  DADD R6, R6, -UR6 ;  /* 0x8000000606067e29 */ /* 0x000fe20008000000 */
[----:B------:R-:W-:Y:S10]  /*90d0*/  BRA `(.L_x_168) ;  /* 0x0000000800b07947 */ /* 0x000ff40003800000 */
.L_x_131:
        /* <DEDUP_REMOVED lines=8> */
.L_x_169:
[----:B------:R-:W0:Y:S01]  /*9160*/  MUFU.RCP64H R13, R93 ;  /* 0x0000005d000d7308 */ /* 0x000e220000001800 */
[----:B------:R-:W-:Y:S01]  /*9170*/  DADD R10, R142, 2 ;  /* 0x400000008e0a7429 */ /* 0x000fe20000000000 */
[----:B------:R-:W-:Y:S01]  /*9180*/  MOV R12, 0x1 ;  /* 0x00000001000c7802 */ /* 0x000fe20000000f00 */
        /* <DEDUP_REMOVED lines=16> */
.L_x_171:
[----:B------:R-:W-:Y:S05]  /*9290*/  BSYNC.RECONVERGENT B3 ;  /* 0x0000000000037941 */ /* 0x000fea0003800200 */
.L_x_170:
        /* <DEDUP_REMOVED lines=21> */
.L_x_173:
[----:B------:R-:W-:Y:S05]  /*93f0*/  BSYNC.RECONVERGENT B4 ;  /* 0x0000000000047941 */ /* 0x000fea0003800200 */
.L_x_172:
[----:B------:R-:W-:Y:S01]  /*9400*/  MOV R8, 0x652b82fe ;  /* 0x652b82fe00087802 */ /* 0x000fe20000000f00 */
[----:B------:R-:W-:Y:S01]  /*9410*/  IMAD.MOV.U32 R9, RZ, RZ, 0x3ff71547 ;  /* 0x3ff71547ff097424 */ /* 0x000fe200078e00ff */
[----:B------:R-:W-:Y:S01]  /*9420*/  UMOV UR6, 0xfefa39ef ;  /* 0xfefa39ef00067882 */ /* 0x000fe20000000000 */
[----:B------:R-:W-:Y:S01]  /*9430*/  UMOV UR7, 0x3fe62e42 ;  /* 0x3fe62e4200077882 */ /* 0x000fe20000000000 */
[----:B------:R-:W0:Y:S01]  /*9440*/  MUFU.RCP64H R15, R91 ;  /* 0x0000005b000f7308 */ /* 0x000e220000001800 */
[----:B------:R-:W-:Y:S01]  /*9450*/  MOV R14, 0x1 ;  /* 0x00000001000e7802 */ /* 0x000fe20000000f00 */
[----:B------:R-:W-:Y:S01]  /*9460*/  BSSY.RECONVERGENT B3, `(.L_x_174) ;  /* 0x000003c000037945 */ /* 0x000fe20003800200 */
[----:B------:R-:W-:Y:S01]  /*9470*/  DFMA R8, R6, R8, 6.75539944105574400000e+15 ;  /* 0x433800000608742b */ /* 0x000fe20000000008 */
[----:B------:R-:W-:Y:S01]  /*9480*/  FSETP.GEU.AND P0, PT, |R7|, 4.1917929649353027344, PT ;  /* 0x4086232b0700780b */ /* 0x000fe20003f0e200 */
        /* <DEDUP_REMOVED lines=51> */
[----:B------:R-:W-:-:S04]  /*97c0*/  @!P1 SHF.R.S32.HI R9, RZ, 0x1, R9 ;  /* 0x00000001ff099819 */ /* 0x000fc80000011409 */
[----:B------:R-:W-:Y:S01]  /*97d0*/  @!P1 LEA R7, R9, R11, 0x14 ;  /* 0x0000000b09079211 */ /* 0x000fe200078ea0ff */
[----:B------:R-:W-:-:S05]  /*97e0*/  @!P1 IMAD.IADD R8, R8, 0x1, -R9 ;  /* 0x0000000108089824 */ /* 0x000fca00078e0a09 */
[----:B------:R-:W-:Y:S01]  /*97f0*/  @!P1 LEA R9, R8, 0x3ff00000, 0x14 ;  /* 0x3ff0000008099811 */ /* 0x000fe200078ea0ff */
[----:B------:R-:W-:-:S06]  /*9800*/  @!P1 IMAD.MOV.U32 R8, RZ, RZ, RZ ;  /* 0x000000ffff089224 */ /* 0x000fcc00078e00ff */
[----:B------:R-:W-:-:S11]  /*9810*/  @!P1 DMUL R12, R6, R8 ;  /* 0x00000008060c9228 */ /* 0x000fd60000000000 */
.L_x_175:
[----:B------:R-:W-:Y:S05]  /*9820*/  BSYNC.RECONVERGENT B3 ;  /* 0x0000000000037941 */ /* 0x000fea0003800200 */
.L_x_174:
        /* <DEDUP_REMOVED lines=21> */
.L_x_177:
[----:B------:R-:W-:Y:S05]  /*9980*/  BSYNC.RECONVERGENT B4 ;  /* 0x0000000000047941 */ /* 0x000fea0003800200 */
.L_x_176:
[----:B------:R-:W0:Y:S01]  /*9990*/  MUFU.RCP64H R9, R91 ;  /* 0x0000005b00097308 */ /* 0x000e220000001800 */
[----:B------:R-:W-:Y:S01]  /*99a0*/  MOV R8, 0x1 ;  /* 0x0000000100087802 */ /* 0x000fe20000000f00 */
        /* <DEDUP_REMOVED lines=26> */
[----:B------:R-:W-:Y:S01]  /*9b50*/  IMAD.MOV.U32 R14, RZ, RZ, R8 ;  /* 0x000000ffff0e7224 */ /* 0x000fe200078e0008 */
[----:B------:R-:W-:-:S07]  /*9b60*/  MOV R15, R7 ;  /* 0x00000007000f7202 */ /* 0x000fce0000000f00 */
.L_x_179:
[----:B------:R-:W-:Y:S05]  /*9b70*/  BSYNC.RECONVERGENT B4 ;  /* 0x0000000000047941 */ /* 0x000fea0003800200 */
.L_x_178:
[----:B------:R-:W-:Y:S02]  /*9b80*/  IMAD.MOV.U32 R6, RZ, RZ, -0xfab43bb ;  /* 0xf054bc45ff067424 */ /* 0x000fe400078e00ff */
[----:B------:R-:W-:-:S07]  /*9b90*/  IMAD.MOV.U32 R7, RZ, RZ, -0x411b6ffc ;  /* 0xbee49004ff077424 */ /* 0x000fce00078e00ff */
.L_x_168:
[----:B------:R-:W-:Y:S05]  /*9ba0*/  BSYNC.RECONVERGENT B2 ;  /* 0x0000000000027941 */ /* 0x000fea0003800200 */
.L_x_130:
        /* <DEDUP_REMOVED lines=15> */
[----:B------:R-:W5:Y:S02]  /*9ca0*/  LDG.E.64 R130, desc[UR4][R120.64] ;  /* 0x0000000478827981 */ /* 0x000f64000c1e1b00 */
[----:B-----5:R-:W-:-:S07]  /*9cb0*/  DMUL R130, R136, R130 ;  /* 0x0000008288827228 */ /* 0x020fce0000000000 */
[----:B------:R5:W-:Y:S04]  /*9cc0*/  STG.E.64 desc[UR4][R54.64], R130 ;  /* 0x0000008236007986 */ /* 0x000be8000c101b04 */
[----:B0-----:R-:W4:Y:S04]  /*9cd0*/  LDG.E.64 R8, desc[UR4][R96.64] ;  /* 0x0000000460087981 */ /* 0x001f28000c1e1b00 */
[----:B-1----:R-:W4:Y:S04]  /*9ce0*/  LDG.E.64 R10, desc[UR4][R114.64] ;  /* 0x00000004720a7981 */ /* 0x002f28000c1e1b00 */
[----:B------:R-:W5:Y:S04]  /*9cf0*/  LDG.E.64 R138, desc[UR4][R126.64] ;  /* 0x000000047e8a7981 */ /* 0x000f68000c1e1b00 */
[----:B------:R-:W5:Y:S04]  /*9d00*/  LDG.E.64 R140, desc[UR4][R98.64] ;  /* 0x00000004628c7981 */ /* 0x000f68000c1e1b00 */
[----:B--2---:R-:W2:Y:S04]  /*9d10*/  LDG.E.64 R12, desc[UR4][R86.64] ;  /* 0x00000004560c7981 */ /* 0x004ea8000c1e1b00 */
        /* <DEDUP_REMOVED lines=11> */
[----:B------:R-:W3:Y:S01]  /*9dd0*/  LDG.E.64 R144, desc[UR4][R102.64] ;  /* 0x0000000466907981 */ /* 0x000ee2000c1e1b00 */
[----:B------:R-:W-:-:S03]  /*9de0*/  UMOV UR9, 0x4004bda1 ;  /* 0x4004bda100097882 */ /* 0x000fc60000000000 */
[----:B------:R-:W3:Y:S04]  /*9df0*/  LDG.E.64 R146, desc[UR4][R62.64] ;  /* 0x000000043e927981 */ /* 0x000ee8000c1e1b00 */
[----:B------:R-:W3:Y:S04]  /*9e00*/  LDG.E.64 R154, desc[UR4][R76.64] ;  /* 0x000000044c9a7981 */ /* 0x000ee8000c1e1b00 */
[----:B------:R-:W3:Y:S04]  /*9e10*/  LDG.E.64 R152, desc[UR4][R72.64] ;  /* 0x0000000448987981 */ /* 0x000ee8000c1e1b00 */
[----:B------:R-:W3:Y:S04]  /*9e20*/  LDG.E.64 R150, desc[UR4][R68.64] ;  /* 0x0000000444967981 */ /* 0x000ee8000c1e1b00 */
[----:B------:R-:W3:Y:S04]  /*9e30*/  LDG.E.64 R158, desc[UR4][R66.64] ;  /* 0x00000004429e7981 */ /* 0x000ee8000c1e1b00 */
[----:B------:R-:W3:Y:S01]  /*9e40*/  LDG.E.64 R156, desc[UR4][R70.64] ;  /* 0x00000004469c7981 */ /* 0x000ee2000c1e1b00 */
[----:B----4-:R-:W-:-:S03]  /*9e50*/  DFMA R8, R10, -UR6, R8 ;  /* 0x800000060a087c2b */ /* 0x010fc60008000008 */
[----:B------:R-:W4:Y:S01]  /*9e60*/  LDG.E.64 R10, desc[UR4][R82.64] ;  /* 0x00000004520a7981 */ /* 0x000f22000c1e1b00 */
[----:B-----5:R-:W-:-:S03]  /*9e70*/  DFMA R6, R140, -UR6, R138 ;  /* 0x800000068c067c2b */ /* 0x020fc6000800008a */
[----:B------:R-:W5:Y:S01]  /*9e80*/  LDG.E.64 R140, desc[UR4][R80.64] ;  /* 0x00000004508c7981 */ /* 0x000f62000c1e1b00 */
[----:B--2---:R-:W-:-:S03]  /*9e90*/  DFMA R8, R12, 2.5, R8 ;  /* 0x400400000c08782b */ /* 0x004fc60000000008 */
[----:B------:R-:W2:Y:S01]  /*9ea0*/  LDG.E.64 R12, desc[UR4][R88.64] ;  /* 0x00000004580c7981 */ /* 0x000ea2000c1e1b00 */
[----:B------:R-:W-:-:S03]  /*9eb0*/  DFMA R6, R142, 2.5, R6 ;  /* 0x400400008e06782b */ /* 0x000fc60000000006 */
[----:B------:R-:W5:Y:S01]  /*9ec0*/  LDG.E.64 R142, desc[UR4][R100.64] ;  /* 0x00000004648e7981 */ /* 0x000f62000c1e1b00 */
[----:B------:R-:W-:-:S03]  /*9ed0*/  DFMA R128, R128, -UR8, R8 ;  /* 0x8000000880807c2b */ /* 0x000fc60008000008 */
[----:B------:R-:W2:Y:S01]  /*9ee0*/  LDG.E.64 R138, desc[UR4][R56.64] ;  /* 0x00000004388a7981 */ /* 0x000ea2000c1e1b00 */
[----:B---3--:R-:W-:-:S03]  /*9ef0*/  DFMA R8, R136, -UR6, R14 ;  /* 0x8000000688087c2b */ /* 0x008fc6000800000e */
[----:B------:R-:W3:Y:S04]  /*9f00*/  LDG.E.64 R14, desc[UR4][R84.64] ;  /* 0x00000004540e7981 */ /* 0x000ee8000c1e1b00 */
[----:B------:R-:W3:Y:S01]  /*9f10*/  LDG.E.64 R136, desc[UR4][R60.64] ;  /* 0x000000043c887981 */ /* 0x000ee2000c1e1b00 */
[----:B------:R-:W-:-:S03]  /*9f20*/  DFMA R16, R134, -UR6, R16 ;  /* 0x8000000686107c2b */ /* 0x000fc60008000010 */
[----:B------:R-:W3:Y:S01]  /*9f30*/  LDG.E.64 R134, desc[UR4][R64.64] ;  /* 0x0000000440867981 */ /* 0x000ee2000c1e1b00 */
[----:B------:R-:W-:-:S03]  /*9f40*/  DFMA R148, R132, -UR6, R148 ;  /* 0x8000000684947c2b */ /* 0x000fc60008000094 */
[----:B------:R-:W3:Y:S01]  /*9f50*/  LDG.E.64 R132, desc[UR4][R58.64] ;  /* 0x000000043a847981 */ /* 0x000ee2000c1e1b00 */
[----:B------:R-:W-:Y:S01]  /*9f60*/  BSSY.RECONVERGENT B2, `(.L_x_180) ;  /* 0x0000019000027945 */ /* 0x000fe20003800200 */
[----:B------:R-:W-:Y:S02]  /*9f70*/  DFMA R6, R158, -UR8, R6 ;  /* 0x800000089e067c2b */ /* 0x000fe40008000006 */
[----:B----4-:R-:W-:Y:S02]  /*9f80*/  DFMA R8, R10, 2.5, R8 ;  /* 0x400400000a08782b */ /* 0x010fe40000000008 */
[----:B-----5:R-:W-:Y:S01]  /*9f90*/  DFMA R142, R144, -UR6, R142 ;  /* 0x80000006908e7c2b */ /* 0x020fe2000800008e */
[----:B------:R-:W-:Y:S01]  /*9fa0*/  UMOV UR6, 0x2f684bda ;  /* 0x2f684bda00067882 */ /* 0x000fe20000000000 */
[----:B------:R-:W-:Y:S01]  /*9fb0*/  UMOV UR7, 0x3ff4bda1 ;  /* 0x3ff4bda100077882 */ /* 0x000fe20000000000 */
[----:B--2---:R-:W-:Y:S02]  /*9fc0*/  DFMA R12, R12, 2.5, R16 ;  /* 0x400400000c0c782b */ /* 0x004fe40000000010 */
[----:B------:R-:W-:-:S03]  /*9fd0*/  DFMA R128, R146, UR6, R128 ;  /* 0x0000000692807c2b */ /* 0x000fc60008000080 */
[----:B------:R-:W-:Y:S02]  /*9fe0*/  DFMA R140, R140, 2.5, R142 ;  /* 0x400400008c8c782b */ /* 0x000fe4000000008e */
[----:B---3--:R-:W-:Y:S02]  /*9ff0*/  DFMA R14, R14, 2.5, R148 ;  /* 0x400400000e0e782b */ /* 0x008fe40000000094 */
[----:B------:R-:W-:Y:S02]  /*a000*/  DFMA R12, R154, -UR8, R12 ;  /* 0x800000089a0c7c2b */ /* 0x000fe4000800000c */
[----:B------:R-:W-:Y:S02]  /*a010*/  DADD R10, -RZ, |R128| ;  /* 0x00000000ff0a7229 */ /* 0x000fe40000000580 */
[----:B------:R-:W-:Y:S02]  /*a020*/  DFMA R140, R150, -UR8, R140 ;  /* 0x80000008968c7c2b */ /* 0x000fe4000800008c */
[----:B------:R-:W-:-:S02]  /*a030*/  DFMA R14, R152, -UR8, R14 ;  /* 0x80000008980e7c2b */ /* 0x000fc4000800000e */
[----:B------:R-:W-:Y:S02]  /*a040*/  DFMA R8, R156, -UR8, R8 ;  /* 0x800000089c087c2b */ /* 0x000fe40008000008 */
[----:B------:R-:W-:Y:S02]  /*a050*/  DFMA R134, R134, UR6, R12 ;  /* 0x0000000686867c2b */ /* 0x000fe4000800000c */
[----:B------:R-:W-:Y:S02]  /*a060*/  DFMA R138, R138, UR6, R140 ;  /* 0x000000068a8a7c2b */ /* 0x000fe4000800008c */
[----:B------:R-:W-:Y:S02]  /*a070*/  DFMA R136, R136, UR6, R14 ;  /* 0x0000000688887c2b */ /* 0x000fe4000800000e */
[----:B------:R-:W-:Y:S02]  /*a080*/  DFMA R130, R130, UR6, R6 ;  /* 0x0000000682827c2b */ /* 0x000fe40008000006 */
[----:B------:R-:W-:Y:S01]  /*a090*/  DFMA R132, R132, UR6, R8 ;  /* 0x0000000684847c2b */ /* 0x000fe20008000008 */
[----:B------:R-:W-:Y:S01]  /*a0a0*/  IMAD.MOV.U32 R7, RZ, RZ, R11 ;  /* 0x000000ffff077224 */ /* 0x000fe200078e000b */
[----:B------:R-:W-:Y:S01]  /*a0b0*/  MOV R8, RZ ;  /* 0x000000ff00087202 */ /* 0x000fe20000000f00 */
[----:B------:R-:W-:Y:S01]  /*a0c0*/  IMAD.MOV.U32 R9, RZ, RZ, 0x40000000 ;  /* 0x40000000ff097424 */ /* 0x000fe200078e00ff */
[----:B------:R-:W-:-:S07]  /*a0d0*/  MOV R6, 0xa0f0 ;  /* 0x0000a0f000067802 */ /* 0x000fce0000000f00 */
[----:B------:R-:W-:Y:S05]  /*a0e0*/  CALL.REL.NOINC `($_Z11RKCK_updatePdS_S_S_S_S_S_S_S_S_S_S_PiS_S_S_S_S_S_S_S_S_S_S_S_S_S_S_S_S_S_S_S_S_S_S_S_S_S_S_S_S_S_S_S_S_S_S_S_S_S_S_S_S_S_$__internal_accurate_pow) ;  /* 0x000000a400907944 */ /* 0x000fea0003c00000 */
[----:B------:R-:W-:Y:S05]  /*a0f0*/  BSYNC.RECONVERGENT B2 ;  /* 0x0000000000027941 */ /* 0x000fea0003800200 */
.L_x_180:
        /* <DEDUP_REMOVED lines=15> */
[----:B------:R-:W-:Y:S01]  /*a1f0*/  @!P0 MOV R12, 0x0 ;  /* 0x00000000000c8802 */ /* 0x000fe20000000f00 */
[----:B------:R-:W-:-:S07]  /*a200*/  @!P0 IMAD.MOV.U32 R13, RZ, RZ, 0x7ff00000 ;  /* 0x7ff00000ff0d8424 */ /* 0x000fce00078e00ff */
.L_x_182:
[----:B------:R-:W-:Y:S05]  /*a210*/  BSYNC.RECONVERGENT B2 ;  /* 0x0000000000027941 */ /* 0x000fea0003800200 */
.L_x_181:
[----:B------:R-:W-:Y:S01]  /*a220*/  BSSY.RECONVERGENT B2, `(.L_x_183) ;  /* 0x0000005000027945 */ /* 0x000fe20003800200 */
[----:B------:R-:W-:Y:S01]  /*a230*/  IMAD.MOV.U32 R8, RZ, RZ, RZ ;  /* 0x000000ffff087224 */ /* 0x000fe200078e00ff */
[----:B------:R-:W-:Y:S01]  /*a240*/  MOV R6, 0xa270 ;  /* 0x0000a27000067802 */ /* 0x000fe20000000f00 */
[----:B------:R-:W-:-:S07]  /*a250*/  IMAD.MOV.U32 R9, RZ, RZ, 0x40000000 ;  /* 0x40000000ff097424 */ /* 0x000fce00078e00ff */
[----:B------:R-:W-:Y:S05]  /*a260*/  CALL.REL.NOINC `($_Z11RKCK_updatePdS_S_S_S_S_S_S_S_S_S_S_PiS_S_S_S_S_S_S_S_S_S_S_S_S_S_S_S_S_S_S_S_S_S_S_S_S_S_S_S_S_S_S_S_S_S_S_S_S_S_S_S_S_S_$__internal_accurate_pow) ;  /* 0x000000a400307944 */ /* 0x000fea0003c00000 */
[----:B------:R-:W-:Y:S05]  /*a270*/  BSYNC.RECONVERGENT B2 ;  /* 0x0000000000027941 */ /* 0x000fea0003800200 */
.L_x_183:
        /* <DEDUP_REMOVED lines=18> */
.L_x_185:
[----:B------:R-:W-:Y:S05]  /*a3a0*/  BSYNC.RECONVERGENT B2 ;  /* 0x0000000000027941 */ /* 0x000fea0003800200 */
.L_x_184:
        /* <DEDUP_REMOVED lines=27> */
.L_x_187:
[----:B------:R-:W-:Y:S05]  /*a560*/  BSYNC.RECONVERGENT B2 ;  /* 0x0000000000027941 */ /* 0x000fea0003800200 */
.L_x_186:
        /* <DEDUP_REMOVED lines=21> */
[----:B------:R-:W-:Y:S01]  /*a6c0*/  MOV R9, R131 ;  /* 0x0000008300097202 */ /* 0x000fe20000000f00 */
[----:B------:R-:W-:Y:S01]  /*a6d0*/  IMAD.MOV.U32 R10, RZ, RZ, -0x22556cc3 ;  /* 0xddaa933dff0a7424 */ /* 0x000fe200078e00ff */
[----:B------:R-:W-:Y:S01]  /*a6e0*/  MOV R6, 0xa710 ;  /* 0x0000a71000067802 */ /* 0x000fe20000000f00 */
[----:B------:R-:W-:-:S07]  /*a6f0*/  IMAD.MOV.U32 R7, RZ, RZ, 0x403968f1 ;  /* 0x403968f1ff077424 */ /* 0x000fce00078e00ff */
[----:B------:R-:W-:Y:S05]  /*a700*/  CALL.REL.NOINC `($__internal_0_$__cuda_sm20_div_rn_f64_full) ;  /* 0x0000009400c87944 */ /* 0x000fea0003c00000 */
[----:B------:R-:W-:Y:S01]  /*a710*/  IMAD.MOV.U32 R12, RZ, RZ, R8 ;  /* 0x000000ffff0c7224 */ /* 0x000fe200078e0008 */
[----:B------:R-:W-:-:S07]  /*a720*/  MOV R13, R7 ;  /* 0x00000007000d7202 */ /* 0x000fce0000000f00 */
.L_x_191:
[----:B------:R-:W-:Y:S05]  /*a730*/  BSYNC.RECONVERGENT B4 ;  /* 0x0000000000047941 */ /* 0x000fea0003800200 */
.L_x_190:
        /* <DEDUP_REMOVED lines=8> */
.L_x_192:
        /* <DEDUP_REMOVED lines=38> */
.L_x_194:
[----:B------:R-:W-:Y:S05]  /*aa20*/  BSYNC.RECONVERGENT B4 ;  /* 0x0000000000047941 */ /* 0x000fea0003800200 */
.L_x_193:
        /* <DEDUP_REMOVED lines=11> */
.L_x_195:
        /* <DEDUP_REMOVED lines=15> */
.L_x_197:
[----:B------:R-:W-:Y:S05]  /*abd0*/  BSYNC.RECONVERGENT B3 ;  /* 0x0000000000037941 */ /* 0x000fea0003800200 */
.L_x_196:
        /* <DEDUP_REMOVED lines=11> */
.L_x_198:
        /* <DEDUP_REMOVED lines=15> */
.L_x_200:
[----:B------:R-:W-:Y:S05]  /*ad80*/  BSYNC.RECONVERGENT B3 ;  /* 0x0000000000037941 */ /* 0x000fea0003800200 */
.L_x_199:
[----:B------:R-:W-:Y:S01]  /*ad90*/  FSEL R15, R7, 1.875, P2 ;  /* 0x3ff00000070f7808 */ /* 0x000fe20001000000 */
[----:B------:R-:W-:Y:S01]  /*ada0*/  BSSY.RECONVERGENT B4, `(.L_x_201) ;  /* 0x0000017000047945 */ /* 0x000fe20003800200 */
[----:B------:R-:W-:Y:S02]  /*adb0*/  FSEL R14, R6, RZ, P2 ;  /* 0x000000ff060e7208 */ /* 0x000fe40001000000 */
[----:B------:R-:W0:Y:S01]  /*adc0*/  MUFU.RCP64H R7, R15 ;  /* 0x0000000f00077308 */ /* 0x000e220000001800 */
[----:B------:R-:W-:Y:S02]  /*add0*/  MOV R6, 0x1 ;  /* 0x0000000100067802 */ /* 0x000fe40000000f00 */
        /* <DEDUP_REMOVED lines=19> */
.L_x_202:
[----:B------:R-:W-:Y:S05]  /*af10*/  BSYNC.RECONVERGENT B4 ;  /* 0x0000000000047941 */ /* 0x000fea0003800200 */
.L_x_201:
        /* <DEDUP_REMOVED lines=71> */
.L_x_204:
[----:B------:R-:W-:Y:S05]  /*b390*/  BSYNC.RECONVERGENT B3 ;  /* 0x0000000000037941 */ /* 0x000fea0003800200 */
.L_x_203:
        /* <DEDUP_REMOVED lines=10> */
.L_x_206:
[----:B------:R-:W-:Y:S05]  /*b440*/  BSYNC.RECONVERGENT B4 ;  /* 0x0000000000047941 */ /* 0x000fea0003800200 */
.L_x_205:
        /* <DEDUP_REMOVED lines=8> */
.L_x_207:
        /* <DEDUP_REMOVED lines=14> */
.L_x_209:
[----:B------:R-:W-:Y:S05]  /*b5b0*/  BSYNC.RECONVERGENT B3 ;  /* 0x0000000000037941 */ /* 0x000fea0003800200 */
.L_x_208:
        /* <DEDUP_REMOVED lines=36> */
.L_x_211:
[----:B------:R-:W-:Y:S05]  /*b800*/  BSYNC.RECONVERGENT B4 ;  /* 0x0000000000047941 */ /* 0x000fea0003800200 */
.L_x_210:
        /* <DEDUP_REMOVED lines=27> */
.L_x_213:
[----:B------:R-:W-:Y:S05]  /*b9c0*/  BSYNC.RECONVERGENT B4 ;  /* 0x0000000000047941 */ /* 0x000fea0003800200 */
.L_x_212:
[----:B------:R-:W-:Y:S01]  /*b9d0*/  DADD R10, -RZ, |R16| ;  /* 0x00000000ff0a7229 */ /* 0x000fe20000000510 */
[----:B------:R-:W-:Y:S01]  /*b9e0*/  BSSY.RECONVERGENT B3, `(.L_x_214) ;  /* 0x0000008000037945 */ /* 0x000fe20003800200 */
[----:B------:R-:W-:Y:S01]  /*b9f0*/  IMAD.MOV.U32 R14, RZ, RZ, R6 ;  /* 0x000000ffff0e7224 */ /* 0x000fe200078e0006 */
[----:B------:R-:W-:Y:S01]  /*ba00*/  MOV R8, RZ ;  /* 0x000000ff00087202 */ /* 0x000fe20000000f00 */
[----:B------:R-:W-:Y:S01]  /*ba10*/  IMAD.MOV.U32 R15, RZ, RZ, R7 ;  /* 0x000000ffff0f7224 */ /* 0x000fe200078e0007 */
[----:B------:R-:W-:Y:S01]  /*ba20*/  MOV R6, 0xba60 ;  /* 0x0000ba6000067802 */ /* 0x000fe20000000f00 */
[----:B------:R-:W-:-:S04]  /*ba30*/  IMAD.MOV.U32 R9, RZ, RZ, 0x40100000 ;  /* 0x40100000ff097424 */ /* 0x000fc800078e00ff */
[----:B------:R-:W-:-:S07]  /*ba40*/  IMAD.MOV.U32 R7, RZ, RZ, R11 ;  /* 0x000000ffff077224 */ /* 0x000fce00078e000b */
[----:B------:R-:W-:Y:S05]  /*ba50*/  CALL.REL.NOINC `($_Z11RKCK_updatePdS_S_S_S_S_S_S_S_S_S_S_PiS_S_S_S_S_S_S_S_S_S_S_S_S_S_S_S_S_S_S_S_S_S_S_S_S_S_S_S_S_S_S_S_S_S_S_S_S_S_S_S_S_S_$__internal_accurate_pow) ;  /* 0x0000008c00347944 */ /* 0x000fea0003c00000 */
[----:B------:R-:W-:Y:S05]  /*ba60*/  BSYNC.RECONVERGENT B3 ;  /* 0x0000000000037941 */ /* 0x000fea0003800200 */
.L_x_214:
        /* <DEDUP_REMOVED lines=13> */
[----:B------:R-:W-:Y:S01]  /*bb40*/  @!P1 MOV R132, 0x0 ;  /* 0x0000000000849802 */ /* 0x000fe20000000f00 */
[----:B------:R-:W-:-:S07]  /*bb50*/  @!P1 IMAD.MOV.U32 R133, RZ, RZ, 0x7ff00000 ;  /* 0x7ff00000ff859424 */ /* 0x000fce00078e00ff */
.L_x_216:
[----:B------:R-:W-:Y:S05]  /*bb60*/  BSYNC.RECONVERGENT B3 ;  /* 0x0000000000037941 */ /* 0x000fea0003800200 */
.L_x_215:
[----:B------:R-:W-:Y:S01]  /*bb70*/  BSSY.RECONVERGENT B3, `(.L_x_217) ;  /* 0x0000005000037945 */ /* 0x000fe20003800200 */
[----:B------:R-:W-:Y:S01]  /*bb80*/  IMAD.MOV.U32 R8, RZ, RZ, RZ ;  /* 0x000000ffff087224 */ /* 0x000fe200078e00ff */
[----:B------:R-:W-:Y:S01]  /*bb90*/  MOV R6, 0xbbc0 ;  /* 0x0000bbc000067802 */ /* 0x000fe20000000f00 */
[----:B------:R-:W-:-:S07]  /*bba0*/  IMAD.MOV.U32 R9, RZ, RZ, 0x40000000 ;  /* 0x40000000ff097424 */ /* 0x000fce00078e00ff */
[----:B------:R-:W-:Y:S05]  /*bbb0*/  CALL.REL.NOINC `($_Z11RKCK_updatePdS_S_S_S_S_S_S_S_S_S_S_PiS_S_S_S_S_S_S_S_S_S_S_S_S_S_S_S_S_S_S_S_S_S_S_S_S_S_S_S_S_S_S_S_S_S_S_S_S_S_S_S_S_S_$__internal_accurate_pow) ;  /* 0x0000008800dc7944 */ /* 0x000fea0003c00000 */
[----:B------:R-:W-:Y:S05]  /*bbc0*/  BSYNC.RECONVERGENT B3 ;  /* 0x0000000000037941 */ /* 0x000fea0003800200 */
.L_x_217:
[----:B------:R-:W0:Y:S01]  /*bbd0*/  MUFU.RCP64H R11, R7 ;  /* 0x00000007000b7308 */ /* 0x000e220000001800 */
[----:B------:R-:W-:Y:S01]  /*bbe0*/  MOV R16, R8 ;  /* 0x0000000800107202 */ /* 0x000fe20000000f00 */
[----:B------:R-:W-:Y:S01]  /*bbf0*/  IMAD.MOV.U32 R17, RZ, RZ, R7 ;  /* 0x000000ffff117224 */ /* 0x000fe200078e0007 */
[----:B------:R-:W-:Y:S01]  /*bc00*/  FSETP.GEU.AND P2, PT, |R131|, 6.5827683646048100446e-37, PT ;  /* 0x036000008300780b */ /* 0x000fe20003f4e200 */
[----:B------:R-:W-:Y:S01]  /*bc10*/  IMAD.MOV.U32 R10, RZ, RZ, 0x1 ;  /* 0x00000001ff0a7424 */ /* 0x000fe200078e00ff */
[----:B------:R-:W-:Y:S01]  /*bc20*/  BSSY.RECONVERGENT B4, `(.L_x_218) ;  /* 0x0000015000047945 */ /* 0x000fe20003800200 */
[----:B------:R-:W-:Y:S02]  /*bc30*/  FSEL R132, R132, RZ, P0 ;  /* 0x000000ff84847208 */ /* 0x000fe40000000000 */
[----:B------:R-:W-:Y:S02]  /*bc40*/  FSEL R133, R133, 1.875, P0 ;  /* 0x3ff0000085857808 */ /* 0x000fe40000000000 */
        /* <DEDUP_REMOVED lines=18> */
.L_x_219:
[----:B------:R-:W-:Y:S05]  /*bd70*/  BSYNC.RECONVERGENT B4 ;  /* 0x0000000000047941 */ /* 0x000fea0003800200 */
.L_x_218:
        /* <DEDUP_REMOVED lines=24> */
.L_x_221:
[----:B------:R-:W-:Y:S05]  /*bf00*/  BSYNC.RECONVERGENT B4 ;  /* 0x0000000000047941 */ /* 0x000fea0003800200 */
.L_x_220:
        /* <DEDUP_REMOVED lines=24> */
.L_x_223:
[----:B------:R-:W-:Y:S05]  /*c090*/  BSYNC.RECONVERGENT B4 ;  /* 0x0000000000047941 */ /* 0x000fea0003800200 */
.L_x_222:
[----:B------:R-:W0:Y:S01]  /*c0a0*/  MUFU.RCP64H R7, 2.2068995190759351541e-25 ;  /* 0x3ad1133700077908 */ /* 0x000e220000001800 */
[----:B------:R-:W-:Y:S01]  /*c0b0*/  MOV R10, 0x3e6d717a ;  /* 0x3e6d717a000a7802 */ /* 0x000fe20000000f00 */
[----:B------:R-:W-:Y:S01]  /*c0c0*/  IMAD.MOV.U32 R11, RZ, RZ, 0x3ad11337 ;  /* 0x3ad11337ff0b7424 */ /* 0x000fe200078e00ff */
[----:B------:R-:W-:Y:S01]  /*c0d0*/  UMOV UR6, 0x242ee8b4 ;  /* 0x242ee8b400067882 */ /* 0x000fe20000000000 */
[----:B------:R-:W-:Y:S01]  /*c0e0*/  IMAD.MOV.U32 R6, RZ, RZ, 0x1 ;  /* 0x00000001ff067424 */ /* 0x000fe200078e00ff */
[----:B------:R-:W-:Y:S01]  /*c0f0*/  UMOV UR7, 0x3c65d390 ;  /* 0x3c65d39000077882 */ /* 0x000fe20000000000 */
        /* <DEDUP_REMOVED lines=23> */
.L_x_225:
[----:B------:R-:W-:Y:S05]  /*c270*/  BSYNC.RECONVERGENT B4 ;  /* 0x0000000000047941 */ /* 0x000fea0003800200 */
.L_x_224:
[----:B------:R-:W-:Y:S01]  /*c280*/  UMOV UR6, 0xf054bc45 ;  /* 0xf054bc4500067882 */ /* 0x000fe20000000000 */
[----:B------:R-:W-:Y:S02]  /*c290*/  UMOV UR7, 0x3ee49004 ;  /* 0x3ee4900400077882 */ /* 0x000fe40000000000 */
[----:B------:R-:W-:Y:S01]  /*c2a0*/  DADD R6, R6, -UR6 ;  /* 0x8000000606067e29 */ /* 0x000fe20008000000 */
[----:B------:R-:W-:Y:S10]  /*c2b0*/  BRA `(.L_x_226) ;  /* 0x00000008009c7947 */ /* 0x000ff40003800000 */
.L_x_189:
        /* <DEDUP_REMOVED lines=8> */
.L_x_227:
        /* <DEDUP_REMOVED lines=17> */
[----:B------:R-:W-:Y:S01]  /*c450*/  @!P0 MOV R6, 0x0 ;  /* 0x0000000000068802 */ /* 0x000fe20000000f00 */
[----:B------:R-:W-:-:S07]  /*c460*/  @!P0 IMAD.MOV.U32 R7, RZ, RZ, 0x7ff00000 ;  /* 0x7ff00000ff078424 */ /* 0x000fce00078e00ff */
.L_x_229:
[----:B------:R-:W-:Y:S05]  /*c470*/  BSYNC.RECONVERGENT B3 ;  /* 0x0000000000037941 */ /* 0x000fea0003800200 */
.L_x_228:
        /* <DEDUP_REMOVED lines=21> */
.L_x_231:
[----:B------:R-:W-:Y:S05]  /*c5d0*/  BSYNC.RECONVERGENT B4 ;  /* 0x0000000000047941 */ /* 0x000fea0003800200 */
.L_x_230:
        /* <DEDUP_REMOVED lines=50> */
[----:B------:R-:W-:Y:S01]  /*c900*/  LEA R13, R8, R11, 0x14 ;  /* 0x0000000b080d7211 */ /* 0x000fe200078ea0ff */
        /* <DEDUP_REMOVED lines=15> */
.L_x_233:
[----:B------:R-:W-:Y:S05]  /*ca00*/  BSYNC.RECONVERGENT B3 ;  /* 0x0000000000037941 */ /* 0x000fea0003800200 */
.L_x_232:
        /* <DEDUP_REMOVED lines=16> */
[----:B------:R-:W-:-:S07]  /*cb10*/  IMAD.MOV.U32 R7, RZ, RZ, R91 ;  /* 0x000000ffff077224 */ /* 0x000fce00078e005b */
[----:B------:R-:W-:Y:S05]  /*cb20*/  CALL.REL.NOINC `($__internal_0_$__cuda_sm20_div_rn_f64_full) ;  /* 0x0000007000c07944 */ /* 0x000fea0003c00000 */
[----:B------:R-:W-:Y:S01]  /*cb30*/  MOV R128, R8 ;  /* 0x0000000800807202 */ /* 0x000fe20000000f00 */
[----:B------:R-:W-:-:S07]  /*cb40*/  IMAD.MOV.U32 R129, RZ, RZ, R7 ;  /* 0x000000ffff817224 */ /* 0x000fce00078e0007 */
.L_x_235:
[----:B------:R-:W-:Y:S05]  /*cb50*/  BSYNC.RECONVERGENT B4 ;  /* 0x0000000000047941 */ /* 0x000fea0003800200 */
.L_x_234:
[----:B------:R-:W0:Y:S01]  /*cb60*/  MUFU.RCP64H R7, R91 ;  /* 0x0000005b00077308 */ /* 0x000e220000001800 */
[----:B------:R-:W-:Y:S01]  /*cb70*/  IMAD.MOV.U32 R6, RZ, RZ, 0x1 ;  /* 0x00000001ff067424 */ /* 0x000fe200078e00ff */
[----:B------:R-:W-:Y:S01]  /*cb80*/  DMUL R132, R132, -4 ;  /* 0xc010000084847828 */ /* 0x000fe20000000000 */
[----:B------:R-:W-:Y:S01]  /*cb90*/  UMOV UR6, 0x242ee8b4 ;  /* 0x242ee8b400067882 */ /* 0x000fe20000000000 */
[----:B------:R-:W-:Y:S01]  /*cba0*/  UMOV UR7, 0x3c65d390 ;  /* 0x3c65d39000077882 */ /* 0x000fe20000000000 */
[----:B------:R-:W-:Y:S02]  /*cbb0*/  BSSY.RECONVERGENT B4, `(.L_x_236) ;  /* 0x0000015000047945 */ /* 0x000fe40003800200 */
[----:B0-----:R-:W-:-:S08]  /*cbc0*/  DFMA R8, -R90, R6, 1 ;  /* 0x3ff000005a08742b */ /* 0x001fd00000000106 */
[----:B------:R-:W-:-:S08]  /*cbd0*/  DFMA R8, R8, R8, R8 ;  /* 0x000000080808722b */ /* 0x000fd00000000008 */
[----:B------:R-:W-:Y:S02]  /*cbe0*/  DFMA R6, R6, R8, R6 ;  /* 0x000000080606722b */ /* 0x000fe40000000006 */
[----:B------:R-:W-:-:S06]  /*cbf0*/  DMUL R8, R132, UR6 ;  /* 0x0000000684087c28 */ /* 0x000fcc0008000000 */
        /* <DEDUP_REMOVED lines=11> */
[----:B------:R-:W-:Y:S02]  /*ccb0*/  MOV R7, R91 ;  /* 0x0000005b00077202 */ /* 0x000fe40000000f00 */
[----:B------:R-:W-:-:S07]  /*ccc0*/  MOV R6, 0xcce0 ;  /* 0x0000cce000067802 */ /* 0x000fce0000000f00 */
[----:B------:R-:W-:Y:S05]  /*ccd0*/  CALL.REL.NOINC `($__internal_0_$__cuda_sm20_div_rn_f64_full) ;  /* 0x0000007000547944 */ /* 0x000fea0003c00000 */
[----:B------:R-:W-:Y:S02]  /*cce0*/  IMAD.MOV.U32 R14, RZ, RZ, R8 ;  /* 0x000000ffff0e7224 */ /* 0x000fe400078e0008 */
[----:B------:R-:W-:-:S07]  /*ccf0*/  IMAD.MOV.U32 R15, RZ, RZ, R7 ;  /* 0x000000ffff0f7224 */ /* 0x000fce00078e0007 */
.L_x_237:
[----:B------:R-:W-:Y:S05]  /*cd00*/  BSYNC.RECONVERGENT B4 ;  /* 0x0000000000047941 */ /* 0x000fea0003800200 */
.L_x_236:
[----:B------:R-:W-:Y:S01]  /*cd10*/  IMAD.MOV.U32 R6, RZ, RZ, -0xfab43bb ;  /* 0xf054bc45ff067424 */ /* 0x000fe200078e00ff */
[----:B------:R-:W-:-:S07]  /*cd20*/  MOV R7, 0xbee49004 ;  /* 0xbee4900400077802 */ /* 0x000fce0000000f00 */
.L_x_226:
[----:B------:R-:W-:Y:S05]  /*cd30*/  BSYNC.RECONVERGENT B2 ;  /* 0x0000000000027941 */ /* 0x000fea0003800200 */
.L_x_188:
        /* <DEDUP_REMOVED lines=18> */
[----:B------:R-:W3:Y:S04]  /*ce60*/  LDG.E.64 R142, desc[UR4][R94.64] ;  /* 0x000000045e8e7981 */ /* 0x000ee8000c1e1b00 */
[----:B------:R-:W3:Y:S04]  /*ce70*/  LDG.E.64 R144, desc[UR4][R106.64] ;  /* 0x000000046a907981 */ /* 0x000ee8000c1e1b00 */
[----:B------:R-:W4:Y:S04]  /*ce80*/  LDG.E.64 R148, desc[UR4][R96.64] ;  /* 0x0000000460947981 */ /* 0x000f28000c1e1b00 */
[----:B------:R-:W4:Y:S04]  /*ce90*/  LDG.E.64 R150, desc[UR4][R114.64] ;  /* 0x0000000472967981 */ /* 0x000f28000c1e1b00 */
[----:B------:R-:W5:Y:S04]  /*cea0*/  LDG.E.64 R154, desc[UR4][R126.64] ;  /* 0x000000047e9a7981 */ /* 0x000f68000c1e1b00 */
[----:B------:R-:W5:Y:S04]  /*ceb0*/  LDG.E.64 R156, desc[UR4][R98.64] ;  /* 0x00000004629c7981 */ /* 0x000f68000c1e1b00 */
[----:B------:R-:W2:Y:S04]  /*cec0*/  LDG.E.64 R132, desc[UR4][R116.64] ;  /* 0x0000000474847981 */ /* 0x000ea8000c1e1b00 */
[----:B------:R-:W2:Y:S04]  /*ced0*/  LDG.E.64 R138, desc[UR4][R118.64] ;  /* 0x00000004768a7981 */ /* 0x000ea8000c1e1b00 */
[----:B------:R-:W2:Y:S04]  /*cee0*/  LDG.E.64 R152, desc[UR4][R86.64] ;  /* 0x0000000456987981 */ /* 0x000ea8000c1e1b00 */
[----:B------:R-:W2:Y:S04]  /*cef0*/  LDG.E.64 R140, desc[UR4][R78.64] ;  /* 0x000000044e8c7981 */ /* 0x000ea8000c1e1b00 */
[----:B0-----:R-:W2:Y:S04]  /*cf00*/  LDG.E.64 R10, desc[UR4][R82.64] ;  /* 0x00000004520a7981 */ /* 0x001ea8000c1e1b00 */
[----:B------:R-:W2:Y:S04]  /*cf10*/  LDG.E.64 R8, desc[UR4][R88.64] ;  /* 0x0000000458087981 */ /* 0x000ea8000c1e1b00 */
[----:B-1----:R-:W2:Y:S04]  /*cf20*/  LDG.E.64 R6, desc[UR4][R108.64] ;  /* 0x000000046c067981 */ /* 0x002ea8000c1e1b00 */
[----:B------:R-:W2:Y:S04]  /*cf30*/  LDG.E.64 R12, desc[UR4][R110.64] ;  /* 0x000000046e0c7981 */ /* 0x000ea8000c1e1b00 */
[----:B------:R-:W2:Y:S04]  /*cf40*/  LDG.E.64 R14, desc[UR4][R100.64] ;  /* 0x00000004640e7981 */ /* 0x000ea8000c1e1b00 */
[----:B------:R-:W2:Y:S04]  /*cf50*/  LDG.E.64 R136, desc[UR4][R102.64] ;  /* 0x0000000466887981 */ /* 0x000ea8000c1e1b00 */
[----:B------:R-:W2:Y:S04]  /*cf60*/  LDG.E.64 R146, desc[UR4][R74.64] ;  /* 0x000000044a927981 */ /* 0x000ea8000c1e1b00 */
[----:B------:R-:W2:Y:S04]  /*cf70*/  LDG.E.64 R128, desc[UR4][R62.64] ;  /* 0x000000043e807981 */ /* 0x000ea8000c1e1b00 */
[----:B------:R-:W2:Y:S04]  /*cf80*/  LDG.E.64 R16, desc[UR4][R84.64] ;  /* 0x0000000454107981 */ /* 0x000ea8000c1e1b00 */
[----:B------:R-:W2:Y:S01]  /*cf90*/  LDG.E.64 R134, desc[UR4][R80.64] ;  /* 0x0000000450867981 */ /* 0x000ea2000c1e1b00 */
[----:B------:R-:W-:Y:S01]  /*cfa0*/  UMOV UR6, 0xed097b42 ;  /* 0xed097b4200067882 */ /* 0x000fe20000000000 */
[----:B------:R-:W-:Y:S01]  /*cfb0*/  UMOV UR7, 0x3f9e3425 ;  /* 0x3f9e342500077882 */ /* 0x000fe20000000000 */
[----:B------:R-:W-:Y:S01]  /*cfc0*/  UMOV UR8, 0x12f684be ;  /* 0x12f684be00087882 */ /* 0x000fe20000000000 */
[----:B------:R-:W-:Y:S01]  /*cfd0*/  UMOV UR9, 0x3fa54bda ;  /* 0x3fa54bda00097882 */ /* 0x000fe20000000000 */
[----:B------:R-:W2:Y:S01]  /*cfe0*/  LDG.E.64 R158, desc[UR4][R54.64] ;  /* 0x00000004369e7981 */ /* 0x000ea2000c1e1b00 */
[----:B------:R-:W-:Y:S01]  /*cff0*/  UMOV UR10, 0x5ed097b4 ;  /* 0x5ed097b4000a7882 */ /* 0x000fe20000000000 */
[----:B------:R-:W-:Y:S01]  /*d000*/  UMOV UR11, 0x3fd99f42 ;  /* 0x3fd99f42000b7882 */ /* 0x000fe20000000000 */
[----:B---3--:R-:W-:Y:S01]  /*d010*/  DFMA R142, R144, UR6, R142 ;  /* 0x00000006908e7c2b */ /* 0x008fe2000800008e */
[----:B------:R-:W3:Y:S01]  /*d020*/  LDG.E.64 R144, desc[UR4][R68.64] ;  /* 0x0000000444907981 */ /* 0x000ee2000c1e1b00 */
[----:B----4-:R-:W-:-:S03]  /*d030*/  DFMA R148, R150, UR6, R148 ;  /* 0x0000000696947c2b */ /* 0x010fc60008000094 */
[----:B------:R-:W4:Y:S01]  /*d040*/  LDG.E.64 R150, desc[UR4][R56.64] ;  /* 0x0000000438967981 */ /* 0x000f22000c1e1b00 */
[----:B-----5:R-:W-:-:S03]  /*d050*/  DFMA R154, R156, UR6, R154 ;  /* 0x000000069c9a7c2b */ /* 0x020fc6000800009a */
[----:B------:R-:W5:Y:S01]  /*d060*/  LDG.E.64 R156, desc[UR4][R58.64] ;  /* 0x000000043a9c7981 */ /* 0x000f62000c1e1b00 */
[----:B--2---:R-:W-:Y:S02]  /*d070*/  DFMA R138, R138, UR6, R132 ;  /* 0x000000068a8a7c2b */ /* 0x004fe40008000084 */
[----:B------:R-:W-:Y:S01]  /*d080*/  DFMA R148, R152, 0.341796875, R148 ;  /* 0x3fd5e0009894782b */ /* 0x000fe20000000094 */
[----:B------:R-:W2:Y:S01]  /*d090*/  LDG.E.64 R152, desc[UR4][R60.64] ;  /* 0x000000043c987981 */ /* 0x000ea2000c1e1b00 */
[----:B------:R-:W-:-:S03]  /*d0a0*/  DFMA R132, R140, 0.341796875, R154 ;  /* 0x3fd5e0008c84782b */ /* 0x000fc6000000009a */
[----:B------:R-:W5:Y:S01]  /*d0b0*/  LDG.E.64 R140, desc[UR4][R66.64] ;  /* 0x00000004428c7981 */ /* 0x000f62000c1e1b00 */
[----:B------:R-:W-:-:S03]  /*d0c0*/  DFMA R10, R10, 0.341796875, R142 ;  /* 0x3fd5e0000a0a782b */ /* 0x000fc6000000008e */
[----:B------:R-:W2:Y:S01]  /*d0d0*/  LDG.E.64 R142, desc[UR4][R50.64] ;  /* 0x00000004328e7981 */ /* 0x000ea2000c1e1b00 */
[----:B------:R-:W-:-:S03]  /*d0e0*/  DFMA R8, R8, 0.341796875, R138 ;  /* 0x3fd5e0000808782b */ /* 0x000fc6000000008a */
[----:B------:R-:W2:Y:S01]  /*d0f0*/  LDG.E.64 R154, desc[UR4][R64.64] ;  /* 0x00000004409a7981 */ /* 0x000ea2000c1e1b00 */
[----:B------:R-:W-:-:S03]  /*d100*/  DFMA R138, R12, UR6, R6 ;  /* 0x000000060c8a7c2b */ /* 0x000fc60008000006 */
[----:B------:R-:W2:Y:S04]  /*d110*/  LDG.E.64 R12, desc[UR4][R70.64] ;  /* 0x00000004460c7981 */ /* 0x000ea8000c1e1b00 */
[----:B------:R-:W2:Y:S01]  /*d120*/  LDG.E.64 R6, desc[UR4][R76.64] ;  /* 0x000000044c067981 */ /* 0x000ea2000c1e1b00 */
[----:B------:R-:W-:-:S03]  /*d130*/  DFMA R136, R136, UR6, R14 ;  /* 0x0000000688887c2b */ /* 0x000fc6000800000e */
[----:B------:R-:W2:Y:S01]  /*d140*/  LDG.E.64 R14, desc[UR4][R72.64] ;  /* 0x00000004480e7981 */ /* 0x000ea2000c1e1b00 */
[----:B------:R-:W-:-:S08]  /*d150*/  DFMA R146, R146, UR8, R148 ;  /* 0x0000000892927c2b */ /* 0x000fd00008000094 */
[----:B------:R-:W-:Y:S02]  /*d160*/  DFMA R128, R128, UR10, R146 ;  /* 0x0000000a80807c2b */ /* 0x000fe40008000092 */
[----:B------:R-:W-:Y:S01]  /*d170*/  DFMA R16, R16, 0.341796875, R138 ;  /* 0x3fd5e0001010782b */ /* 0x000fe2000000008a */
[----:B------:R-:W2:Y:S01]  /*d180*/  LDG.E.64 R146, desc[UR4][R46.64] ;  /* 0x000000042e927981 */ /* 0x000ea2000c1e1b00 */
[----:B------:R-:W-:-:S03]  /*d190*/  DFMA R148, R134, 0.341796875, R136 ;  /* 0x3fd5e0008694782b */ /* 0x000fc60000000088 */
[----:B------:R-:W2:Y:S04]  /*d1a0*/  LDG.E.64 R134, desc[UR4][R52.64] ;  /* 0x0000000434867981 */ /* 0x000ea8000c1e1b00 */
[----:B------:R-:W2:Y:S04]  /*d1b0*/  LDG.E.64 R136, desc[UR4][R48.64] ;  /* 0x0000000430887981 */ /* 0x000ea8000c1e1b00 */
[----:B------:R-:W2:Y:S01]  /*d1c0*/  LDG.E.64 R138, desc[UR4][R44.64] ;  /* 0x000000042c8a7981 */ /* 0x000ea2000c1e1b00 */
[----:B------:R-:W-:Y:S01]  /*d1d0*/  BSSY.RECONVERGENT B2, `(.L_x_238) ;  /* 0x0000018000027945 */ /* 0x000fe20003800200 */
[----:B---3--:R-:W-:-:S08]  /*d1e0*/  DFMA R144, R144, UR8, R148 ;  /* 0x0000000890907c2b */ /* 0x008fd00008000094 */
[----:B----4-:R-:W-:Y:S02]  /*d1f0*/  DFMA R144, R150, UR10, R144 ;  /* 0x0000000a96907c2b */ /* 0x010fe40008000090 */
[----:B-----5:R-:W-:Y:S02]  /*d200*/  DFMA R132, R140, UR8, R132 ;  /* 0x000000088c847c2b */ /* 0x020fe40008000084 */
[----:B--2---:R-:W-:-:S06]  /*d210*/  DFMA R128, R142, 0.061767578125, R128 ;  /* 0x3fafa0008e80782b */ /* 0x004fcc0000000080 */
[----:B------:R-:W-:Y:S02]  /*d220*/  DFMA R132, R158, UR10, R132 ;  /* 0x0000000a9e847c2b */ /* 0x000fe40008000084 */
[----:B------:R-:W-:Y:S02]  /*d230*/  DFMA R10, R12, UR8, R10 ;  /* 0x000000080c0a7c2b */ /* 0x000fe4000800000a */
[----:B------:R-:W-:Y:S02]  /*d240*/  DFMA R6, R6, UR8, R8 ;  /* 0x0000000806067c2b */ /* 0x000fe40008000008 */
[----:B------:R-:W-:Y:S02]  /*d250*/  DFMA R14, R14, UR8, R16 ;  /* 0x000000080e0e7c2b */ /* 0x000fe40008000010 */
[----:B------:R-:W-:Y:S02]  /*d260*/  DADD R8, -RZ, |R128| ;  /* 0x00000000ff087229 */ /* 0x000fe40000000580 */
[----:B------:R-:W-:-:S02]  /*d270*/  DFMA R10, R156, UR10, R10 ;  /* 0x0000000a9c0a7c2b */ /* 0x000fc4000800000a */
[----:B------:R-:W-:Y:S02]  /*d280*/  DFMA R6, R154, UR10, R6 ;  /* 0x0000000a9a067c2b */ /* 0x000fe40008000006 */
[----:B------:R-:W-:Y:S02]  /*d290*/  DFMA R14, R152, UR10, R14 ;  /* 0x0000000a980e7c2b */ /* 0x000fe4000800000e */
[----:B------:R-:W-:Y:S02]  /*d2a0*/  DFMA R130, R130, 0.061767578125, R132 ;  /* 0x3fafa0008282782b */ /* 0x000fe40000000084 */
[----:B------:R-:W-:Y:S01]  /*d2b0*/  DFMA R132, R146, 0.061767578125, R10 ;  /* 0x3fafa0009284782b */ /* 0x000fe2000000000a */
[----:B------:R-:W-:Y:S01]  /*d2c0*/  IMAD.MOV.U32 R10, RZ, RZ, R8 ;  /* 0x000000ffff0a7224 */ /* 0x000fe200078e0008 */
[----:B------:R-:W-:Y:S01]  /*d2d0*/  DFMA R134, R134, 0.061767578125, R6 ;  /* 0x3fafa0008686782b */ /* 0x000fe20000000006 */
[----:B------:R-:W-:Y:S01]  /*d2e0*/  IMAD.MOV.U32 R8, RZ, RZ, RZ ;  /* 0x000000ffff087224 */ /* 0x000fe200078e00ff */
[----:B------:R-:W-:Y:S01]  /*d2f0*/  MOV R6, 0xd350 ;  /* 0x0000d35000067802 */ /* 0x000fe20000000f00 */
[----:B------:R-:W-:Y:S01]  /*d300*/  IMAD.MOV.U32 R7, RZ, RZ, R9 ;  /* 0x000000ffff077224 */ /* 0x000fe200078e0009 */
[----:B------:R-:W-:Y:S01]  /*d310*/  DFMA R136, R136, 0.061767578125, R14 ;  /* 0x3fafa0008888782b */ /* 0x000fe2000000000e */
[----:B------:R-:W-:Y:S01]  /*d320*/  MOV R9, 0x40000000 ;  /* 0x4000000000097802 */ /* 0x000fe20000000f00 */
[----:B------:R-:W-:-:S11]  /*d330*/  DFMA R138, R138, 0.061767578125, R144 ;  /* 0x3fafa0008a8a782b */ /* 0x000fd60000000090 */
[----:B------:R-:W-:Y:S05]  /*d340*/  CALL.REL.NOINC `($_Z11RKCK_updatePdS_S_S_S_S_S_S_S_S_S_S_PiS_S_S_S_S_S_S_S_S_S_S_S_S_S_S_S_S_S_S_S_S_S_S_S_S_S_S_S_S_S_S_S_S_S_S_S_S_S_S_S_S_S_$__internal_accurate_pow) ;  /* 0x0000007000f87944 */ /* 0x000fea0003c00000 */
[----:B------:R-:W-:Y:S05]  /*d350*/  BSYNC.RECONVERGENT B2 ;  /* 0x0000000000027941 */ /* 0x000fea0003800200 */
.L_x_238:
        /* <DEDUP_REMOVED lines=17> */
.L_x_240:
[----:B------:R-:W-:Y:S05]  /*d470*/  BSYNC.RECONVERGENT B2 ;  /* 0x0000000000027941 */ /* 0x000fea0003800200 */
.L_x_239:
[----:B------:R-:W-:Y:S01]  /*d480*/  BSSY.RECONVERGENT B2, `(.L_x_241) ;  /* 0x0000005000027945 */ /* 0x000fe20003800200 */
[----:B------:R-:W-:Y:S01]  /*d490*/  IMAD.MOV.U32 R8, RZ, RZ, RZ ;  /* 0x000000ffff087224 */ /* 0x000fe200078e00ff */
[----:B------:R-:W-:Y:S01]  /*d4a0*/  MOV R6, 0xd4d0 ;  /* 0x0000d4d000067802 */ /* 0x000fe20000000f00 */
[----:B------:R-:W-:-:S07]  /*d4b0*/  IMAD.MOV.U32 R9, RZ, RZ, 0x40000000 ;  /* 0x40000000ff097424 */ /* 0x000fce00078e00ff */
[----:B------:R-:W-:Y:S05]  /*d4c0*/  CALL.REL.NOINC `($_Z11RKCK_updatePdS_S_S_S_S_S_S_S_S_S_S_PiS_S_S_S_S_S_S_S_S_S_S_S_S_S_S_S_S_S_S_S_S_S_S_S_S_S_S_S_S_S_S_S_S_S_S_S_S_S_S_S_S_S_$__internal_accurate_pow) ;  /* 0x0000007000987944 */ /* 0x000fea0003c00000 */
[----:B------:R-:W-:Y:S05]  /*d4d0*/  BSYNC.RECONVERGENT B2 ;  /* 0x0000000000027941 */ /* 0x000fea0003800200 */
.L_x_241:
        /* <DEDUP_REMOVED lines=16> */
[----:B------:R-:W-:Y:S01]  /*d5e0*/  @!P0 IMAD.MOV.U32 R6, RZ, RZ, 0x0 ;  /* 0x00000000ff068424 */ /* 0x000fe200078e00ff */
[----:B------:R-:W-:-:S07]  /*d5f0*/  @!P0 MOV R7, 0x7ff00000 ;  /* 0x7ff0000000078802 */ /* 0x000fce0000000f00 */
.L_x_243:
[----:B------:R-:W-:Y:S05]  /*d600*/  BSYNC.RECONVERGENT B2 ;  /* 0x0000000000027941 */ /* 0x000fea0003800200 */
.L_x_242:
        /* <DEDUP_REMOVED lines=27> */
.L_x_245:
[----:B------:R-:W-:Y:S05]  /*d7c0*/  BSYNC.RECONVERGENT B2 ;  /* 0x0000000000027941 */ /* 0x000fea0003800200 */
.L_x_244:
        /* <DEDUP_REMOVED lines=28> */
.L_x_249:
[----:B------:R-:W-:Y:S05]  /*d990*/  BSYNC.RECONVERGENT B4 ;  /* 0x0000000000047941 */ /* 0x000fea0003800200 */
.L_x_248:
[----:B------:R-:W-:Y:S01]  /*d9a0*/  BSSY.RECONVERGENT B3, `(.L_x_250) ;  /* 0x0000007000037945 */ /* 0x000fe20003800200 */
[----:B------:R-:W-:Y:S01]  /*d9b0*/  MOV R10, R12 ;  /* 0x0000000c000a7202 */ /* 0x000fe20000000f00 */
[----:B------:R-:W-:Y:S01]  /*d9c0*/  IMAD.MOV.U32 R7, RZ, RZ, R13 ;  /* 0x000000ffff077224 */ /* 0x000fe200078e000d */
[----:B------:R-:W-:Y:S01]  /*d9d0*/  MOV R6, 0xda10 ;  /* 0x0000da1000067802 */ /* 0x000fe20000000f00 */
[----:B------:R-:W-:Y:S02]  /*d9e0*/  IMAD.MOV.U32 R8, RZ, RZ, RZ ;  /* 0x000000ffff087224 */ /* 0x000fe400078e00ff */
[----:B------:R-:W-:-:S07]  /*d9f0*/  IMAD.MOV.U32 R9, RZ, RZ, 0x40000000 ;  /* 0x40000000ff097424 */ /* 0x000fce00078e00ff */
[----:B------:R-:W-:Y:S05]  /*da00*/  CALL.REL.NOINC `($_Z11RKCK_updatePdS_S_S_S_S_S_S_S_S_S_S_PiS_S_S_S_S_S_S_S_S_S_S_S_S_S_S_S_S_S_S_S_S_S_S_S_S_S_S_S_S_S_S_S_S_S_S_S_S_S_S_S_S_S_$__internal_accurate_pow) ;  /* 0x0000006c00487944 */ /* 0x000fea0003c00000 */
[----:B------:R-:W-:Y:S05]  /*da10*/  BSYNC.RECONVERGENT B3 ;  /* 0x0000000000037941 */ /* 0x000fea0003800200 */
.L_x_250:
        /* <DEDUP_REMOVED lines=38> */
.L_x_252:
[----:B------:R-:W-:Y:S05]  /*dc80*/  BSYNC.RECONVERGENT B4 ;  /* 0x0000000000047941 */ /* 0x000fea0003800200 */
.L_x_251:
        /* <DEDUP_REMOVED lines=11> */
.L_x_253:
        /* <DEDUP_REMOVED lines=13> */
[----:B------:R-:W-:Y:S01]  /*de10*/  @!P0 MOV R6, 0x0 ;  /* 0x0000000000068802 */ /* 0x000fe20000000f00 */
[----:B------:R-:W-:-:S07]  /*de20*/  @!P0 IMAD.MOV.U32 R7, RZ, RZ, 0x7ff00000 ;  /* 0x7ff00000ff078424 */ /* 0x000fce00078e00ff */
.L_x_255:
[----:B------:R-:W-:Y:S05]  /*de30*/  BSYNC.RECONVERGENT B3 ;  /* 0x0000000000037941 */ /* 0x000fea0003800200 */
.L_x_254:
        /* <DEDUP_REMOVED lines=11> */
.L_x_256:
        /* <DEDUP_REMOVED lines=15> */
.L_x_258:
[----:B------:R-:W-:Y:S05]  /*dfe0*/  BSYNC.RECONVERGENT B3 ;  /* 0x0000000000037941 */ /* 0x000fea0003800200 */
.L_x_257:
        /* <DEDUP_REMOVED lines=24> */
.L_x_260:
[----:B------:R-:W-:Y:S05]  /*e170*/  BSYNC.RECONVERGENT B4 ;  /* 0x0000000000047941 */ /* 0x000fea0003800200 */
.L_x_259:
        /* <DEDUP_REMOVED lines=18> */
[----:B------:R-:W-:Y:S01]  /*e2a0*/  MOV R17, 0x3e928af3 ;  /* 0x3e928af300117802 */ /* 0x000fe20000000f00 */
        /* <DEDUP_REMOVED lines=36> */
[----:B------:R-:W-:Y:S02]  /*e4f0*/  IMAD R143, R8, 0x100000, R11 ;  /* 0x00100000088f7824 */ /* 0x000fe400078e020b */
[----:B------:R-:W-:Y:S01]  /*e500*/  IMAD.MOV.U32 R142, RZ, RZ, R10 ;  /* 0x000000ffff8e7224 */ /* 0x000fe200078e000a */
[----:B------:R-:W-:Y:S09]  /*e510*/  @!P0 BRA `(.L_x_262) ;  /* 0x0000000000348947 */ /* 0x000ff20003800000 */
        /* <DEDUP_REMOVED lines=8> */
[----:B------:R-:W-:Y:S01]  /*e5a0*/  @!P1 IADD3 R8, PT, PT, R8, -R9, RZ ;  /* 0x8000000908089210 */ /* 0x000fe20007ffe0ff */
[----:B------:R-:W-:-:S03]  /*e5b0*/  @!P1 IMAD R7, R9, 0x100000, R11 ;  /* 0x0010000009079824 */ /* 0x000fc600078e020b */
[----:B------:R-:W-:Y:S01]  /*e5c0*/  @!P1 LEA R9, R8, 0x3ff00000, 0x14 ;  /* 0x3ff0000008099811 */ /* 0x000fe200078ea0ff */
[----:B------:R-:W-:-:S06]  /*e5d0*/  @!P1 IMAD.MOV.U32 R8, RZ, RZ, RZ ;  /* 0x000000ffff089224 */ /* 0x000fcc00078e00ff */
[----:B------:R-:W-:-:S11]  /*e5e0*/  @!P1 DMUL R142, R6, R8 ;  /* 0x00000008068e9228 */ /* 0x000fd60000000000 */
.L_x_262:
[----:B------:R-:W-:Y:S05]  /*e5f0*/  BSYNC.RECONVERGENT B3 ;  /* 0x0000000000037941 */ /* 0x000fea0003800200 */
.L_x_261:
        /* <DEDUP_REMOVED lines=8> */
[----:B------:R-:W-:Y:S01]  /*e680*/  MOV R16, R8 ;  /* 0x0000000800107202 */ /* 0x000fe20000000f00 */
[----:B------:R-:W-:-:S07]  /*e690*/  IMAD.MOV.U32 R17, RZ, RZ, R7 ;  /* 0x000000ffff117224 */ /* 0x000fce00078e0007 */
.L_x_264:
[----:B------:R-:W-:Y:S05]  /*e6a0*/  BSYNC.RECONVERGENT B4 ;  /* 0x0000000000047941 */ /* 0x000fea0003800200 */
.L_x_263:
[----:B------:R-:W-:Y:S01]  /*e6b0*/  DADD R6, -RZ, |R16| ;  /* 0x00000000ff067229 */ /* 0x000fe20000000510 */
[----:B------:R-:W-:Y:S01]  /*e6c0*/  BSSY.RECONVERGENT B3, `(.L_x_265) ;  /* 0x0000006000037945 */ /* 0x000fe20003800200 */
[----:B------:R-:W-:Y:S01]  /*e6d0*/  IMAD.MOV.U32 R8, RZ, RZ, RZ ;  /* 0x000000ffff087224 */ /* 0x000fe200078e00ff */
[----:B------:R-:W-:-:S07]  /*e6e0*/  MOV R9, 0x40000000 ;  /* 0x4000000000097802 */ /* 0x000fce0000000f00 */
[----:B------:R-:W-:Y:S01]  /*e6f0*/  IMAD.MOV.U32 R10, RZ, RZ, R6 ;  /* 0x000000ffff0a7224 */ /* 0x000fe200078e0006 */
[----:B------:R-:W-:-:S07]  /*e700*/  MOV R6, 0xe720 ;  /* 0x0000e72000067802 */ /* 0x000fce0000000f00 */
[----:B------:R-:W-:Y:S05]  /*e710*/  CALL.REL.NOINC `($_Z11RKCK_updatePdS_S_S_S_S_S_S_S_S_S_S_PiS_S_S_S_S_S_S_S_S_S_S_S_S_S_S_S_S_S_S_S_S_S_S_S_S_S_S_S_S_S_S_S_S_S_S_S_S_S_S_S_S_S_$__internal_accurate_pow) ;  /* 0x0000006000047944 */ /* 0x000fea0003c00000 */
[----:B------:R-:W-:Y:S05]  /*e720*/  BSYNC.RECONVERGENT B3 ;  /* 0x0000000000037941 */ /* 0x000fea0003800200 */
.L_x_265:
        /* <DEDUP_REMOVED lines=14> */
.L_x_267:
[----:B------:R-:W-:Y:S05]  /*e810*/  BSYNC.RECONVERGENT B3 ;  /* 0x0000000000037941 */ /* 0x000fea0003800200 */
.L_x_266:
        /* <DEDUP_REMOVED lines=34> */
[----:B------:R-:W-:Y:S01]  /*ea40*/  MOV R128, R8 ;  /* 0x0000000800807202 */ /* 0x000fe20000000f00 */
[----:B------:R-:W-:-:S07]  /*ea50*/  IMAD.MOV.U32 R129, RZ, RZ, R7 ;  /* 0x000000ffff817224 */ /* 0x000fce00078e0007 */
.L_x_269:
[----:B------:R-:W-:Y:S05]  /*ea60*/  BSYNC.RECONVERGENT B4 ;  /* 0x0000000000047941 */ /* 0x000fea0003800200 */
.L_x_268:
        /* <DEDUP_REMOVED lines=27> */
.L_x_271:
[----:B------:R-:W-:Y:S05]  /*ec20*/  BSYNC.RECONVERGENT B4 ;  /* 0x0000000000047941 */ /* 0x000fea0003800200 */
.L_x_270:
[----:B------:R-:W-:Y:S01]  /*ec30*/  DADD R10, -RZ, |R16| ;  /* 0x00000000ff0a7229 */ /* 0x000fe20000000510 */
[----:B------:R-:W-:Y:S01]  /*ec40*/  HFMA2 R9, -RZ, RZ, 2.03125, 0 ;  /* 0x40100000ff097431 */ /* 0x000fe200000001ff */
[----:B------:R-:W-:Y:S01]  /*ec50*/  BSSY.RECONVERGENT B3, `(.L_x_272) ;  /* 0x0000007000037945 */ /* 0x000fe20003800200 */
[----:B------:R-:W-:Y:S01]  /*ec60*/  MOV R14, R6 ;  /* 0x00000006000e7202 */ /* 0x000fe20000000f00 */
[----:B------:R-:W-:Y:S01]  /*ec70*/  IMAD.MOV.U32 R15, RZ, RZ, R7 ;  /* 0x000000ffff0f7224 */ /* 0x000fe200078e0007 */
[----:B------:R-:W-:Y:S01]  /*ec80*/  MOV R6, 0xecc0 ;  /* 0x0000ecc000067802 */ /* 0x000fe20000000f00 */
[----:B------:R-:W-:-:S04]  /*ec90*/  IMAD.MOV.U32 R8, RZ, RZ, RZ ;  /* 0x000000ffff087224 */ /* 0x000fc800078e00ff */
[----:B------:R-:W-:-:S07]  /*eca0*/  IMAD.MOV.U32 R7, RZ, RZ, R11 ;  /* 0x000000ffff077224 */ /* 0x000fce00078e000b */
[----:B------:R-:W-:Y:S05]  /*ecb0*/  CALL.REL.NOINC `($_Z11RKCK_updatePdS_S_S_S_S_S_S_S_S_S_S_PiS_S_S_S_S_S_S_S_S_S_S_S_S_S_S_S_S_S_S_S_S_S_S_S_S_S_S_S_S_S_S_S_S_S_S_S_S_S_S_S_S_S_$__internal_accurate_pow) ;  /* 0x00000058009c7944 */ /* 0x000fea0003c00000 */
[----:B------:R-:W-:Y:S05]  /*ecc0*/  BSYNC.RECONVERGENT B3 ;  /* 0x0000000000037941 */ /* 0x000fea0003800200 */
.L_x_272:
        /* <DEDUP_REMOVED lines=13> */
[----:B------:R-:W-:Y:S01]  /*eda0*/  @!P0 IMAD.MOV.U32 R132, RZ, RZ, 0x0 ;  /* 0x00000000ff848424 */ /* 0x000fe200078e00ff */
[----:B------:R-:W-:-:S07]  /*edb0*/  @!P0 MOV R133, 0x7ff00000 ;  /* 0x7ff0000000858802 */ /* 0x000fce0000000f00 */
.L_x_274:
[----:B------:R-:W-:Y:S05]  /*edc0*/  BSYNC.RECONVERGENT B3 ;  /* 0x0000000000037941 */ /* 0x000fea0003800200 */
.L_x_273:
[----:B------:R-:W-:Y:S01]  /*edd0*/  BSSY.RECONVERGENT B3, `(.L_x_275) ;  /* 0x0000005000037945 */ /* 0x000fe20003800200 */
[----:B------:R-:W-:Y:S01]  /*ede0*/  IMAD.MOV.U32 R8, RZ, RZ, RZ ;  /* 0x000000ffff087224 */ /* 0x000fe200078e00ff */
[----:B------:R-:W-:Y:S01]  /*edf0*/  MOV R6, 0xee20 ;  /* 0x0000ee2000067802 */ /* 0x000fe20000000f00 */
[----:B------:R-:W-:-:S07]  /*ee00*/  IMAD.MOV.U32 R9, RZ, RZ, 0x40000000 ;  /* 0x40000000ff097424 */ /* 0x000fce00078e00ff */
[----:B------:R-:W-:Y:S05]  /*ee10*/  CALL.REL.NOINC `($_Z11RKCK_updatePdS_S_S_S_S_S_S_S_S_S_S_PiS_S_S_S_S_S_S_S_S_S_S_S_S_S_S_S_S_S_S_S_S_S_S_S_S_S_S_S_S_S_S_S_S_S_S_S_S_S_S_S_S_S_$__internal_accurate_pow) ;  /* 0x0000005800447944 */ /* 0x000fea0003c00000 */
[----:B------:R-:W-:Y:S05]  /*ee20*/  BSYNC.RECONVERGENT B3 ;  /* 0x0000000000037941 */ /* 0x000fea0003800200 */
.L_x_275:
[----:B------:R-:W0:Y:S01]  /*ee30*/  MUFU.RCP64H R11, R7 ;  /* 0x00000007000b7308 */ /* 0x000e220000001800 */
[----:B------:R-:W-:Y:S01]  /*ee40*/  IMAD.MOV.U32 R16, RZ, RZ, R8 ;  /* 0x000000ffff107224 */ /* 0x000fe200078e0008 */
[----:B------:R-:W-:Y:S01]  /*ee50*/  MOV R17, R7 ;  /* 0x0000000700117202 */ /* 0x000fe20000000f00 */
[----:B------:R-:W-:Y:S01]  /*ee60*/  IMAD.MOV.U32 R10, RZ, RZ, 0x1 ;  /* 0x00000001ff0a7424 */ /* 0x000fe200078e00ff */
[----:B------:R-:W-:Y:S01]  /*ee70*/  FSETP.GEU.AND P2, PT, |R131|, 6.5827683646048100446e-37, PT ;  /* 0x036000008300780b */ /* 0x000fe20003f4e200 */
[----:B------:R-:W-:Y:S01]  /*ee80*/  BSSY.RECONVERGENT B4, `(.L_x_276) ;  /* 0x0000015000047945 */ /* 0x000fe20003800200 */
[----:B------:R-:W-:Y:S02]  /*ee90*/  FSEL R132, R132, RZ, P1 ;  /* 0x000000ff84847208 */ /* 0x000fe40000800000 */
[----:B------:R-:W-:Y:S01]  /*eea0*/  FSEL R133, R133, 1.875, P1 ;  /* 0x3ff0000085857808 */ /* 0x000fe20000800000 */
        /* <DEDUP_REMOVED lines=18> */
.L_x_277:
[----:B------:R-:W-:Y:S05]  /*efd0*/  BSYNC.RECONVERGENT B4 ;  /* 0x0000000000047941 */ /* 0x000fea0003800200 */
.L_x_276:
        /* <DEDUP_REMOVED lines=24> */
.L_x_279:
[----:B------:R-:W-:Y:S05]  /*f160*/  BSYNC.RECONVERGENT B4 ;  /* 0x0000000000047941 */ /* 0x000fea0003800200 */
.L_x_278:
        /* <DEDUP_REMOVED lines=24> */
.L_x_281:
[----:B------:R-:W-:Y:S05]  /*f2f0*/  BSYNC.RECONVERGENT B4 ;  /* 0x0000000000047941 */ /* 0x000fea0003800200 */
.L_x_280:
[----:B------:R-:W0:Y:S01]  /*f300*/  MUFU.RCP64H R7, 2.2068995190759351541e-25 ;  /* 0x3ad1133700077908 */ /* 0x000e220000001800 */
[----:B------:R-:W-:Y:S01]  /*f310*/  IMAD.MOV.U32 R10, RZ, RZ, 0x3e6d717a ;  /* 0x3e6d717aff0a7424 */ /* 0x000fe200078e00ff */
[----:B------:R-:W-:Y:S01]  /*f320*/  MOV R11, 0x3ad11337 ;  /* 0x3ad11337000b7802 */ /* 0x000fe20000000f00 */
[----:B------:R-:W-:Y:S01]  /*f330*/  IMAD.MOV.U32 R6, RZ, RZ, 0x1 ;  /* 0x00000001ff067424 */ /* 0x000fe200078e00ff */
[----:B------:R-:W-:Y:S01]  /*f340*/  UMOV UR6, 0x242ee8b4 ;  /* 0x242ee8b400067882 */ /* 0x000fe20000000000 */
        /* <DEDUP_REMOVED lines=23> */
[----:B------:R-:W-:-:S07]  /*f4c0*/  IMAD.MOV.U32 R6, RZ, RZ, R8 ;  /* 0x000000ffff067224 */ /* 0x000fce00078e0008 */
.L_x_283:
[----:B------:R-:W-:Y:S05]  /*f4d0*/  BSYNC.RECONVERGENT B4 ;  /* 0x0000000000047941 */ /* 0x000fea0003800200 */
.L_x_282:
[----:B------:R-:W-:Y:S01]  /*f4e0*/  UMOV UR6, 0xf054bc45 ;  /* 0xf054bc4500067882 */ /* 0x000fe20000000000 */
[----:B------:R-:W-:Y:S02]  /*f4f0*/  UMOV UR7, 0x3ee49004 ;  /* 0x3ee4900400077882 */ /* 0x000fe40000000000 */
[----:B------:R-:W-:Y:S01]  /*f500*/  DADD R6, R6, -UR6 ;  /* 0x8000000606067e29 */ /* 0x000fe20008000000 */
[----:B------:R-:W-:Y:S10]  /*f510*/  BRA `(.L_x_284) ;  /* 0x00000008009c7947 */ /* 0x000ff40003800000 */
.L_x_247:
        /* <DEDUP_REMOVED lines=8> */
.L_x_285:
        /* <DEDUP_REMOVED lines=19> */
.L_x_287:
[----:B------:R-:W-:Y:S05]  /*f6d0*/  BSYNC.RECONVERGENT B3 ;  /* 0x0000000000037941 */ /* 0x000fea0003800200 */
.L_x_286:
        /* <DEDUP_REMOVED lines=21> */
.L_x_289:
[----:B------:R-:W-:Y:S05]  /*f830*/  BSYNC.RECONVERGENT B4 ;  /* 0x0000000000047941 */ /* 0x000fea0003800200 */
.L_x_288:
        /* <DEDUP_REMOVED lines=50> */
[----:B------:R-:W-:Y:S01]  /*fb60*/  IMAD R13, R8, 0x100000, R11 ;  /* 0x00100000080d7824 */ /* 0x000fe200078e020b */
[----:B------:R-:W-:Y:S01]  /*fb70*/  MOV R12, R10 ;  /* 0x0000000a000c7202 */ /* 0x000fe20000000f00 */
        /* <DEDUP_REMOVED lines=14> */
.L_x_291:
[----:B------:R-:W-:Y:S05]  /*fc60*/  BSYNC.RECONVERGENT B3 ;  /* 0x0000000000037941 */ /* 0x000fea0003800200 */
.L_x_290:
        /* <DEDUP_REMOVED lines=18> */
[----:B------:R-:W-:Y:S01]  /*fd90*/  IMAD.MOV.U32 R128, RZ, RZ, R8 ;  /* 0x000000ffff807224 */ /* 0x000fe200078e0008 */
[----:B------:R-:W-:-:S07]  /*fda0*/  MOV R129, R7 ;  /* 0x0000000700817202 */ /* 0x000fce0000000f00 */
.L_x_293:
[----:B------:R-:W-:Y:S05]  /*fdb0*/  BSYNC.RECONVERGENT B4 ;  /* 0x0000000000047941 */ /* 0x000fea0003800200 */
.L_x_292:
        /* <DEDUP_REMOVED lines=26> */
.L_x_295:
[----:B------:R-:W-:Y:S05]  /*ff60*/  BSYNC.RECONVERGENT B4 ;  /* 0x0000000000047941 */ /* 0x000fea0003800200 */
.L_x_294:
[----:B------:R-:W-:Y:S02]  /*ff70*/  IMAD.MOV.U32 R6, RZ, RZ, -0xfab43bb ;  /* 0xf054bc45ff067424 */ /* 0x000fe400078e00ff */
[----:B------:R-:W-:-:S07]  /*ff80*/  IMAD.MOV.U32 R7, RZ, RZ, -0x411b6ffc ;  /* 0xbee49004ff077424 */ /* 0x000fce00078e00ff */
.L_x_284:
[----:B------:R-:W-:Y:S05]  /*ff90*/  BSYNC.RECONVERGENT B2 ;  /* 0x0000000000027941 */ /* 0x000fea0003800200 */
.L_x_246:
        /* <DEDUP_REMOVED lines=14> */
[----:B------:R-:W-:Y:S04]  /*10080*/  STG.E.64 desc[UR4][R44.64], R6 ;  /* 0x000000062c007986 */ /* 0x000fe8000c101b04 */
[----:B0-----:R-:W4:Y:S02]  /*10090*/  LDG.E.64 R8, desc[UR4][R120.64] ;  /* 0x0000000478087981 */ /* 0x001f24000c1e1b00 */
[----:B----4-:R-:W-:-:S07]  /*100a0*/  DMUL R8, R138, R8 ;  /* 0x000000088a087228 */ /* 0x010fce0000000000 */
[----:B------:R0:W-:Y:S04]  /*100b0*/  STG.E.64 desc[UR4][R42.64], R8 ;  /* 0x000000082a007986 */ /* 0x0001e8000c101b04 */
[----:B------:R-:W4:Y:S04]  /*100c0*/  LDG.E.64 R16, desc[UR4][R86.64] ;  /* 0x0000000456107981 */ /* 0x000f28000c1e1b00 */
[----:B-1----:R-:W4:Y:S04]  /*100d0*/  LDG.E.64 R10, desc[UR4][R114.64] ;  /* 0x00000004720a7981 */ /* 0x002f28000c1e1b00 */
[----:B--2---:R-:W2:Y:S04]  /*100e0*/  LDG.E.64 R12, desc[UR4][R74.64] ;  /* 0x000000044a0c7981 */ /* 0x004ea8000c1e1b00 */
[----:B------:R-:W2:Y:S04]  /*100f0*/  LDG.E.64 R128, desc[UR4][R62.64] ;  /* 0x000000043e807981 */ /* 0x000ea8000c1e1b00 */
[----:B---3--:R-:W3:Y:S04]  /*10100*/  LDG.E.64 R14, desc[UR4][R50.64] ;  /* 0x00000004320e7981 */ /* 0x008ee8000c1e1b00 */
[----:B------:R-:W3:Y:S01]  /*10110*/  LDG.E.64 R130, desc[UR4][R40.64] ;  /* 0x0000000428827981 */ /* 0x000ee2000c1e1b00 */
[----:B------:R-:W-:Y:S01]  /*10120*/  UMOV UR6, 0x43b990ee ;  /* 0x43b990ee00067882 */ /* 0x000fe20000000000 */
[----:B------:R-:W-:Y:S01]  /*10130*/  UMOV UR7, 0x3fb90ee6 ;  /* 0x3fb90ee600077882 */ /* 0x000fe20000000000 */
[----:B------:R-:W-:Y:S01]  /*10140*/  UMOV UR8, 0x2e2bb280 ;  /* 0x2e2bb28000087882 */ /* 0x000fe20000000000 */
[----:B------:R-:W-:Y:S01]  /*10150*/  UMOV UR9, 0x3fd9c3d0 ;  /* 0x3fd9c3d000097882 */ /* 0x000fe20000000000 */
[----:B------:R-:W-:Y:S01]  /*10160*/  UMOV UR10, 0x76166929 ;  /* 0x76166929000a7882 */ /* 0x000fe20000000000 */
[----:B------:R-:W-:Y:S01]  /*10170*/  UMOV UR11, 0x3fcaef9f ;  /* 0x3fcaef9f000b7882 */ /* 0x000fe20000000000 */
[----:B------:R-:W-:Y:S01]  /*10180*/  UMOV UR12, 0x85dab4b0 ;  /* 0x85dab4b0000c7882 */ /* 0x000fe20000000000 */
[----:B------:R-:W-:Y:S01]  /*10190*/  UMOV UR13, 0x3fd280a6 ;  /* 0x3fd280a6000d7882 */ /* 0x000fe20000000000 */
[----:B----4-:R-:W-:-:S08]  /*101a0*/  DMUL R16, RZ, R16 ;  /* 0x00000010ff107228 */ /* 0x010fd00000000000 */
[----:B------:R-:W-:-:S08]  /*101b0*/  DFMA R10, R10, UR6, R16 ;  /* 0x000000060a0a7c2b */ /* 0x000fd00008000010 */
[----:B--2---:R-:W-:-:S08]  /*101c0*/  DFMA R10, R12, UR8, R10 ;  /* 0x000000080c0a7c2b */ /* 0x004fd0000800000a */
[----:B------:R-:W-:-:S08]  /*101d0*/  DFMA R10, R128, UR10, R10 ;  /* 0x0000000a800a7c2b */ /* 0x000fd0000800000a */
[----:B---3--:R-:W-:-:S08]  /*101e0*/  DFMA R10, RZ, R14, R10 ;  /* 0x0000000eff0a722b */ /* 0x008fd0000000000a */
[----:B------:R-:W-:-:S07]  /*101f0*/  DFMA R10, R130, UR12, R10 ;  /* 0x0000000c820a7c2b */ /* 0x000fce000800000a */
[----:B------:R1:W-:Y:S04]  /*10200*/  STG.E.64 desc[UR4][R38.64], R10 ;  /* 0x0000000a26007986 */ /* 0x0003e8000c101b04 */
[----:B0-----:R-:W2:Y:S04]  /*10210*/  LDG.E.64 R8, desc[UR4][R82.64] ;  /* 0x0000000452087981 */ /* 0x001ea8000c1e1b00 */
[----:B------:R-:W3:Y:S04]  /*10220*/  LDG.E.64 R6, desc[UR4][R106.64] ;  /* 0x000000046a067981 */ /* 0x000ee8000c1e1b00 */
[----:B------:R-:W4:Y:S04]  /*10230*/  LDG.E.64 R12, desc[UR4][R70.64] ;  /* 0x00000004460c7981 */ /* 0x000f28000c1e1b00 */
[----:B------:R-:W4:Y:S04]  /*10240*/  LDG.E.64 R14, desc[UR4][R58.64] ;  /* 0x000000043a0e7981 */ /* 0x000f28000c1e1b00 */
[----:B------:R-:W4:Y:S04]  /*10250*/  LDG.E.64 R16, desc[UR4][R46.64] ;  /* 0x000000042e107981 */ /* 0x000f28000c1e1b00 */
[----:B------:R-:W4:Y:S01]  /*10260*/  LDG.E.64 R128, desc[UR4][R36.64] ;  /* 0x0000000424807981 */ /* 0x000f22000c1e1b00 */
[----:B--2---:R-:W-:-:S08]  /*10270*/  DMUL R8, RZ, R8 ;  /* 0x00000008ff087228 */ /* 0x004fd00000000000 */
[----:B---3--:R-:W-:-:S08]  /*10280*/  DFMA R6, R6, UR6, R8 ;  /* 0x0000000606067c2b */ /* 0x008fd00008000008 */
[----:B----4-:R-:W-:-:S08]  /*10290*/  DFMA R6, R12, UR8, R6 ;  /* 0x000000080c067c2b */ /* 0x010fd00008000006 */
[----:B------:R-:W-:-:S08]  /*102a0*/  DFMA R6, R14, UR10, R6 ;  /* 0x0000000a0e067c2b */ /* 0x000fd00008000006 */
[----:B------:R-:W-:-:S08]  /*102b0*/  DFMA R6, RZ, R16, R6 ;  /* 0x00000010ff06722b */ /* 0x000fd00000000006 */
[----:B------:R-:W-:-:S07]  /*102c0*/  DFMA R6, R128, UR12, R6 ;  /* 0x0000000c80067c2b */ /* 0x000fce0008000006 */
[----:B------:R0:W-:Y:S04]  /*102d0*/  STG.E.64 desc[UR4][R34.64], R6 ;  /* 0x0000000622007986 */ /* 0x0001e8000c101b04 */
[----:B-1----:R-:W2:Y:S04]  /*102e0*/  LDG.E.64 R10, desc[UR4][R78.64] ;  /* 0x000000044e0a7981 */ /* 0x002ea8000c1e1b00 */
        /* <DEDUP_REMOVED lines=12> */
[----:B------:R-:W2:Y:S04]  /*103b0*/  LDG.E.64 R10, desc[UR4][R86.64] ;  /* 0x00000004560a7981 */ /* 0x000ea8000c1e1b00 */
[----:B0-----:R-:W3:Y:S04]  /*103c0*/  LDG.E.64 R6, desc[UR4][R114.64] ;  /* 0x0000000472067981 */ /* 0x001ee8000c1e1b00 */
[----:B------:R-:W4:Y:S04]  /*103d0*/  LDG.E.64 R12, desc[UR4][R74.64] ;  /* 0x000000044a0c7981 */ /* 0x000f28000c1e1b00 */
[----:B------:R-:W4:Y:S04]  /*103e0*/  LDG.E.64 R14, desc[UR4][R62.64] ;  /* 0x000000043e0e7981 */ /* 0x000f28000c1e1b00 */
[----:B------:R-:W4:Y:S04]  /*103f0*/  LDG.E.64 R16, desc[UR4][R50.64] ;  /* 0x0000000432107981 */ /* 0x000f28000c1e1b00 */
[----:B------:R-:W4:Y:S01]  /*10400*/  LDG.E.64 R128, desc[UR4][R40.64] ;  /* 0x0000000428807981 */ /* 0x000f22000c1e1b00 */
        /* <DEDUP_REMOVED lines=8> */
[----:B--2---:R-:W-:-:S08]  /*10490*/  DMUL R10, RZ, R10 ;  /* 0x0000000aff0a7228 */ /* 0x004fd00000000000 */
[----:B---3--:R-:W-:-:S08]  /*104a0*/  DFMA R6, R6, UR6, R10 ;  /* 0x0000000606067c2b */ /* 0x008fd0000800000a */
[----:B----4-:R-:W-:-:S08]  /*104b0*/  DFMA R6, R12, UR8, R6 ;  /* 0x000000080c067c2b */ /* 0x010fd00008000006 */
[----:B------:R-:W-:-:S08]  /*104c0*/  DFMA R6, R14, UR10, R6 ;  /* 0x0000000a0e067c2b */ /* 0x000fd00008000006 */
[----:B------:R-:W-:-:S08]  /*104d0*/  DFMA R6, R16, UR12, R6 ;  /* 0x0000000c10067c2b */ /* 0x000fd00008000006 */
[----:B------:R-:W-:-:S07]  /*104e0*/  DFMA R6, R128, 0.25, R6 ;  /* 0x3fd000008006782b */ /* 0x000fce0000000006 */
[----:B------:R0:W-:Y:S04]  /*104f0*/  STG.E.64 desc[UR4][R28.64], R6 ;  /* 0x000000061c007986 */ /* 0x0001e8000c101b04 */
[----:B------:R-:W2:Y:S04]  /*10500*/  LDG.E.64 R10, desc[UR4][R82.64] ;  /* 0x00000004520a7981 */ /* 0x000ea8000c1e1b00 */
[----:B-1----:R-:W3:Y:S04]  /*10510*/  LDG.E.64 R8, desc[UR4][R106.64] ;  /* 0x000000046a087981 */ /* 0x002ee8000c1e1b00 */
        /* <DEDUP_REMOVED lines=12> */
[----:B0-----:R-:W3:Y:S04]  /*105e0*/  LDG.E.64 R6, desc[UR4][R98.64] ;  /* 0x0000000462067981 */ /* 0x001ee8000c1e1b00 */
        /* <DEDUP_REMOVED lines=11> */
[----:B-1----:R-:W2:Y:S04]  /*106a0*/  LDG.E.64 R8, desc[UR4][R38.64] ;  /* 0x0000000426087981 */ /* 0x002ea8000c1e1b00 */
[----:B------:R-:W2:Y:S04]  /*106b0*/  LDG.E.64 R10, desc[UR4][R28.64] ;  /* 0x000000041c0a7981 */ /* 0x000ea8000c1e1b00 */
[----:B------:R-:W3:Y:S04]  /*106c0*/  LDG.E.64 R12, desc[UR4][R34.64] ;  /* 0x00000004220c7981 */ /* 0x000ee8000c1e1b00 */
[----:B------:R-:W3:Y:S04]  /*106d0*/  LDG.E.64 R14, desc[UR4][R26.64] ;  /* 0x000000041a0e7981 */ /* 0x000ee8000c1e1b00 */
[----:B------:R-:W4:Y:S01]  /*106e0*/  LDG.E.64 R16, desc[UR4][R30.64] ;  /* 0x000000041e107981 */ /* 0x000f22000c1e1b00 */
[----:B------:R-:W-:Y:S01]  /*106f0*/  UMOV UR6, 0xa0b5ed8d ;  /* 0xa0b5ed8d00067882 */ /* 0x000fe20000000000 */
[----:B------:R-:W-:Y:S01]  /*10700*/  UMOV UR7, 0x3eb0c6f7 ;  /* 0x3eb0c6f700077882 */ /* 0x000fe20000000000 */
[----:B--2---:R-:W-:-:S02]  /*10710*/  DADD R8, R8, -R10 ;  /* 0x0000000008087229 */ /* 0x004fc4000000080a */
[----:B---3--:R-:W-:-:S06]  /*10720*/  DADD R12, R12, -R14 ;  /* 0x000000000c0c7229 */ /* 0x008fcc000000080e */
[----:B------:R-:W-:Y:S02]  /*10730*/  DADD R8, |R8|, UR6 ;  /* 0x0000000608087e29 */ /* 0x000fe40008000200 */
[----:B----4-:R-:W-:Y:S02]  /*10740*/  DADD R16, -R6, R16 ;  /* 0x0000000006107229 */ /* 0x010fe40000000110 */
[----:B------:R-:W-:-:S06]  /*10750*/  DADD R12, |R12|, UR6 ;  /* 0x000000060c0c7e29 */ /* 0x000fcc0008000200 */
[----:B------:R-:W-:Y:S02]  /*10760*/  DADD R16, |R16|, UR6 ;  /* 0x0000000610107e29 */ /* 0x000fe40008000200 */
[----:B------:R-:W-:-:S08]  /*10770*/  DADD R8, R8, R12 ;  /* 0x0000000008087229 */ /* 0x000fd0000000000c */
[----:B------:R-:W-:-:S07]  /*10780*/  DADD R10, R16, R8 ;  /* 0x00000000100a7229 */ /* 0x000fce0000000008 */
[----:B------:R1:W-:Y:S04]  /*10790*/  STG.E.64 desc[UR4][R124.64], R10 ;  /* 0x0000000a7c007986 */ /* 0x0003e8000c101b04 */
[----:B------:R1:W5:Y:S01]  /*107a0*/  LDG.E.64 R12, desc[UR4][R120.64] ;  /* 0x00000004780c7981 */ /* 0x000362000c1e1b00 */
[----:B0-----:R-:W0:Y:S01]  /*107b0*/  MUFU.RCP64H R7, R11 ;  /* 0x0000000b00077308 */ /* 0x001e220000001800 */
[----:B------:R-:W-:Y:S01]  /*107c0*/  MOV R6, 0x1 ;  /* 0x0000000100067802 */ /* 0x000fe20000000f00 */
[----:B------:R-:W-:Y:S01]  /*107d0*/  UMOV UR6, 0x47ae147b ;  /* 0x47ae147b00067882 */ /* 0x000fe20000000000 */
[----:B------:R-:W-:Y:S01]  /*107e0*/  UMOV UR7, 0x3f847ae1 ;  /* 0x3f847ae100077882 */ /* 0x000fe20000000000 */
[----:B------:R-:W-:Y:S03]  /*107f0*/  BSSY.RECONVERGENT B2, `(.L_x_296) ;  /* 0x0000013000027945 */ /* 0x000fe60003800200 */
        /* <DEDUP_REMOVED lines=10> */
[----:B-1----:R-:W-:Y:S05]  /*108a0*/  @P0 BRA `(.L_x_297) ;  /* 0x00000000001c0947 */ /* 0x002fea0003800000 */
[----:B------:R-:W-:Y:S01]  /*108b0*/  IMAD.MOV.U32 R7, RZ, RZ, R11 ;  /* 0x000000ffff077224 */ /* 0x000fe200078e000b */
[----:B------:R-:W-:Y:S01]  /*108c0*/  MOV R6, 0x10900 ;  /* 0x0001090000067802 */ /* 0x000fe20000000f00 */
[----:B------:R-:W-:Y:S02]  /*108d0*/  IMAD.MOV.U32 R8, RZ, RZ, 0x47ae147b ;  /* 0x47ae147bff087424 */ /* 0x000fe400078e00ff */
[----:B------:R-:W-:-:S07]  /*108e0*/  IMAD.MOV.U32 R9, RZ, RZ, 0x3f847ae1 ;  /* 0x3f847ae1ff097424 */ /* 0x000fce00078e00ff */
[----:B-----5:R-:W-:Y:S05]  /*108f0*/  CALL.REL.NOINC `($__internal_0_$__cuda_sm20_div_rn_f64_full) ;  /* 0x00000034004c7944 */ /* 0x020fea0003c00000 */
[----:B------:R-:W-:Y:S01]  /*10900*/  MOV R14, R8 ;  /* 0x00000008000e7202 */ /* 0x000fe20000000f00 */
[----:B------:R-:W-:-:S07]  /*10910*/  IMAD.MOV.U32 R15, RZ, RZ, R7 ;  /* 0x000000ffff0f7224 */ /* 0x000fce00078e0007 */
.L_x_297:
[----:B------:R-:W-:Y:S05]  /*10920*/  BSYNC.RECONVERGENT B2 ;  /* 0x0000000000027941 */ /* 0x000fea0003800200 */
.L_x_296:
[----:B------:R-:W-:Y:S01]  /*10930*/  DSETP.NEU.AND P0, PT, R14, RZ, PT ;  /* 0x000000ff0e00722a */ /* 0x000fe20003f0d000 */
[----:B------:R-:W-:-:S13]  /*10940*/  BSSY.RECONVERGENT B2, `(.L_x_298) ;  /* 0x000000c000027945 */ /* 0x000fda0003800200 */
[----:B------:R-:W-:Y:S01]  /*10950*/  @!P0 CS2R R10, SRZ ;  /* 0x00000000000a8805 */ /* 0x000fe2000001ff00 */
[----:B------:R-:W-:Y:S06]  /*10960*/  @!P0 BRA `(.L_x_299) ;  /* 0x0000000000248947 */ /* 0x000fec0003800000 */
[----:B------:R-:W-:Y:S01]  /*10970*/  DADD R6, -RZ, |R14| ;  /* 0x00000000ff067229 */ /* 0x000fe2000000050e */
[----:B------:R-:W-:Y:S01]  /*10980*/  ISETP.GE.AND P0, PT, R15, RZ, PT ;  /* 0x000000ff0f00720c */ /* 0x000fe20003f06270 */
[----:B------:R-:W-:Y:S01]  /*10990*/  IMAD.MOV.U32 R8, RZ, RZ, -0x66666666 ;  /* 0x9999999aff087424 */ /* 0x000fe200078e00ff */
[----:B------:R-:W-:-:S07]  /*109a0*/  MOV R9, 0x3fc99999 ;  /* 0x3fc9999900097802 */ /* 0x000fce0000000f00 */
[----:B------:R-:W-:Y:S01]  /*109b0*/  IMAD.MOV.U32 R10, RZ, RZ, R6 ;  /* 0x000000ffff0a7224 */ /* 0x000fe200078e0006 */
[----:B------:R-:W-:-:S07]  /*109c0*/  MOV R6, 0x109e0 ;  /* 0x000109e000067802 */ /* 0x000fce0000000f00 */
[----:B-----5:R-:W-:Y:S05]  /*109d0*/  CALL.REL.NOINC `($_Z11RKCK_updatePdS_S_S_S_S_S_S_S_S_S_S_PiS_S_S_S_S_S_S_S_S_S_S_S_S_S_S_S_S_S_S_S_S_S_S_S_S_S_S_S_S_S_S_S_S_S_S_S_S_S_S_S_S_S_$__internal_accurate_pow) ;  /* 0x0000003c00547944 */ /* 0x020fea0003c00000 */
[----:B------:R-:W-:Y:S02]  /*109e0*/  FSEL R10, R8, RZ, P0 ;  /* 0x000000ff080a7208 */ /* 0x000fe40000000000 */
[----:B------:R-:W-:-:S07]  /*109f0*/  FSEL R11, R7, -QNAN , P0 ;  /* 0xfff80000070b7808 */ /* 0x000fce0000000000 */
.L_x_299:
[----:B------:R-:W-:Y:S05]  /*10a00*/  BSYNC.RECONVERGENT B2 ;  /* 0x0000000000027941 */ /* 0x000fea0003800200 */
.L_x_298:
[----:B------:R-:W-:Y:S01]  /*10a10*/  IMAD.MOV.U32 R8, RZ, RZ, -0x66666666 ;  /* 0x9999999aff087424 */ /* 0x000fe200078e00ff */
[----:B------:R-:W-:Y:S01]  /*10a20*/  BSSY.RECONVERGENT B2, `(.L_x_300) ;  /* 0x000000c000027945 */ /* 0x000fe20003800200 */
[----:B------:R-:W-:-:S06]  /*10a30*/  IMAD.MOV.U32 R9, RZ, RZ, 0x3fc99999 ;  /* 0x3fc99999ff097424 */ /* 0x000fcc00078e00ff */
[----:B------:R-:W-:-:S10]  /*10a40*/  DADD R6, R14, R8 ;  /* 0x000000000e067229 */ /* 0x000fd40000000008 */
[----:B------:R-:W-:-:S04]  /*10a50*/  LOP3.LUT R6, R7, 0x7ff00000, RZ, 0xc0, !PT ;  /* 0x7ff0000007067812 */ /* 0x000fc800078ec0ff */
[----:B------:R-:W-:-:S13]  /*10a60*/  ISETP.NE.AND P0, PT, R6, 0x7ff00000, PT ;  /* 0x7ff000000600780c */ /* 0x000fda0003f05270 */
[----:B------:R-:W-:Y:S05]  /*10a70*/  @P0 BRA `(.L_x_301) ;  /* 0x0000000000180947 */ /* 0x000fea0003800000 */
[----:B------:R-:W-:-:S14]  /*10a80*/  DSETP.NAN.AND P0, PT, R14, R14, PT ;  /* 0x0000000e0e00722a */ /* 0x000fdc0003f08000 */
[----:B------:R-:W-:Y:S01]  /*10a90*/  @P0 DADD R10, R14, R8 ;  /* 0x000000000e0a0229 */ /* 0x000fe20000000008 */
[----:B------:R-:W-:Y:S10]  /*10aa0*/  @P0 BRA `(.L_x_301) ;  /* 0x00000000000c0947 */ /* 0x000ff40003800000 */
[----:B------:R-:W-:-:S14]  /*10ab0*/  DSETP.NEU.AND P0, PT, |R14|, +INF , PT ;  /* 0x7ff000000e00742a */ /* 0x000fdc0003f0d200 */
[----:B------:R-:W-:Y:S01]  /*10ac0*/  @!P0 IMAD.MOV.U32 R10, RZ, RZ, 0x0 ;  /* 0x00000000ff0a8424 */ /* 0x000fe200078e00ff */
[----:B------:R-:W-:-:S07]  /*10ad0*/  @!P0 MOV R11, 0x7ff00000 ;  /* 0x7ff00000000b8802 */ /* 0x000fce0000000f00 */
.L_x_301:
[----:B------:R-:W-:Y:S05]  /*10ae0*/  BSYNC.RECONVERGENT B2 ;  /* 0x0000000000027941 */ /* 0x000fea0003800200 */
.L_x_300:
[----:B------:R-:W-:Y:S01]  /*10af0*/  DSETP.NEU.AND P0, PT, R14, 1, PT ;  /* 0x3ff000000e00742a */ /* 0x000fe20003f0d000 */
[----:B------:R-:W-:Y:S01]  /*10b00*/  UMOV UR6, 0xcccccccd ;  /* 0xcccccccd00067882 */ /* 0x000fe20000000000 */
[----:B------:R-:W-:Y:S02]  /*10b10*/  UMOV UR7, 0x3feccccc ;  /* 0x3feccccc00077882 */ /* 0x000fe40000000000 */
[----:B-----5:R-:W-:Y:S02]  /*10b20*/  DMUL R12, R12, UR6 ;  /* 0x000000060c0c7c28 */ /* 0x020fe40008000000 */
[----:B------:R-:W-:Y:S02]  /*10b30*/  FSEL R6, R10, RZ, P0 ;  /* 0x000000ff0a067208 */ /* 0x000fe40000000000 */
[----:B------:R-:W-:-:S06]  /*10b40*/  FSEL R7, R11, 1.875, P0 ;  /* 0x3ff000000b077808 */ /* 0x000fcc0000000000 */
[----:B------:R-:W-:-:S07]  /*10b50*/  DMUL R6, R12, R6 ;  /* 0x000000060c067228 */ /* 0x000fce0000000000 */
[----:B------:R1:W-:Y:S04]  /*10b60*/  STG.E.64 desc[UR4][R120.64], R6 ;  /* 0x0000000678007986 */ /* 0x0003e8000c101b04 */
[----:B------:R-:W2:Y:S01]  /*10b70*/  LDG.E.64 R8, desc[UR4][R124.64] ;  /* 0x000000047c087981 */ /* 0x000ea2000c1e1b00 */
[----:B------:R-:W-:Y:S01]  /*10b80*/  UMOV UR6, 0x47ae147b ;  /* 0x47ae147b00067882 */ /* 0x000fe20000000000 */
[----:B------:R-:W-:Y:S02]  /*10b90*/  UMOV UR7, 0x3f847ae1 ;  /* 0x3f847ae100077882 */ /* 0x000fe40000000000 */
[----:B--2---:R-:W-:-:S14]  /*10ba0*/  DSETP.GT.AND P0, PT, R8, UR6, PT ;  /* 0x0000000608007e2a */ /* 0x004fdc000bf04000 */
[----:B-1----:R-:W-:Y:S05]  /*10bb0*/  @P0 BRA `(.L_x_302) ;  /* 0xfffffefc00a80947 */ /* 0x002fea000383ffff */
[----:B------:R-:W-:Y:S05]  /*10bc0*/  BSYNC.RECONVERGENT B1 ;  /* 0x0000000000017941 */ /* 0x000fea0003800200 */
.L_x_5:
[----:B------:R-:W2:Y:S04]  /*10bd0*/  LDG.E.64 R6, desc[UR4][R96.64] ;  /* 0x0000000460067981 */ /* 0x000ea8000c1e1b00 */
[----:B------:R-:W2:Y:S01]  /*10be0*/  LDG.E.64 R8, desc[UR4][R38.64] ;  /* 0x0000000426087981 */ /* 0x000ea2000c1e1b00 */
        /* <DEDUP_REMOVED lines=8> */
[----:B------:R-:W0:Y:S01]  /*10c70*/  LDC.64 R136, c[0x0][0x500] ;  /* 0x00014000ff887b82 */ /* 0x000e220000000a00 */
[----:B--2---:R-:W-:-:S07]  /*10c80*/  DADD R6, R6, R8 ;  /* 0x0000000006067229 */ /* 0x004fce0000000008 */
[----:B------:R1:W-:Y:S04]  /*10c90*/  STG.E.64 desc[UR4][R96.64], R6 ;  /* 0x0000000660007986 */ /* 0x0003e8000c101b04 */
[----:B------:R-:W2:Y:S04]  /*10ca0*/  LDG.E.64 R8, desc[UR4][R94.64] ;  /* 0x000000045e087981 */ /* 0x000ea8000c1e1b00 */
[----:B------:R-:W2:Y:S02]  /*10cb0*/  LDG.E.64 R10, desc[UR4][R34.64] ;  /* 0x00000004220a7981 */ /* 0x000ea4000c1e1b00 */
[----:B--2---:R-:W-:-:S07]  /*10cc0*/  DADD R8, R8, R10 ;  /* 0x0000000008087229 */ /* 0x004fce000000000a */
[----:B------:R2:W-:Y:S04]  /*10cd0*/  STG.E.64 desc[UR4][R94.64], R8 ;  /* 0x000000085e007986 */ /* 0x0005e8000c101b04 */
[----:B------:R-:W3:Y:S04]  /*10ce0*/  LDG.E.64 R10, desc[UR4][R126.64] ;  /* 0x000000047e0a7981 */ /* 0x000ee8000c1e1b00 */
[----:B------:R-:W3:Y:S02]  /*10cf0*/  LDG.E.64 R12, desc[UR4][R30.64] ;  /* 0x000000041e0c7981 */ /* 0x000ee4000c1e1b00 */
[----:B---3--:R-:W-:-:S07]  /*10d00*/  DADD R10, R10, R12 ;  /* 0x000000000a0a7229 */ /* 0x008fce000000000c */
[----:B------:R3:W-:Y:S04]  /*10d10*/  STG.E.64 desc[UR4][R126.64], R10 ;  /* 0x0000000a7e007986 */ /* 0x0007e8000c101b04 */
[----:B------:R-:W4:Y:S04]  /*10d20*/  LDG.E.64 R12, desc[UR4][R116.64] ;  /* 0x00000004740c7981 */ /* 0x000f28000c1e1b00 */
[----:B------:R-:W4:Y:S04]  /*10d30*/  LDG.E.64 R14, desc[UR4][R118.64] ;  /* 0x00000004760e7981 */ /* 0x000f28000c1e1b00 */
[----:B-1----:R-:W3:Y:S04]  /*10d40*/  LDG.E.64 R6, desc[UR4][R88.64] ;  /* 0x0000000458067981 */ /* 0x002ee8000c1e1b00 */
[----:B------:R-:W3:Y:S04]  /*10d50*/  LDG.E.64 R16, desc[UR4][R76.64] ;  /* 0x000000044c107981 */ /* 0x000ee8000c1e1b00 */
[----:B------:R-:W3:Y:S04]  /*10d60*/  LDG.E.64 R128, desc[UR4][R64.64] ;  /* 0x0000000440807981 */ /* 0x000ee8000c1e1b00 */
[----:B------:R-:W3:Y:S04]  /*10d70*/  LDG.E.64 R130, desc[UR4][R52.64] ;  /* 0x0000000434827981 */ /* 0x000ee8000c1e1b00 */
[----:B--2---:R-:W2:Y:S01]  /*10d80*/  LDG.E.64 R8, desc[UR4][R22.64] ;  /* 0x0000000416087981 */ /* 0x004ea2000c1e1b00 */
[----:B----4-:R-:W-:-:S08]  /*10d90*/  DFMA R12, R14, UR6, R12 ;  /* 0x000000060e0c7c2b */ /* 0x010fd0000800000c */
[----:B---3--:R-:W-:-:S08]  /*10da0*/  DFMA R6, RZ, R6, R12 ;  /* 0x00000006ff06722b */ /* 0x008fd0000000000c */
[----:B------:R-:W-:-:S08]  /*10db0*/  DFMA R6, R16, UR8, R6 ;  /* 0x0000000810067c2b */ /* 0x000fd00008000006 */
[----:B------:R-:W-:-:S08]  /*10dc0*/  DFMA R6, R128, UR10, R6 ;  /* 0x0000000a80067c2b */ /* 0x000fd00008000006 */
[----:B------:R-:W-:-:S08]  /*10dd0*/  DFMA R6, RZ, R130, R6 ;  /* 0x00000082ff06722b */ /* 0x000fd00000000006 */
[----:B--2---:R-:W-:-:S07]  /*10de0*/  DFMA R6, R8, UR12, R6 ;  /* 0x0000000c08067c2b */ /* 0x004fce0008000006 */
[----:B------:R1:W-:Y:S04]  /*10df0*/  STG.E.64 desc[UR4][R116.64], R6 ;  /* 0x0000000674007986 */ /* 0x0003e8000c101b04 */
[----:B------:R-:W2:Y:S04]  /*10e00*/  LDG.E.64 R8, desc[UR4][R108.64] ;  /* 0x000000046c087981 */ /* 0x000ea8000c1e1b00 */
[----:B------:R-:W2:Y:S04]  /*10e10*/  LDG.E.64 R10, desc[UR4][R110.64] ;  /* 0x000000046e0a7981 */ /* 0x000ea8000c1e1b00 */
[----:B------:R-:W3:Y:S04]  /*10e20*/  LDG.E.64 R12, desc[UR4][R84.64] ;  /* 0x00000004540c7981 */ /* 0x000ee8000c1e1b00 */
[----:B------:R-:W4:Y:S04]  /*10e30*/  LDG.E.64 R14, desc[UR4][R72.64] ;  /* 0x00000004480e7981 */ /* 0x000f28000c1e1b00 */
[----:B------:R-:W4:Y:S04]  /*10e40*/  LDG.E.64 R16, desc[UR4][R60.64] ;  /* 0x000000043c107981 */ /* 0x000f28000c1e1b00 */
[----:B------:R-:W4:Y:S04]  /*10e50*/  LDG.E.64 R128, desc[UR4][R48.64] ;  /* 0x0000000430807981 */ /* 0x000f28000c1e1b00 */
[----:B------:R-:W4:Y:S01]  /*10e60*/  LDG.E.64 R130, desc[UR4][R20.64] ;  /* 0x0000000414827981 */ /* 0x000f22000c1e1b00 */
[----:B0-----:R-:W-:Y:S01]  /*10e70*/  IMAD.WIDE.U32 R136, R5, 0x8, R136 ;  /* 0x0000000805887825 */ /* 0x001fe200078e0088 */
[----:B--2---:R-:W-:-:S08]  /*10e80*/  DFMA R8, R10, UR6, R8 ;  /* 0x000000060a087c2b */ /* 0x004fd00008000008 */
[----:B---3--:R-:W-:-:S08]  /*10e90*/  DFMA R8, RZ, R12, R8 ;  /* 0x0000000cff08722b */ /* 0x008fd00000000008 */
[----:B----4-:R-:W-:-:S08]  /*10ea0*/  DFMA R8, R14, UR8, R8 ;  /* 0x000000080e087c2b */ /* 0x010fd00008000008 */
[----:B------:R-:W-:-:S08]  /*10eb0*/  DFMA R8, R16, UR10, R8 ;  /* 0x0000000a10087c2b */ /* 0x000fd00008000008 */
[----:B------:R-:W-:-:S08]  /*10ec0*/  DFMA R8, RZ, R128, R8 ;  /* 0x00000080ff08722b */ /* 0x000fd00000000008 */
[----:B------:R-:W-:-:S07]  /*10ed0*/  DFMA R8, R130, UR12, R8 ;  /* 0x0000000c82087c2b */ /* 0x000fce0008000008 */
[----:B------:R0:W-:Y:S04]  /*10ee0*/  STG.E.64 desc[UR4][R108.64], R8 ;  /* 0x000000086c007986 */ /* 0x0001e8000c101b04 */
[----:B-1----:R-:W2:Y:S04]  /*10ef0*/  LDG.E.64 R6, desc[UR4][R100.64] ;  /* 0x0000000464067981 */ /* 0x002ea8000c1e1b00 */
[----:B------:R-:W2:Y:S04]  /*10f00*/  LDG.E.64 R10, desc[UR4][R102.64] ;  /* 0x00000004660a7981 */ /* 0x000ea8000c1e1b00 */
[----:B------:R-:W3:Y:S04]  /*10f10*/  LDG.E.64 R12, desc[UR4][R80.64] ;  /* 0x00000004500c7981 */ /* 0x000ee8000c1e1b00 */
[----:B------:R-:W4:Y:S04]  /*10f20*/  LDG.E.64 R14, desc[UR4][R68.64] ;  /* 0x00000004440e7981 */ /* 0x000f28000c1e1b00 */
[----:B------:R-:W4:Y:S04]  /*10f30*/  LDG.E.64 R16, desc[UR4][R56.64] ;  /* 0x0000000438107981 */ /* 0x000f28000c1e1b00 */
[----:B------:R-:W4:Y:S04]  /*10f40*/  LDG.E.64 R128, desc[UR4][R44.64] ;  /* 0x000000042c807981 */ /* 0x000f28000c1e1b00 */
[----:B------:R-:W4:Y:S01]  /*10f50*/  LDG.E.64 R136, desc[UR4][R136.64] ;  /* 0x0000000488887981 */ /* 0x000f22000c1e1b00 */
[----:B--2---:R-:W-:-:S08]  /*10f60*/  DFMA R6, R10, UR6, R6 ;  /* 0x000000060a067c2b */ /* 0x004fd00008000006 */
[----:B---3--:R-:W-:-:S08]  /*10f70*/  DFMA R6, RZ, R12, R6 ;  /* 0x0000000cff06722b */ /* 0x008fd00000000006 */
[----:B----4-:R-:W-:-:S08]  /*10f80*/  DFMA R6, R14, UR8, R6 ;  /* 0x000000080e067c2b */ /* 0x010fd00008000006 */
[----:B------:R-:W-:-:S08]  /*10f90*/  DFMA R6, R16, UR10, R6 ;  /* 0x0000000a10067c2b */ /* 0x000fd00008000006 */
[----:B------:R-:W-:-:S08]  /*10fa0*/  DFMA R6, RZ, R128, R6 ;  /* 0x00000080ff06722b */ /* 0x000fd00000000006 */
[----:B------:R-:W-:-:S07]  /*10fb0*/  DFMA R12, R136, UR12, R6 ;  /* 0x0000000c880c7c2b */ /* 0x000fce0008000006 */
[----:B------:R1:W-:Y:S04]  /*10fc0*/  STG.E.64 desc[UR4][R100.64], R12 ;  /* 0x0000000c64007986 */ /* 0x0003e8000c101b04 */
[----:B------:R-:W2:Y:S04]  /*10fd0*/  LDG.E.64 R134, desc[UR4][R96.64] ;  /* 0x0000000460867981 */ /* 0x000ea8000c1e1b00 */
[----:B------:R1:W5:Y:S04]  /*10fe0*/  LDG.E.64 R132, desc[UR4][R94.64] ;  /* 0x000000045e847981 */ /* 0x000368000c1e1b00 */
[----:B------:R1:W5:Y:S01]  /*10ff0*/  LDG.E.64 R130, desc[UR4][R126.64] ;  /* 0x000000047e827981 */ /* 0x000362000c1e1b00 */
[----:B------:R-:W-:Y:S01]  /*11000*/  BSSY.RECONVERGENT B1, `(.L_x_303) ;  /* 0x0000007000017945 */ /* 0x000fe20003800200 */
[----:B0-----:R-:W-:-:S02]  /*11010*/  IMAD.MOV.U32 R8, RZ, RZ, RZ ;  /* 0x000000ffff087224 */ /* 0x001fc400078e00ff */
[----:B------:R-:W-:Y:S01]  /*11020*/  IMAD.MOV.U32 R9, RZ, RZ, 0x40000000 ;  /* 0x40000000ff097424 */ /* 0x000fe200078e00ff */
[----:B--2---:R-:W-:-:S10]  /*11030*/  DADD R6, -RZ, |R134| ;  /* 0x00000000ff067229 */ /* 0x004fd40000000586 */
[----:B------:R-:W-:Y:S01]  /*11040*/  IMAD.MOV.U32 R10, RZ, RZ, R6 ;  /* 0x000000ffff0a7224 */ /* 0x000fe200078e0006 */
[----:B-1----:R-:W-:-:S07]  /*11050*/  MOV R6, 0x11070 ;  /* 0x0001107000067802 */ /* 0x002fce0000000f00 */
[----:B-----5:R-:W-:Y:S05]  /*11060*/  CALL.REL.NOINC `($_Z11RKCK_updatePdS_S_S_S_S_S_S_S_S_S_S_PiS_S_S_S_S_S_S_S_S_S_S_S_S_S_S_S_S_S_S_S_S_S_S_S_S_S_S_S_S_S_S_S_S_S_S_S_S_S_S_S_S_S_$__internal_accurate_pow) ;  /* 0x0000003400b07944 */ /* 0x020fea0003c00000 */
[----:B------:R-:W-:Y:S05]  /*11070*/  BSYNC.RECONVERGENT B1 ;  /* 0x0000000000017941 */ /* 0x000fea0003800200 */
.L_x_303:
        /* <DEDUP_REMOVED lines=17> */
.L_x_305:
[----:B------:R-:W-:Y:S05]  /*11190*/  BSYNC.RECONVERGENT B1 ;  /* 0x0000000000017941 */ /* 0x000fea0003800200 */
.L_x_304:
[----:B------:R-:W-:Y:S01]  /*111a0*/  BSSY.RECONVERGENT B1, `(.L_x_306) ;  /* 0x0000005000017945 */ /* 0x000fe20003800200 */
[----:B------:R-:W-:Y:S01]  /*111b0*/  MOV R8, RZ ;  /* 0x000000ff00087202 */ /* 0x000fe20000000f00 */
[----:B------:R-:W-:Y:S01]  /*111c0*/  IMAD.MOV.U32 R9, RZ, RZ, 0x40000000 ;  /* 0x40000000ff097424 */ /* 0x000fe200078e00ff */
[----:B------:R-:W-:-:S07]  /*111d0*/  MOV R6, 0x111f0 ;  /* 0x000111f000067802 */ /* 0x000fce0000000f00 */
[----:B------:R-:W-:Y:S05]  /*111e0*/  CALL.REL.NOINC `($_Z11RKCK_updatePdS_S_S_S_S_S_S_S_S_S_S_PiS_S_S_S_S_S_S_S_S_S_S_S_S_S_S_S_S_S_S_S_S_S_S_S_S_S_S_S_S_S_S_S_S_S_S_S_S_S_S_S_S_S_$__internal_accurate_pow) ;  /* 0x0000003400507944 */ /* 0x000fea0003c00000 */
[----:B------:R-:W-:Y:S05]  /*111f0*/  BSYNC.RECONVERGENT B1 ;  /* 0x0000000000017941 */ /* 0x000fea0003800200 */
.L_x_306:
        /* <DEDUP_REMOVED lines=18> */
.L_x_308:
[----:B------:R-:W-:Y:S05]  /*11320*/  BSYNC.RECONVERGENT B1 ;  /* 0x0000000000017941 */ /* 0x000fea0003800200 */
.L_x_307:
        /* <DEDUP_REMOVED lines=27> */
.L_x_310:
[----:B------:R-:W-:Y:S05]  /*114e0*/  BSYNC.RECONVERGENT B1 ;  /* 0x0000000000017941 */ /* 0x000fea0003800200 */
.L_x_309:
        /* <DEDUP_REMOVED lines=24> */
[----:B------:R-:W-:-:S07]  /*11670*/  IMAD.MOV.U32 R10, RZ, RZ, -0x22556cc3 ;  /* 0xddaa933dff0a7424 */ /* 0x000fce00078e00ff */
[----:B------:R-:W-:Y:S05]  /*11680*/  CALL.REL.NOINC `($__internal_0_$__cuda_sm20_div_rn_f64_full) ;  /* 0x0000002400e87944 */ /* 0x000fea0003c00000 */
[----:B------:R-:W-:Y:S02]  /*11690*/  IMAD.MOV.U32 R12, RZ, RZ, R8 ;  /* 0x000000ffff0c7224 */ /* 0x000fe400078e0008 */
[----:B------:R-:W-:-:S07]  /*116a0*/  IMAD.MOV.U32 R13, RZ, RZ, R7 ;  /* 0x000000ffff0d7224 */ /* 0x000fce00078e0007 */
.L_x_314:
[----:B------:R-:W-:Y:S05]  /*116b0*/  BSYNC.RECONVERGENT B2 ;  /* 0x0000000000027941 */ /* 0x000fea0003800200 */
.L_x_313:
        /* <DEDUP_REMOVED lines=8> */
.L_x_315:
[C---:B------:R-:W-:Y:S01]  /*11740*/  DADD R10, R12.reuse, 2 ;  /* 0x400000000c0a7429 */ /* 0x040fe20000000000 */
[----:B------:R-:W-:Y:S01]  /*11750*/  BSSY.RECONVERGENT B2, `(.L_x_316) ;  /* 0x0000025000027945 */ /* 0x000fe20003800200 */
[C---:B------:R-:W-:Y:S02]  /*11760*/  DSETP.NEU.AND P2, PT, R12.reuse, +INF , PT ;  /* 0x7ff000000c00742a */ /* 0x040fe40003f4d000 */
[----:B------:R-:W-:-:S06]  /*11770*/  DSETP.NEU.AND P0, PT, R12, RZ, PT ;  /* 0x000000ff0c00722a */ /* 0x000fcc0003f0d000 */
[----:B------:R-:W-:Y:S01]  /*11780*/  LOP3.LUT R10, R11, 0x7ff00000, RZ, 0xc0, !PT ;  /* 0x7ff000000b0a7812 */ /* 0x000fe200078ec0ff */
[----:B------:R-:W-:Y:S01]  /*11790*/  IMAD.MOV.U32 R11, RZ, RZ, 0x3fd80000 ;  /* 0x3fd80000ff0b7424 */ /* 0x000fe200078e00ff */
[----:B------:R-:W-:Y:S02]  /*117a0*/  FSEL R6, R8, RZ, P0 ;  /* 0x000000ff08067208 */ /* 0x000fe40000000000 */
[----:B------:R-:W-:Y:S02]  /*117b0*/  ISETP.NE.AND P1, PT, R10, 0x7ff00000, PT ;  /* 0x7ff000000a00780c */ /* 0x000fe40003f25270 */
        /* <DEDUP_REMOVED lines=30> */
.L_x_317:
[----:B------:R-:W-:Y:S05]  /*119a0*/  BSYNC.RECONVERGENT B2 ;  /* 0x0000000000027941 */ /* 0x000fea0003800200 */
.L_x_316:
[----:B------:R-:W-:Y:S01]  /*119b0*/  DMUL R6, R6, 2.75 ;  /* 0x4006000006067828 */ /* 0x000fe20000000000 */
[----:B------:R-:W-:Y:S01]  /*119c0*/  BSSY.RECONVERGENT B2, `(.L_x_318) ;  /* 0x0000009000027945 */ /* 0x000fe20003800200 */
[----:B------:R-:W-:Y:S01]  /*119d0*/  DADD R10, -RZ, |R136| ;  /* 0x00000000ff0a7229 */ /* 0x000fe20000000588 */
[----:B------:R-:W-:Y:S02]  /*119e0*/  IMAD.MOV.U32 R8, RZ, RZ, RZ ;  /* 0x000000ffff087224 */ /* 0x000fe400078e00ff */
[----:B------:R-:W-:-:S05]  /*119f0*/  IMAD.MOV.U32 R9, RZ, RZ, 0x40000000 ;  /* 0x40000000ff097424 */ /* 0x000fca00078e00ff */
[----:B------:R-:W-:Y:S02]  /*11a00*/  FSEL R12, R6, -125276624, P0 ;  /* 0xcceef23a060c7808 */ /* 0x000fe40000000000 */
[----:B------:R-:W-:Y:S02]  /*11a10*/  FSEL R13, R7, 2.2361357212066650391, P0 ;  /* 0x400f1cd9070d7808 */ /* 0x000fe40000000000 */
[----:B------:R-:W-:Y:S02]  /*11a20*/  MOV R7, R11 ;  /* 0x0000000b00077202 */ /* 0x000fe40000000f00 */
[----:B------:R-:W-:-:S07]  /*11a30*/  MOV R6, 0x11a50 ;  /* 0x00011a5000067802 */ /* 0x000fce0000000f00 */
[----:B------:R-:W-:Y:S05]  /*11a40*/  CALL.REL.NOINC `($_Z11RKCK_updatePdS_S_S_S_S_S_S_S_S_S_S_PiS_S_S_S_S_S_S_S_S_S_S_S_S_S_S_S_S_S_S_S_S_S_S_S_S_S_S_S_S_S_S_S_S_S_S_S_S_S_S_S_S_S_$__internal_accurate_pow) ;  /* 0x0000002c00387944 */ /* 0x000fea0003c00000 */
[----:B------:R-:W-:Y:S05]  /*11a50*/  BSYNC.RECONVERGENT B2 ;  /* 0x0000000000027941 */ /* 0x000fea0003800200 */
.L_x_318:
        /* <DEDUP_REMOVED lines=15> */
.L_x_320:
[----:B------:R-:W-:Y:S05]  /*11b50*/  BSYNC.RECONVERGENT B2 ;  /* 0x0000000000027941 */ /* 0x000fea0003800200 */
.L_x_319:
        /* <DEDUP_REMOVED lines=11> */
.L_x_321:
        /* <DEDUP_REMOVED lines=15> */
.L_x_323:
[----:B------:R-:W-:Y:S05]  /*11d00*/  BSYNC.RECONVERGENT B2 ;  /* 0x0000000000027941 */ /* 0x000fea0003800200 */
.L_x_322:
        /* <DEDUP_REMOVED lines=24> */
.L_x_325:
[----:B------:R-:W-:Y:S05]  /*11e90*/  BSYNC.RECONVERGENT B2 ;  /* 0x0000000000027941 */ /* 0x000fea0003800200 */
.L_x_324:
        /* <DEDUP_REMOVED lines=8> */
[----:B------:R-:W-:-:S07]  /*11f20*/  FSETP.GEU.AND P0, PT, |R7|, 4.1917929649353027344, PT ;  /* 0x4086232b0700780b */ /* 0x000fce0003f0e200 */
        /* <DEDUP_REMOVED lines=62> */
.L_x_327:
[----:B------:R-:W-:Y:S05]  /*12310*/  BSYNC.RECONVERGENT B2 ;  /* 0x0000000000027941 */ /* 0x000fea0003800200 */
.L_x_326:
[----:B------:R-:W-:Y:S04]  /*12320*/  BSSY.RECONVERGENT B2, `(.L_x_328) ;  /* 0x000000a000027945 */ /* 0x000fe80003800200 */
[----:B------:R-:W-:Y:S05]  /*12330*/  @P2 BRA `(.L_x_329) ;  /* 0x0000000000202947 */ /* 0x000fea0003800000 */
[----:B------:R-:W-:Y:S01]  /*12340*/  IMAD.MOV.U32 R10, RZ, RZ, R12 ;  /* 0x000000ffff0a7224 */ /* 0x000fe200078e000c */
[----:B------:R-:W-:Y:S01]  /*12350*/  MOV R7, R13 ;  /* 0x0000000d00077202 */ /* 0x000fe20000000f00 */
[----:B------:R-:W-:Y:S01]  /*12360*/  IMAD.MOV.U32 R8, RZ, RZ, RZ ;  /* 0x000000ffff087224 */ /* 0x000fe200078e00ff */
[----:B------:R-:W-:Y:S01]  /*12370*/  MOV R6, 0x123a0 ;  /* 0x000123a000067802 */ /* 0x000fe20000000f00 */
[----:B------:R-:W-:-:S07]  /*12380*/  IMAD.MOV.U32 R9, RZ, RZ, 0x40060000 ;  /* 0x40060000ff097424 */ /* 0x000fce00078e00ff */
[----:B------:R-:W-:Y:S05]  /*12390*/  CALL.REL.NOINC `($__internal_0_$__cuda_sm20_div_rn_f64_full) ;  /* 0x0000001800a47944 */ /* 0x000fea0003c00000 */
[----:B------:R-:W-:Y:S01]  /*123a0*/  IMAD.MOV.U32 R16, RZ, RZ, R8 ;  /* 0x000000ffff107224 */ /* 0x000fe200078e0008 */
[----:B------:R-:W-:-:S07]  /*123b0*/  MOV R17, R7 ;  /* 0x0000000700117202 */ /* 0x000fce0000000f00 */
.L_x_329:
[----:B------:R-:W-:Y:S05]  /*123c0*/  BSYNC.RECONVERGENT B2 ;  /* 0x0000000000027941 */ /* 0x000fea0003800200 */
.L_x_328:
        /* <DEDUP_REMOVED lines=8> */
.L_x_330:
        /* <DEDUP_REMOVED lines=14> */
.L_x_332:
[----:B------:R-:W-:Y:S05]  /*12530*/  BSYNC.RECONVERGENT B2 ;  /* 0x0000000000027941 */ /* 0x000fea0003800200 */
.L_x_331:
        /* <DEDUP_REMOVED lines=35> */
.L_x_334:
[----:B------:R-:W-:Y:S05]  /*12770*/  BSYNC.RECONVERGENT B2 ;  /* 0x0000000000027941 */ /* 0x000fea0003800200 */
.L_x_333:
        /* <DEDUP_REMOVED lines=29> */
.L_x_336:
[----:B------:R-:W-:Y:S05]  /*12950*/  BSYNC.RECONVERGENT B2 ;  /* 0x0000000000027941 */ /* 0x000fea0003800200 */
.L_x_335:
[----:B------:R-:W-:Y:S01]  /*12960*/  DADD R6, -RZ, |R16| ;  /* 0x00000000ff067229 */ /* 0x000fe20000000510 */
[----:B------:R-:W-:Y:S02]  /*12970*/  IMAD.MOV.U32 R15, RZ, RZ, R9 ;  /* 0x000000ffff0f7224 */ /* 0x000fe400078e0009 */
[----:B------:R-:W-:Y:S01]  /*12980*/  HFMA2 R9, -RZ, RZ, 2.03125, 0 ;  /* 0x40100000ff097431 */ /* 0x000fe200000001ff */
[----:B------:R-:W-:Y:S01]  /*12990*/  BSSY.RECONVERGENT B2, `(.L_x_337) ;  /* 0x0000006000027945 */ /* 0x000fe20003800200 */
[----:B------:R-:W-:Y:S01]  /*129a0*/  MOV R14, R8 ;  /* 0x00000008000e7202 */ /* 0x000fe20000000f00 */
[----:B------:R-:W-:-:S04]  /*129b0*/  IMAD.MOV.U32 R8, RZ, RZ, RZ ;  /* 0x000000ffff087224 */ /* 0x000fc800078e00ff */
[----:B------:R-:W-:Y:S01]  /*129c0*/  IMAD.MOV.U32 R10, RZ, RZ, R6 ;  /* 0x000000ffff0a7224 */ /* 0x000fe200078e0006 */
[----:B------:R-:W-:-:S07]  /*129d0*/  MOV R6, 0x129f0 ;  /* 0x000129f000067802 */ /* 0x000fce0000000f00 */
[----:B------:R-:W-:Y:S05]  /*129e0*/  CALL.REL.NOINC `($_Z11RKCK_updatePdS_S_S_S_S_S_S_S_S_S_S_PiS_S_S_S_S_S_S_S_S_S_S_S_S_S_S_S_S_S_S_S_S_S_S_S_S_S_S_S_S_S_S_S_S_S_S_S_S_S_S_S_S_S_$__internal_accurate_pow) ;  /* 0x0000001c00507944 */ /* 0x000fea0003c00000 */
[----:B------:R-:W-:Y:S05]  /*129f0*/  BSYNC.RECONVERGENT B2 ;  /* 0x0000000000027941 */ /* 0x000fea0003800200 */
.L_x_337:
        /* <DEDUP_REMOVED lines=15> */
.L_x_339:
[----:B------:R-:W-:Y:S05]  /*12af0*/  BSYNC.RECONVERGENT B2 ;  /* 0x0000000000027941 */ /* 0x000fea0003800200 */
.L_x_338:
[----:B------:R-:W-:Y:S01]  /*12b00*/  BSSY.RECONVERGENT B2, `(.L_x_340) ;  /* 0x0000005000027945 */ /* 0x000fe20003800200 */
[----:B------:R-:W-:Y:S01]  /*12b10*/  IMAD.MOV.U32 R8, RZ, RZ, RZ ;  /* 0x000000ffff087224 */ /* 0x000fe200078e00ff */
[----:B------:R-:W-:Y:S01]  /*12b20*/  MOV R6, 0x12b50 ;  /* 0x00012b5000067802 */ /* 0x000fe20000000f00 */
[----:B------:R-:W-:-:S07]  /*12b30*/  IMAD.MOV.U32 R9, RZ, RZ, 0x40000000 ;  /* 0x40000000ff097424 */ /* 0x000fce00078e00ff */
[----:B------:R-:W-:Y:S05]  /*12b40*/  CALL.REL.NOINC `($_Z11RKCK_updatePdS_S_S_S_S_S_S_S_S_S_S_PiS_S_S_S_S_S_S_S_S_S_S_S_S_S_S_S_S_S_S_S_S_S_S_S_S_S_S_S_S_S_S_S_S_S_S_S_S_S_S_S_S_S_$__internal_accurate_pow) ;  /* 0x0000001800f87944 */ /* 0x000fea0003c00000 */
[----:B------:R-:W-:Y:S05]  /*12b50*/  BSYNC.RECONVERGENT B2 ;  /* 0x0000000000027941 */ /* 0x000fea0003800200 */
.L_x_340:
        /* <DEDUP_REMOVED lines=26> */
.L_x_342:
[----:B------:R-:W-:Y:S05]  /*12d00*/  BSYNC.RECONVERGENT B2 ;  /* 0x0000000000027941 */ /* 0x000fea0003800200 */
.L_x_341:
        /* <DEDUP_REMOVED lines=24> */
.L_x_344:
[----:B------:R-:W-:Y:S05]  /*12e90*/  BSYNC.RECONVERGENT B2 ;  /* 0x0000000000027941 */ /* 0x000fea0003800200 */
.L_x_343:
        /* <DEDUP_REMOVED lines=24> */
.L_x_346:
[----:B------:R-:W-:Y:S05]  /*13020*/  BSYNC.RECONVERGENT B2 ;  /* 0x0000000000027941 */ /* 0x000fea0003800200 */
.L_x_345:
        /* <DEDUP_REMOVED lines=29> */
.L_x_348:
[----:B------:R-:W-:Y:S05]  /*13200*/  BSYNC.RECONVERGENT B2 ;  /* 0x0000000000027941 */ /* 0x000fea0003800200 */
.L_x_347:
[----:B------:R-:W-:Y:S01]  /*13210*/  UMOV UR6, 0xf054bc45 ;  /* 0xf054bc4500067882 */ /* 0x000fe20000000000 */
[----:B------:R-:W-:Y:S02]  /*13220*/  UMOV UR7, 0x3ee49004 ;  /* 0x3ee4900400077882 */ /* 0x000fe40000000000 */
[----:B------:R-:W-:Y:S01]  /*13230*/  DADD R6, R6, -UR6 ;  /* 0x8000000606067e29 */ /* 0x000fe20008000000 */
[----:B------:R-:W-:Y:S10]  /*13240*/  BRA `(.L_x_349) ;  /* 0x0000000800b07947 */ /* 0x000ff40003800000 */
.L_x_312:
        /* <DEDUP_REMOVED lines=8> */
.L_x_350:
        /* <DEDUP_REMOVED lines=19> */
.L_x_352:
[----:B------:R-:W-:Y:S05]  /*13400*/  BSYNC.RECONVERGENT B2 ;  /* 0x0000000000027941 */ /* 0x000fea0003800200 */
.L_x_351:
        /* <DEDUP_REMOVED lines=21> */
.L_x_354:
[----:B------:R-:W-:Y:S05]  /*13560*/  BSYNC.RECONVERGENT B2 ;  /* 0x0000000000027941 */ /* 0x000fea0003800200 */
.L_x_353:
        /* <DEDUP_REMOVED lines=66> */
.L_x_356:
[----:B------:R-:W-:Y:S05]  /*13990*/  BSYNC.RECONVERGENT B2 ;  /* 0x0000000000027941 */ /* 0x000fea0003800200 */
.L_x_355:
        /* <DEDUP_REMOVED lines=21> */
.L_x_358:
[----:B------:R-:W-:Y:S05]  /*13af0*/  BSYNC.RECONVERGENT B2 ;  /* 0x0000000000027941 */ /* 0x000fea0003800200 */
.L_x_357:
        /* <DEDUP_REMOVED lines=9> */
[----:B------:R-:W-:Y:S01]  /*13b90*/  IMAD.MOV.U32 R132, RZ, RZ, R6 ;  /* 0x000000ffff847224 */ /* 0x000fe200078e0006 */
[----:B------:R-:W-:Y:S01]  /*13ba0*/  MOV R133, R7 ;  /* 0x0000000700857202 */ /* 0x000fe20000000f00 */
[----:B------:R-:W-:-:S07]  /*13bb0*/  DFMA R10, R10, R10, R10 ;  /* 0x0000000a0a0a722b */ /* 0x000fce000000000a */
        /* <DEDUP_REMOVED lines=18> */
.L_x_360:
[----:B------:R-:W-:Y:S05]  /*13ce0*/  BSYNC.RECONVERGENT B2 ;  /* 0x0000000000027941 */ /* 0x000fea0003800200 */
.L_x_359:
[----:B------:R-:W-:Y:S02]  /*13cf0*/  HFMA2 R7, -RZ, RZ, -1.72265625, -0.0004901885986328125 ;  /* 0xbee49004ff077431 */ /* 0x000fe400000001ff */
[----:B------:R-:W-:-:S07]  /*13d00*/  IMAD.MOV.U32 R6, RZ, RZ, -0xfab43bb ;  /* 0xf054bc45ff067424 */ /* 0x000fce00078e00ff */
.L_x_349:
[----:B------:R-:W-:Y:S05]  /*13d10*/  BSYNC.RECONVERGENT B1 ;  /* 0x0000000000017941 */ /* 0x000fea0003800200 */
.L_x_311:
[----:B------:R0:W-:Y:S04]  /*13d20*/  STG.E.64 desc[UR4][R122.64], R132 ;  /* 0x000000847a007986 */ /* 0x0001e8000c101b04 */
[----:B------:R0:W-:Y:S04]  /*13d30*/  STG.E.64 desc[UR4][R112.64], R14 ;  /* 0x0000000e70007986 */ /* 0x0001e8000c101b04 */
[----:B------:R0:W-:Y:S04]  /*13d40*/  STG.E.64 desc[UR4][R104.64], R6 ;  /* 0x0000000668007986 */ /* 0x0001e8000c101b04 */
[----:B------:R-:W2:Y:S04]  /*13d50*/  LDG.E.64 R8, desc[UR4][R18.64] ;  /* 0x0000000412087981 */ /* 0x000ea8000c1e1b00 */
[----:B------:R-:W2:Y:S02]  /*13d60*/  LDG.E.64 R10, desc[UR4][R120.64] ;  /* 0x00000004780a7981 */ /* 0x000ea4000c1e1b00 */
[----:B--2---:R-:W-:-:S07]  /*13d70*/  DADD R8, R8, R10 ;  /* 0x0000000008087229 */ /* 0x004fce000000000a */
[----:B------:R0:W-:Y:S04]  /*13d80*/  STG.E.64 desc[UR4][R18.64], R8 ;  /* 0x0000000812007986 */ /* 0x0001e8000c101b04 */
[----:B------:R-:W2:Y:S01]  /*13d90*/  LDG.E.64 R10, desc[UR4][R126.64] ;  /* 0x000000047e0a7981 */ /* 0x000ea2000c1e1b00 */
[C---:B------:R-:W-:Y:S01]  /*13da0*/  ISETP.GE.U32.AND P0, PT, R0.reuse, 0x1869f, PT ;  /* 0x0001869f0000780c */ /* 0x040fe20003f06070 */
[----:B------:R-:W-:Y:S01]  /*13db0*/  VIADD R0, R0, 0x1 ;  /* 0x0000000100007836 */ /* 0x000fe20000000000 */
[----:B--2---:R-:W-:-:S14]  /*13dc0*/  DSETP.GT.AND P1, PT, R10, -100, PT ;  /* 0xc05900000a00742a */ /* 0x004fdc0003f24000 */
[----:B0-----:R-:W-:Y:S05]  /*13dd0*/  @!P0 BRA P1, `(.L_x_361) ;  /* 0xfffffecc000c8947 */ /* 0x001fea000083ffff */
.L_x_1:
[----:B------:R-:W-:Y:S05]  /*13de0*/  BSYNC.RECONVERGENT B0 ;  /* 0x0000000000007941 */ /* 0x000fea0003800200 */
.L_x_0:
[----:B------:R-:W-:-:S05]  /*13df0*/  IMAD.IADD R5, R4, 0x1, R5 ;  /* 0x0000000104057824 */ /* 0x000fca00078e0205 */
[----:B------:R-:W-:-:S13]  /*13e00*/  ISETP.GE.U32.AND P0, PT, R5, 0x3e8, PT ;  /* 0x000003e80500780c */ /* 0x000fda0003f06070 */
[----:B------:R-:W-:Y:S05]  /*13e10*/  @!P0 BRA `(.L_x_362) ;  /* 0xfffffec000a08947 */ /* 0x000fea000383ffff */
[----:B------:R-:W-:Y:S05]  /*13e20*/  EXIT ;  /* 0x000000000000794d */ /* 0x000fea0003800000 */
        .weak           $__internal_0_$__cuda_sm20_div_rn_f64_full
        .type           $__internal_0_$__cuda_sm20_div_rn_f64_full,@function
        .size           $__internal_0_$__cuda_sm20_div_rn_f64_full,($__internal_1_$__cuda_sm20_dsqrt_rn_f64_mediumpath_v1 - $__internal_0_$__cuda_sm20_div_rn_f64_full)
$__internal_0_$__cuda_sm20_div_rn_f64_full:
[C---:B------:R-:W-:Y:S01]  /*13e30*/  FSETP.GEU.AND P2, PT, |R7|.reuse, 1.469367938527859385e-39, PT ;  /* 0x001000000700780b */ /* 0x040fe20003f4e200 */
[--C-:B------:R-:W-:Y:S01]  /*13e40*/  IMAD.MOV.U32 R144, RZ, RZ, R10.reuse ;  /* 0x000000ffff907224 */ /* 0x100fe200078e000a */
[----:B------:R-:W-:Y:S01]  /*13e50*/  MOV R145, R7 ;  /* 0x0000000700917202 */ /* 0x000fe20000000f00 */
[----:B------:R-:W-:Y:S01]  /*13e60*/  IMAD.MOV.U32 R146, RZ, RZ, R10 ;  /* 0x000000ffff927224 */ /* 0x000fe200078e000a */
[----:B------:R-:W-:Y:S01]  /*13e70*/  LOP3.LUT R11, R7, 0x800fffff, RZ, 0xc0, !PT ;  /* 0x800fffff070b7812 */ /* 0x000fe200078ec0ff */
[----:B------:R-:W-:Y:S01]  /*13e80*/  IMAD.MOV.U32 R151, RZ, RZ, R9 ;  /* 0x000000ffff977224 */ /* 0x000fe200078e0009 */
[----:B------:R-:W-:Y:S01]  /*13e90*/  MOV R148, 0x1 ;  /* 0x0000000100947802 */ /* 0x000fe20000000f00 */
[----:B------:R-:W-:Y:S01]  /*13ea0*/  IMAD.MOV.U32 R150, RZ, RZ, R8 ;  /* 0x000000ffff967224 */ /* 0x000fe200078e0008 */
[----:B------:R-:W-:Y:S01]  /*13eb0*/  LOP3.LUT R147, R11, 0x3ff00000, RZ, 0xfc, !PT ;  /* 0x3ff000000b937812 */ /* 0x000fe200078efcff */
[----:B------:R-:W-:Y:S01]  /*13ec0*/  BSSY.RECONVERGENT B3, `(.L_x_363) ;  /* 0x0000057000037945 */ /* 0x000fe20003800200 */
[C---:B------:R-:W-:Y:S01]  /*13ed0*/  FSETP.GEU.AND P3, PT, |R151|.reuse, 1.469367938527859385e-39, PT ;  /* 0x001000009700780b */ /* 0x040fe20003f6e200 */
[----:B------:R-:W-:Y:S01]  /*13ee0*/  IMAD.MOV.U32 R152, RZ, RZ, R150 ;  /* 0x000000ffff987224 */ /* 0x000fe200078e0096 */
[----:B------:R-:W-:Y:S01]  /*13ef0*/  LOP3.LUT R8, R151, 0x7ff00000, RZ, 0xc0, !PT ;  /* 0x7ff0000097087812 */ /* 0x000fe200078ec0ff */
[----:B------:R-:W-:-:S06]  /*13f00*/  @!P2 DMUL R146, R144, 8.98846567431157953865e+307 ;  /* 0x7fe000009092a828 */ /* 0x000fcc0000000000 */
[----:B------:R-:W0:Y:S04]  /*13f10*/  MUFU.RCP64H R149, R147 ;  /* 0x0000009300957308 */ /* 0x000e280000001800 */
[----:B------:R-:W-:-:S04]  /*13f20*/  @!P3 LOP3.LUT R9, R145, 0x7ff00000, RZ, 0xc0, !PT ;  /* 0x7ff000009109b812 */ /* 0x000fc800078ec0ff */
[----:B------:R-:W-:Y:S02]  /*13f30*/  @!P3 ISETP.GE.U32.AND P4, PT, R8, R9, PT ;  /* 0x000000090800b20c */ /* 0x000fe40003f86070 */
[----:B------:R-:W-:Y:S01]  /*13f40*/  LOP3.LUT R9, R7, 0x7ff00000, RZ, 0xc0, !PT ;  /* 0x7ff0000007097812 */ /* 0x000fe200078ec0ff */
[----:B------:R-:W-:-:S03]  /*13f50*/  IMAD.MOV.U32 R7, RZ, RZ, 0x1ca00000 ;  /* 0x1ca00000ff077424 */ /* 0x000fc600078e00ff */
[----:B------:R-:W-:Y:S02]  /*13f60*/  ISETP.GE.U32.AND P5, PT, R8, R9, PT ;  /* 0x000000090800720c */ /* 0x000fe40003fa6070 */
[----:B------:R-:W-:Y:S01]  /*13f70*/  @!P2 LOP3.LUT R9, R147, 0x7ff00000, RZ, 0xc0, !PT ;  /* 0x7ff000009309a812 */ /* 0x000fe200078ec0ff */
[----:B0-----:R-:W-:-:S08]  /*13f80*/  DFMA R10, R148, -R146, 1 ;  /* 0x3ff00000940a742b */ /* 0x001fd00000000892 */
[----:B------:R-:W-:-:S08]  /*13f90*/  DFMA R10, R10, R10, R10 ;  /* 0x0000000a0a0a722b */ /* 0x000fd0000000000a */
[----:B------:R-:W-:Y:S01]  /*13fa0*/  DFMA R148, R148, R10, R148 ;  /* 0x0000000a9494722b */ /* 0x000fe20000000094 */
[C---:B------:R-:W-:Y:S02]  /*13fb0*/  @!P3 SEL R11, R7.reuse, 0x63400000, !P4 ;  /* 0x63400000070bb807 */ /* 0x040fe40006000000 */
[----:B------:R-:W-:Y:S02]  /*13fc0*/  SEL R10, R7, 0x63400000, !P5 ;  /* 0x63400000070a7807 */ /* 0x000fe40006800000 */
[----:B------:R-:W-:-:S03]  /*13fd0*/  @!P3 LOP3.LUT R11, R11, 0x80000000, R151, 0xf8, !PT ;  /* 0x800000000b0bb812 */ /* 0x000fc600078ef897 */
[----:B------:R-:W-:Y:S01]  /*13fe0*/  DFMA R154, R148, -R146, 1 ;  /* 0x3ff00000949a742b */ /* 0x000fe20000000892 */
[----:B------:R-:W-:Y:S01]  /*13ff0*/  LOP3.LUT R153, R10, 0x800fffff, R151, 0xf8, !PT ;  /* 0x800fffff0a997812 */ /* 0x000fe200078ef897 */
[----:B------:R-:W-:Y:S01]  /*14000*/  @!P3 IMAD.MOV.U32 R10, RZ, RZ, RZ ;  /* 0x000000ffff0ab224 */ /* 0x000fe200078e00ff */
[----:B------:R-:W-:-:S05]  /*14010*/  @!P3 LOP3.LUT R11, R11, 0x100000, RZ, 0xfc, !PT ;  /* 0x001000000b0bb812 */ /* 0x000fca00078efcff */
[----:B------:R-:W-:Y:S02]  /*14020*/  DFMA R154, R148, R154, R148 ;  /* 0x0000009a949a722b */ /* 0x000fe40000000094 */
[----:B------:R-:W-:-:S08]  /*14030*/  @!P3 DFMA R152, R152, 2, -R10 ;  /* 0x400000009898b82b */ /* 0x000fd0000000080a */
[----:B------:R-:W-:-:S08]  /*14040*/  DMUL R10, R154, R152 ;  /* 0x000000989a0a7228 */ /* 0x000fd00000000000 */
[----:B------:R-:W-:-:S08]  /*14050*/  DFMA R148, R10, -R146, R152 ;  /* 0x800000920a94722b */ /* 0x000fd00000000098 */
[----:B------:R-:W-:Y:S01]  /*14060*/  DFMA R148, R154, R148, R10 ;  /* 0x000000949a94722b */ /* 0x000fe2000000000a */
[----:B------:R-:W-:Y:S02]  /*14070*/  MOV R10, R8 ;  /* 0x00000008000a7202 */ /* 0x000fe40000000f00 */
[----:B------:R-:W-:-:S05]  /*14080*/  @!P3 LOP3.LUT R10, R153, 0x7ff00000, RZ, 0xc0, !PT ;  /* 0x7ff00000990ab812 */ /* 0x000fca00078ec0ff */
[----:B------:R-:W-:-:S05]  /*14090*/  VIADD R11, R10, 0xffffffff ;  /* 0xffffffff0a0b7836 */ /* 0x000fca0000000000 */
[----:B------:R-:W-:Y:S01]  /*140a0*/  ISETP.GT.U32.AND P2, PT, R11, 0x7feffffe, PT ;  /* 0x7feffffe0b00780c */ /* 0x000fe20003f44070 */
[----:B------:R-:W-:-:S05]  /*140b0*/  VIADD R11, R9, 0xffffffff ;  /* 0xffffffff090b7836 */ /* 0x000fca0000000000 */
[----:B------:R-:W-:-:S13]  /*140c0*/  ISETP.GT.U32.OR P2, PT, R11, 0x7feffffe, P2 ;  /* 0x7feffffe0b00780c */ /* 0x000fda0001744470 */
[----:B------:R-:W-:Y:S05]  /*140d0*/  @P2 BRA `(.L_x_364) ;  /* 0x0000000000742947 */ /* 0x000fea0003800000 */
[----:B------:R-:W-:-:S04]  /*140e0*/  LOP3.LUT R9, R145, 0x7ff00000, RZ, 0xc0, !PT ;  /* 0x7ff0000091097812 */ /* 0x000fc800078ec0ff */
[CC--:B------:R-:W-:Y:S02]  /*140f0*/  VIADDMNMX R10, R8.reuse, -R9.reuse, 0xb9600000, !PT ;  /* 0xb9600000080a7446 */ /* 0x0c0fe40007800909 */
[----:B------:R-:W-:Y:S01]  /*14100*/  ISETP.GE.U32.AND P2, PT, R8, R9, PT ;  /* 0x000000090800720c */ /* 0x000fe20003f46070 */
[----:B------:R-:W-:Y:S01]  /*14110*/  IMAD.MOV.U32 R8, RZ, RZ, RZ ;  /* 0x000000ffff087224 */ /* 0x000fe200078e00ff */
[----:B------:R-:W-:Y:S02]  /*14120*/  VIMNMX R10, PT, PT, R10, 0x46a00000, PT ;  /* 0x46a000000a0a7848 */ /* 0x000fe40003fe0100 */
[----:B------:R-:W-:-:S05]  /*14130*/  SEL R7, R7, 0x63400000, !P2 ;  /* 0x6340000007077807 */ /* 0x000fca0005000000 */
[----:B------:R-:W-:-:S05]  /*14140*/  IMAD.IADD R7, R10, 0x1, -R7 ;  /* 0x000000010a077824 */ /* 0x000fca00078e0a07 */
[----:B------:R-:W-:-:S06]  /*14150*/  IADD3 R9, PT, PT, R7, 0x7fe00000, RZ ;  /* 0x7fe0000007097810 */ /* 0x000fcc0007ffe0ff */
[----:B------:R-:W-:-:S10]  /*14160*/  DMUL R154, R148, R8 ;  /* 0x00000008949a7228 */ /* 0x000fd40000000000 */
[----:B------:R-:W-:-:S13]  /*14170*/  FSETP.GTU.AND P2, PT, |R155|, 1.469367938527859385e-39, PT ;  /* 0x001000009b00780b */ /* 0x000fda0003f4c200 */
[----:B------:R-:W-:Y:S05]  /*14180*/  @P2 BRA `(.L_x_365) ;  /* 0x0000000000a82947 */ /* 0x000fea0003800000 */
[----:B------:R-:W-:Y:S01]  /*14190*/  DFMA R146, R148, -R146, R152 ;  /* 0x800000929492722b */ /* 0x000fe20000000098 */
[----:B------:R-:W-:-:S09]  /*141a0*/  IMAD.MOV.U32 R10, RZ, RZ, RZ ;  /* 0x000000ffff0a7224 */ /* 0x000fd200078e00ff */
[C---:B------:R-:W-:Y:S02]  /*141b0*/  FSETP.NEU.AND P2, PT, R147.reuse, RZ, PT ;  /* 0x000000ff9300720b */ /* 0x040fe40003f4d000 */
[----:B------:R-:W-:-:S04]  /*141c0*/  LOP3.LUT R8, R147, 0x80000000, R145, 0x48, !PT ;  /* 0x8000000093087812 */ /* 0x000fc800078e4891 */
[----:B------:R-:W-:-:S07]  /*141d0*/  LOP3.LUT R11, R8, R9, RZ, 0xfc, !PT ;  /* 0x00000009080b7212 */ /* 0x000fce00078efcff */
[----:B------:R-:W-:Y:S05]  /*141e0*/  @!P2 BRA `(.L_x_365) ;  /* 0x000000000090a947 */ /* 0x000fea0003800000 */
[----:B------:R-:W-:Y:S01]  /*141f0*/  IMAD.MOV R145, RZ, RZ, -R7 ;  /* 0x000000ffff917224 */ /* 0x000fe200078e0a07 */
[----:B------:R-:W-:Y:S01]  /*14200*/  MOV R144, RZ ;  /* 0x000000ff00907202 */ /* 0x000fe20000000f00 */
[----:B------:R-:W-:Y:S01]  /*14210*/  DMUL.RP R10, R148, R10 ;  /* 0x0000000a940a7228 */ /* 0x000fe20000008000 */
[----:B------:R-:W-:-:S04]  /*14220*/  IADD3 R7, PT, PT, -R7, -0x43300000, RZ ;  /* 0xbcd0000007077810 */ /* 0x000fc80007ffe1ff */
[----:B------:R-:W-:-:S05]  /*14230*/  DFMA R144, R154, -R144, R148 ;  /* 0x800000909a90722b */ /* 0x000fca0000000094 */
[----:B------:R-:W-:-:S05]  /*14240*/  LOP3.LUT R8, R11, R8, RZ, 0x3c, !PT ;  /* 0x000000080b087212 */ /* 0x000fca00078e3cff */
[----:B------:R-:W-:-:S04]  /*14250*/  FSETP.NEU.AND P2, PT, |R145|, R7, PT ;  /* 0x000000079100720b */ /* 0x000fc80003f4d200 */
[----:B------:R-:W-:Y:S02]  /*14260*/  FSEL R10, R10, R154, !P2 ;  /* 0x0000009a0a0a7208 */ /* 0x000fe40005000000 */
[----:B------:R-:W-:-:S03]  /*14270*/  FSEL R11, R8, R155, !P2 ;  /* 0x0000009b080b7208 */ /* 0x000fc60005000000 */
[----:B------:R-:W-:Y:S02]  /*14280*/  IMAD.MOV.U32 R154, RZ, RZ, R10 ;  /* 0x000000ffff9a7224 */ /* 0x000fe400078e000a */
[----:B------:R-:W-:Y:S01]  /*14290*/  IMAD.MOV.U32 R155, RZ, RZ, R11 ;  /* 0x000000ffff9b7224 */ /* 0x000fe200078e000b */
[----:B------:R-:W-:Y:S06]  /*142a0*/  BRA `(.L_x_365) ;  /* 0x0000000000607947 */ /* 0x000fec0003800000 */
.L_x_364:
[----:B------:R-:W-:-:S14]  /*142b0*/  DSETP.NAN.AND P2, PT, R150, R150, PT ;  /* 0x000000969600722a */ /* 0x000fdc0003f48000 */
[----:B------:R-:W-:Y:S05]  /*142c0*/  @P2 BRA `(.L_x_366) ;  /* 0x00000000004c2947 */ /* 0x000fea0003800000 */
[----:B------:R-:W-:-:S14]  /*142d0*/  DSETP.NAN.AND P2, PT, R144, R144, PT ;  /* 0x000000909000722a */ /* 0x000fdc0003f48000 */
[----:B------:R-:W-:Y:S05]  /*142e0*/  @P2 BRA `(.L_x_367) ;  /* 0x0000000000342947 */ /* 0x000fea0003800000 */
[----:B------:R-:W-:Y:S01]  /*142f0*/  ISETP.NE.AND P2, PT, R10, R9, PT ;  /* 0x000000090a00720c */ /* 0x000fe20003f45270 */
[----:B------:R-:W-:Y:S01]  /*14300*/  IMAD.MOV.U32 R154, RZ, RZ, 0x0 ;  /* 0x00000000ff9a7424 */ /* 0x000fe200078e00ff */
[----:B------:R-:W-:-:S11]  /*14310*/  MOV R155, 0xfff80000 ;  /* 0xfff80000009b7802 */ /* 0x000fd60000000f00 */
[----:B------:R-:W-:Y:S05]  /*14320*/  @!P2 BRA `(.L_x_365) ;  /* 0x000000000040a947 */ /* 0x000fea0003800000 */
[----:B------:R-:W-:Y:S02]  /*14330*/  ISETP.NE.AND P2, PT, R10, 0x7ff00000, PT ;  /* 0x7ff000000a00780c */ /* 0x000fe40003f45270 */
[----:B------:R-:W-:Y:S02]  /*14340*/  LOP3.LUT R7, R151, 0x80000000, R145, 0x48, !PT ;  /* 0x8000000097077812 */ /* 0x000fe400078e4891 */
[----:B------:R-:W-:-:S13]  /*14350*/  ISETP.EQ.OR P2, PT, R9, RZ, !P2 ;  /* 0x000000ff0900720c */ /* 0x000fda0005742670 */
[----:B------:R-:W-:Y:S01]  /*14360*/  @P2 LOP3.LUT R8, R7, 0x7ff00000, RZ, 0xfc, !PT ;  /* 0x7ff0000007082812 */ /* 0x000fe200078efcff */
[----:B------:R-:W-:Y:S02]  /*14370*/  @!P2 IMAD.MOV.U32 R154, RZ, RZ, RZ ;  /* 0x000000ffff9aa224 */ /* 0x000fe400078e00ff */
[----:B------:R-:W-:Y:S01]  /*14380*/  @!P2 IMAD.MOV.U32 R155, RZ, RZ, R7 ;  /* 0x000000ffff9ba224 */ /* 0x000fe200078e0007 */
[----:B------:R-:W-:Y:S01]  /*14390*/  @P2 MOV R155, R8 ;  /* 0x00000008009b2202 */ /* 0x000fe20000000f00 */
[----:B------:R-:W-:Y:S01]  /*143a0*/  @P2 IMAD.MOV.U32 R154, RZ, RZ, RZ ;  /* 0x000000ffff9a2224 */ /* 0x000fe200078e00ff */
[----:B------:R-:W-:Y:S06]  /*143b0*/  BRA `(.L_x_365) ;  /* 0x00000000001c7947 */ /* 0x000fec0003800000 */
.L_x_367:
[----:B------:R-:W-:Y:S01]  /*143c0*/  LOP3.LUT R7, R145, 0x80000, RZ, 0xfc, !PT ;  /* 0x0008000091077812 */ /* 0x000fe200078efcff */
[----:B------:R-:W-:-:S04]  /*143d0*/  IMAD.MOV.U32 R154, RZ, RZ, R144 ;  /* 0x000000ffff9a7224 */ /* 0x000fc800078e0090 */
[----:B------:R-:W-:Y:S01]  /*143e0*/  IMAD.MOV.U32 R155, RZ, RZ, R7 ;  /* 0x000000ffff9b7224 */ /* 0x000fe200078e0007 */
[----:B------:R-:W-:Y:S06]  /*143f0*/  BRA `(.L_x_365) ;  /* 0x00000000000c7947 */ /* 0x000fec0003800000 */
.L_x_366:
[----:B------:R-:W-:Y:S01]  /*14400*/  LOP3.LUT R7, R151, 0x80000, RZ, 0xfc, !PT ;  /* 0x0008000097077812 */ /* 0x000fe200078efcff */
[----:B------:R-:W-:-:S03]  /*14410*/  IMAD.MOV.U32 R154, RZ, RZ, R150 ;  /* 0x000000ffff9a7224 */ /* 0x000fc600078e0096 */
[----:B------:R-:W-:-:S07]  /*14420*/  MOV R155, R7 ;  /* 0x00000007009b7202 */ /* 0x000fce0000000f00 */
.L_x_365:
[----:B------:R-:W-:Y:S05]  /*14430*/  BSYNC.RECONVERGENT B3 ;  /* 0x0000000000037941 */ /* 0x000fea0003800200 */
.L_x_363:
[----:B------:R-:W-:Y:S02]  /*14440*/  HFMA2 R11, -RZ, RZ, 0, 0 ;  /* 0x00000000ff0b7431 */ /* 0x000fe400000001ff */
[----:B------:R-:W-:Y:S02]  /*14450*/  IMAD.MOV.U32 R10, RZ, RZ, R6 ;  /* 0x000000ffff0a7224 */ /* 0x000fe400078e0006 */
[----:B------:R-:W-:Y:S02]  /*14460*/  IMAD.MOV.U32 R8, RZ, RZ, R154 ;  /* 0x000000ffff087224 */ /* 0x000fe400078e009a */
[----:B------:R-:W-:Y:S01]  /*14470*/  IMAD.MOV.U32 R7, RZ, RZ, R155 ;  /* 0x000000ffff077224 */ /* 0x000fe200078e009b */
[----:B------:R-:W-:Y:S06]  /*14480*/  RET.REL.NODEC R10 `(_Z11RKCK_updatePdS_S_S_S_S_S_S_S_S_S_S_PiS_S_S_S_S_S_S_S_S_S_S_S_S_S_S_S_S_S_S_S_S_S_S_S_S_S_S_S_S_S_S_S_S_S_S_S_S_S_S_S_S_S_) ;  /* 0xfffffeb80adc7950 */ /* 0x000fec0003c3ffff */
        .weak           $__internal_1_$__cuda_sm20_dsqrt_rn_f64_mediumpath_v1
        .type           $__internal_1_$__cuda_sm20_dsqrt_rn_f64_mediumpath_v1,@function
        .size           $__internal_1_$__cuda_sm20_dsqrt_rn_f64_mediumpath_v1,($_Z11RKCK_updatePdS_S_S_S_S_S_S_S_S_S_S_PiS_S_S_S_S_S_S_S_S_S_S_S_S_S_S_S_S_S_S_S_S_S_S_S_S_S_S_S_S_S_S_S_S_S_S_S_S_S_S_S_S_S_$__internal_accurate_pow - $__internal_1_$__cuda_sm20_dsqrt_rn_f64_mediumpath_v1)
$__internal_1_$__cuda_sm20_dsqrt_rn_f64_mediumpath_v1:
[----:B------:R-:W-:Y:S01]  /*14490*/  ISETP.GE.U32.AND P1, PT, R8, -0x3400000, PT ;  /* 0xfcc000000800780c */ /* 0x000fe20003f26070 */
[----:B------:R-:W-:Y:S01]  /*144a0*/  BSSY.RECONVERGENT B3, `(.L_x_368) ;  /* 0x0000024000037945 */ /* 0x000fe20003800200 */
[----:B------:R-:W-:-:S11]  /*144b0*/  IMAD.MOV.U32 R15, RZ, RZ, R9 ;  /* 0x000000ffff0f7224 */ /* 0x000fd600078e0009 */
[----:B------:R-:W-:Y:S05]  /*144c0*/  @!P1 BRA `(.L_x_369) ;  /* 0x0000000000209947 */ /* 0x000fea0003800000 */
[----:B------:R-:W-:-:S10]  /*144d0*/  DFMA.RM R10, R12, R14, R10 ;  /* 0x0000000e0c0a722b */ /* 0x000fd4000000400a */
[----:B------:R-:W-:-:S05]  /*144e0*/  IADD3 R8, P1, PT, R10, 0x1, RZ ;  /* 0x000000010a087810 */ /* 0x000fca0007f3e0ff */
[----:B------:R-:W-:-:S06]  /*144f0*/  IMAD.X R9, RZ, RZ, R11, P1 ;  /* 0x000000ffff097224 */ /* 0x000fcc00008e060b */
[----:B------:R-:W-:-:S08]  /*14500*/  DFMA.RP R6, -R10, R8, R6 ;  /* 0x000000080a06722b */ /* 0x000fd00000008106 */
[----:B------:R-:W-:-:S06]  /*14510*/  DSETP.GT.AND P1, PT, R6, RZ, PT ;  /* 0x000000ff0600722a */ /* 0x000fcc0003f24000 */
[----:B------:R-:W-:Y:S02]  /*14520*/  FSEL R8, R8, R10, P1 ;  /* 0x0000000a08087208 */ /* 0x000fe40000800000 */
[----:B------:R-:W-:Y:S01]  /*14530*/  FSEL R9, R9, R11, P1 ;  /* 0x0000000b09097208 */ /* 0x000fe20000800000 */
[----:B------:R-:W-:Y:S06]  /*14540*/  BRA `(.L_x_370) ;  /* 0x0000000000647947 */ /* 0x000fec0003800000 */
.L_x_369:
[----:B------:R-:W-:-:S14]  /*14550*/  DSETP.NE.AND P1, PT, R6, RZ, PT ;  /* 0x000000ff0600722a */ /* 0x000fdc0003f25000 */
[----:B------:R-:W-:Y:S05]  /*14560*/  @!P1 BRA `(.L_x_371) ;  /* 0x0000000000589947 */ /* 0x000fea0003800000 */
[----:B------:R-:W-:-:S13]  /*14570*/  ISETP.GE.AND P1, PT, R7, RZ, PT ;  /* 0x000000ff0700720c */ /* 0x000fda0003f26270 */
[----:B------:R-:W-:Y:S01]  /*14580*/  @!P1 IMAD.MOV.U32 R8, RZ, RZ, 0x0 ;  /* 0x00000000ff089424 */ /* 0x000fe200078e00ff */
[----:B------:R-:W-:Y:S01]  /*14590*/  @!P1 MOV R9, 0xfff80000 ;  /* 0xfff8000000099802 */ /* 0x000fe20000000f00 */
[----:B------:R-:W-:Y:S06]  /*145a0*/  @!P1 BRA `(.L_x_370) ;  /* 0x00000000004c9947 */ /* 0x000fec0003800000 */
[----:B------:R-:W-:-:S13]  /*145b0*/  ISETP.GT.AND P1, PT, R7, 0x7fefffff, PT ;  /* 0x7fefffff0700780c */ /* 0x000fda0003f24270 */
[----:B------:R-:W-:Y:S05]  /*145c0*/  @P1 BRA `(.L_x_371) ;  /* 0x0000000000401947 */ /* 0x000fea0003800000 */
[----:B------:R-:W-:Y:S01]  /*145d0*/  DMUL R12, R6, 8.11296384146066816958e+31 ;  /* 0x46900000060c7828 */ /* 0x000fe20000000000 */
[----:B------:R-:W-:Y:S02]  /*145e0*/  IMAD.MOV.U32 R10, RZ, RZ, RZ ;  /* 0x000000ffff0a7224 */ /* 0x000fe400078e00ff */
[----:B------:R-:W-:Y:S02]  /*145f0*/  IMAD.MOV.U32 R6, RZ, RZ, 0x0 ;  /* 0x00000000ff067424 */ /* 0x000fe400078e00ff */
[----:B------:R-:W-:Y:S01]  /*14600*/  IMAD.MOV.U32 R7, RZ, RZ, 0x3fd80000 ;  /* 0x3fd80000ff077424 */ /* 0x000fe200078e00ff */
[----:B------:R-:W0:Y:S02]  /*14610*/  MUFU.RSQ64H R11, R13 ;  /* 0x0000000d000b7308 */ /* 0x000e240000001c00 */
[----:B0-----:R-:W-:-:S08]  /*14620*/  DMUL R8, R10, R10 ;  /* 0x0000000a0a087228 */ /* 0x001fd00000000000 */
[----:B------:R-:W-:-:S08]  /*14630*/  DFMA R8, R12, -R8, 1 ;  /* 0x3ff000000c08742b */ /* 0x000fd00000000808 */
[----:B------:R-:W-:Y:S02]  /*14640*/  DFMA R6, R8, R6, 0.5 ;  /* 0x3fe000000806742b */ /* 0x000fe40000000006 */
[----:B------:R-:W-:-:S08]  /*14650*/  DMUL R8, R10, R8 ;  /* 0x000000080a087228 */ /* 0x000fd00000000000 */
[----:B------:R-:W-:-:S08]  /*14660*/  DFMA R8, R6, R8, R10 ;  /* 0x000000080608722b */ /* 0x000fd0000000000a */
[----:B------:R-:W-:Y:S02]  /*14670*/  DMUL R6, R12, R8 ;  /* 0x000000080c067228 */ /* 0x000fe40000000000 */
[----:B------:R-:W-:-:S06]  /*14680*/  IADD3 R9, PT, PT, R9, -0x100000, RZ ;  /* 0xfff0000009097810 */ /* 0x000fcc0007ffe0ff */
[----:B------:R-:W-:-:S08]  /*14690*/  DFMA R10, R6, -R6, R12 ;  /* 0x80000006060a722b */ /* 0x000fd0000000000c */
[----:B------:R-:W-:-:S10]  /*146a0*/  DFMA R8, R8, R10, R6 ;  /* 0x0000000a0808722b */ /* 0x000fd40000000006 */
[----:B------:R-:W-:Y:S01]  /*146b0*/  VIADD R9, R9, 0xfcb00000 ;  /* 0xfcb0000009097836 */ /* 0x000fe20000000000 */
[----:B------:R-:W-:Y:S06]  /*146c0*/  BRA `(.L_x_370) ;  /* 0x0000000000047947 */ /* 0x000fec0003800000 */
.L_x_371:
[----:B------:R-:W-:-:S11]  /*146d0*/  DADD R8, R6, R6 ;  /* 0x0000000006087229 */ /* 0x000fd60000000006 */
.L_x_370:
[----:B------:R-:W-:Y:S05]  /*146e0*/  BSYNC.RECONVERGENT B3 ;  /* 0x0000000000037941 */ /* 0x000fea0003800200 */
.L_x_368:
[----:B------:R-:W-:Y:S01]  /*146f0*/  MOV R17, 0x0 ;  /* 0x0000000000117802 */ /* 0x000fe20000000f00 */
[----:B------:R-:W-:Y:S02]  /*14700*/  IMAD.MOV.U32 R6, RZ, RZ, R8 ;  /* 0x000000ffff067224 */ /* 0x000fe400078e0008 */
[----:B------:R-:W-:Y:S01]  /*14710*/  IMAD.MOV.U32 R7, RZ, RZ, R9 ;  /* 0x000000ffff077224 */ /* 0x000fe200078e0009 */
[----:B------:R-:W-:Y:S06]  /*14720*/  RET.REL.NODEC R16 `(_Z11RKCK_updatePdS_S_S_S_S_S_S_S_S_S_S_PiS_S_S_S_S_S_S_S_S_S_S_S_S_S_S_S_S_S_S_S_S_S_S_S_S_S_S_S_S_S_S_S_S_S_S_S_S_S_S_S_S_S_) ;  /* 0xfffffeb810347950 */ /* 0x000fec0003c3ffff */
        .type           $_Z11RKCK_updatePdS_S_S_S_S_S_S_S_S_S_S_PiS_S_S_S_S_S_S_S_S_S_S_S_S_S_S_S_S_S_S_S_S_S_S_S_S_S_S_S_S_S_S_S_S_S_S_S_S_S_S_S_S_S_$__internal_accurate_pow,@function
        .size           $_Z11RKCK_updatePdS_S_S_S_S_S_S_S_S_S_S_PiS_S_S_S_S_S_S_S_S_S_S_S_S_S_S_S_S_S_S_S_S_S_S_S_S_S_S_S_S_S_S_S_S_S_S_S_S_S_S_S_S_S_$__internal_accurate_pow,(.L_x_376 - $_Z11RKCK_updatePdS_S_S_S_S_S_S_S_S_S_S_PiS_S_S_S_S_S_S_S_S_S_S_S_S_S_S_S_S_S_S_S_S_S_S_S_S_S_S_S_S_S_S_S_S_S_S_S_S_S_S_S_S_S_$__internal_accurate_pow)
$_Z11RKCK_updatePdS_S_S_S_S_S_S_S_S_S_S_PiS_S_S_S_S_S_S_S_S_S_S_S_S_S_S_S_S_S_S_S_S_S_S_S_S_S_S_S_S_S_S_S_S_S_S_S_S_S_S_S_S_S_$__internal_accurate_pow:
[----:B------:R-:W-:Y:S01]  /*14730*/  ISETP.GT.U32.AND P2, PT, R7, 0xfffff, PT ;  /* 0x000fffff0700780c */ /* 0x000fe20003f44070 */
[--C-:B------:R-:W-:Y:S01]  /*14740*/  IMAD.MOV.U32 R11, RZ, RZ, R7.reuse ;  /* 0x000000ffff0b7224 */ /* 0x100fe200078e0007 */
[----:B------:R-:W-:Y:S01]  /*14750*/  MOV R146, RZ ;  /* 0x000000ff00927202 */ /* 0x000fe20000000f00 */
[----:B------:R-:W-:Y:S01]  /*14760*/  UMOV UR6, 0x7d2cafe2 ;  /* 0x7d2cafe200067882 */ /* 0x000fe20000000000 */
[----:B------:R-:W-:Y:S01]  /*14770*/  UMOV UR7, 0x3eb0f5ff ;  /* 0x3eb0f5ff00077882 */ /* 0x000fe20000000000 */
[----:B------:R-:W-:Y:S01]  /*14780*/  SHF.R.U32.HI R7, RZ, 0x14, R7 ;  /* 0x00000014ff077819 */ /* 0x000fe20000011607 */
[----:B------:R-:W-:Y:S01]  /*14790*/  UMOV UR8, 0x3b39803f ;  /* 0x3b39803f00087882 */ /* 0x000fe20000000000 */
[----:B------:R-:W-:-:S06]  /*147a0*/  UMOV UR9, 0x3c7abc9e ;  /* 0x3c7abc9e00097882 */ /* 0x000fcc0000000000 */
[----:B------:R-:W-:-:S10]  /*147b0*/  @!P2 DMUL R144, R10, 1.80143985094819840000e+16 ;  /* 0x435000000a90a828 */ /* 0x000fd40000000000 */
[----:B------:R-:W-:Y:S01]  /*147c0*/  @!P2 IMAD.MOV.U32 R11, RZ, RZ, R145 ;  /* 0x000000ffff0ba224 */ /* 0x000fe200078e0091 */
[----:B------:R-:W-:Y:S01]  /*147d0*/  @!P2 LEA.HI R7, R145, 0xffffffca, RZ, 0xc ;  /* 0xffffffca9107a811 */ /* 0x000fe200078f60ff */
[----:B------:R-:W-:-:S03]  /*147e0*/  @!P2 IMAD.MOV.U32 R10, RZ, RZ, R144 ;  /* 0x000000ffff0aa224 */ /* 0x000fc600078e0090 */
[----:B------:R-:W-:Y:S02]  /*147f0*/  LOP3.LUT R11, R11, 0x800fffff, RZ, 0xc0, !PT ;  /* 0x800fffff0b0b7812 */ /* 0x000fe400078ec0ff */
[----:B------:R-:W-:Y:S02]  /*14800*/  MOV R152, R10 ;  /* 0x0000000a00987202 */ /* 0x000fe40000000f00 */
[----:B------:R-:W-:-:S04]  /*14810*/  LOP3.LUT R11, R11, 0x3ff00000, RZ, 0xfc, !PT ;  /* 0x3ff000000b0b7812 */ /* 0x000fc800078efcff */
[----:B------:R-:W-:Y:S01]  /*14820*/  ISETP.GE.U32.AND P3, PT, R11, 0x3ff6a09f, PT ;  /* 0x3ff6a09f0b00780c */ /* 0x000fe20003f66070 */
[----:B------:R-:W-:-:S12]  /*14830*/  IMAD.MOV.U32 R153, RZ, RZ, R11 ;  /* 0x000000ffff997224 */ /* 0x000fd800078e000b */
[----:B------:R-:W-:-:S04]  /*14840*/  @P3 VIADD R10, R153, 0xfff00000 ;  /* 0xfff00000990a3836 */ /* 0x000fc80000000000 */
[----:B------:R-:W-:-:S06]  /*14850*/  @P3 IMAD.MOV.U32 R153, RZ, RZ, R10 ;  /* 0x000000ffff993224 */ /* 0x000fcc00078e000a */
[C---:B------:R-:W-:Y:S02]  /*14860*/  DADD R148, R152.reuse, 1 ;  /* 0x3ff0000098947429 */ /* 0x040fe40000000000 */
[----:B------:R-:W-:-:S04]  /*14870*/  DADD R152, R152, -1 ;  /* 0xbff0000098987429 */ /* 0x000fc80000000000 */
[----:B------:R-:W0:Y:S02]  /*14880*/  MUFU.RCP64H R147, R149 ;  /* 0x0000009500937308 */ /* 0x000e240000001800 */
[----:B0-----:R-:W-:-:S08]  /*14890*/  DFMA R10, -R148, R146, 1 ;  /* 0x3ff00000940a742b */ /* 0x001fd00000000192 */
[----:B------:R-:W-:-:S08]  /*148a0*/  DFMA R10, R10, R10, R10 ;  /* 0x0000000a0a0a722b */ /* 0x000fd0000000000a */
[----:B------:R-:W-:Y:S01]  /*148b0*/  DFMA R10, R146, R10, R146 ;  /* 0x0000000a920a722b */ /* 0x000fe20000000092 */
[----:B------:R-:W-:Y:S02]  /*148c0*/  IMAD.MOV.U32 R146, RZ, RZ, 0x41ad3b5a ;  /* 0x41ad3b5aff927424 */ /* 0x000fe400078e00ff */
[----:B------:R-:W-:-:S05]  /*148d0*/  IMAD.MOV.U32 R147, RZ, RZ, 0x3ed0f5d2 ;  /* 0x3ed0f5d2ff937424 */ /* 0x000fca00078e00ff */
[----:B------:R-:W-:-:S08]  /*148e0*/  DMUL R160, R152, R10 ;  /* 0x0000000a98a07228 */ /* 0x000fd00000000000 */
[----:B------:R-:W-:-:S08]  /*148f0*/  DFMA R160, R152, R10, R160 ;  /* 0x0000000a98a0722b */ /* 0x000fd000000000a0 */
[----:B------:R-:W-:-:S08]  /*14900*/  DMUL R150, R160, R160 ;  /* 0x000000a0a0967228 */ /* 0x000fd00000000000 */
[----:B------:R-:W-:Y:S01]  /*14910*/  DFMA R146, R150, UR6, R146 ;  /* 0x0000000696927c2b */ /* 0x000fe20008000092 */
[----:B------:R-:W-:Y:S01]  /*14920*/  UMOV UR6, 0x75488a3f ;  /* 0x75488a3f00067882 */ /* 0x000fe20000000000 */
[----:B------:R-:W-:-:S06]  /*14930*/  UMOV UR7, 0x3ef3b20a ;  /* 0x3ef3b20a00077882 */ /* 0x000fcc0000000000 */
[----:B------:R-:W-:Y:S01]  /*14940*/  DFMA R148, R150, R146, UR6 ;  /* 0x0000000696947e2b */ /* 0x000fe20008000092 */
[----:B------:R-:W-:Y:S01]  /*14950*/  UMOV UR6, 0xe4faecd5 ;  /* 0xe4faecd500067882 */ /* 0x000fe20000000000 */
[----:B------:R-:W-:Y:S01]  /*14960*/  UMOV UR7, 0x3f1745cd ;  /* 0x3f1745cd00077882 */ /* 0x000fe20000000000 */
[----:B------:R-:W-:-:S05]  /*14970*/  DADD R146, R152, -R160 ;  /* 0x0000000098927229 */ /* 0x000fca00000008a0 */
[----:B------:R-:W-:Y:S01]  /*14980*/  DFMA R148, R150, R148, UR6 ;  /* 0x0000000696947e2b */ /* 0x000fe20008000094 */
[----:B------:R-:W-:Y:S01]  /*14990*/  UMOV UR6, 0x258a578b ;  /* 0x258a578b00067882 */ /* 0x000fe20000000000 */
[----:B------:R-:W-:Y:S01]  /*149a0*/  UMOV UR7, 0x3f3c71c7 ;  /* 0x3f3c71c700077882 */ /* 0x000fe20000000000 */
[----:B------:R-:W-:-:S05]  /*149b0*/  DADD R146, R146, R146 ;  /* 0x0000000092927229 */ /* 0x000fca0000000092 */
[----:B------:R-:W-:Y:S01]  /*149c0*/  DFMA R148, R150, R148, UR6 ;  /* 0x0000000696947e2b */ /* 0x000fe20008000094 */
[----:B------:R-:W-:Y:S01]  /*149d0*/  UMOV UR6, 0x9242b910 ;  /* 0x9242b91000067882 */ /* 0x000fe20000000000 */
[----:B------:R-:W-:Y:S01]  /*149e0*/  UMOV UR7, 0x3f624924 ;  /* 0x3f62492400077882 */ /* 0x000fe20000000000 */
[----:B------:R-:W-:-:S05]  /*149f0*/  DFMA R146, R152, -R160, R146 ;  /* 0x800000a09892722b */ /* 0x000fca0000000092 */
[----:B------:R-:W-:Y:S01]  /*14a00*/  DFMA R148, R150, R148, UR6 ;  /* 0x0000000696947e2b */ /* 0x000fe20008000094 */
[----:B------:R-:W-:Y:S01]  /*14a10*/  UMOV UR6, 0x99999dfb ;  /* 0x99999dfb00067882 */ /* 0x000fe20000000000 */
[----:B------:R-:W-:Y:S01]  /*14a20*/  UMOV UR7, 0x3f899999 ;  /* 0x3f89999900077882 */ /* 0x000fe20000000000 */
[----:B------:R-:W-:-:S05]  /*14a30*/  DMUL R146, R10, R146 ;  /* 0x000000920a927228 */ /* 0x000fca0000000000 */
[----:B------:R-:W-:Y:S01]  /*14a40*/  DFMA R148, R150, R148, UR6 ;  /* 0x0000000696947e2b */ /* 0x000fe20008000094 */
[----:B------:R-:W-:Y:S01]  /*14a50*/  UMOV UR6, 0x55555555 ;  /* 0x5555555500067882 */ /* 0x000fe20000000000 */
[----:B------:R-:W-:-:S03]  /*14a60*/  UMOV UR7, 0x3fb55555 ;  /* 0x3fb5555500077882 */ /* 0x000fc60000000000 */
[----:B------:R-:W-:Y:S01]  /*14a70*/  VIADD R11, R147, 0x100000 ;  /* 0x00100000930b7836 */ /* 0x000fe20000000000 */
[----:B------:R-:W-:Y:S02]  /*14a80*/  MOV R10, R146 ;  /* 0x00000092000a7202 */ /* 0x000fe40000000f00 */
[----:B------:R-:W-:-:S08]  /*14a90*/  DFMA R154, R150, R148, UR6 ;  /* 0x00000006969a7e2b */ /* 0x000fd00008000094 */
[----:B------:R-:W-:Y:S01]  /*14aa0*/  DADD R158, -R154, UR6 ;  /* 0x000000069a9e7e29 */ /* 0x000fe20008000100 */
[----:B------:R-:W-:Y:S01]  /*14ab0*/  UMOV UR6, 0xb9e7b0 ;  /* 0x00b9e7b000067882 */ /* 0x000fe20000000000 */
[----:B------:R-:W-:-:S06]  /*14ac0*/  UMOV UR7, 0x3c46a4cb ;  /* 0x3c46a4cb00077882 */ /* 0x000fcc0000000000 */
[----:B------:R-:W-:Y:S02]  /*14ad0*/  DFMA R158, R150, R148, R158 ;  /* 0x00000094969e722b */ /* 0x000fe4000000009e */
[----:B------:R-:W-:-:S06]  /*14ae0*/  DMUL R148, R160, R160 ;  /* 0x000000a0a0947228 */ /* 0x000fcc0000000000 */
[----:B------:R-:W-:Y:S01]  /*14af0*/  DADD R158, R158, -UR6 ;  /* 0x800000069e9e7e29 */ /* 0x000fe20008000000 */
[----:B------:R-:W-:Y:S01]  /*14b00*/  UMOV UR6, 0x80000000 ;  /* 0x8000000000067882 */ /* 0x000fe20000000000 */
[C---:B------:R-:W-:Y:S01]  /*14b10*/  DFMA R150, R160.reuse, R160, -R148 ;  /* 0x000000a0a096722b */ /* 0x040fe20000000894 */
[----:B------:R-:W-:Y:S01]  /*14b20*/  UMOV UR7, 0x43300000 ;  /* 0x4330000000077882 */ /* 0x000fe20000000000 */
[----:B------:R-:W-:-:S04]  /*14b30*/  DMUL R152, R160, R148 ;  /* 0x00000094a0987228 */ /* 0x000fc80000000000 */
[----:B------:R-:W-:Y:S02]  /*14b40*/  DADD R156, R154, R158 ;  /* 0x000000009a9c7229 */ /* 0x000fe4000000009e */
[C---:B------:R-:W-:Y:S02]  /*14b50*/  DFMA R10, R160.reuse, R10, R150 ;  /* 0x0000000aa00a722b */ /* 0x040fe40000000096 */
[----:B------:R-:W-:-:S04]  /*14b60*/  DFMA R150, R160, R148, -R152 ;  /* 0x00000094a096722b */ /* 0x000fc80000000898 */
[----:B------:R-:W-:-:S04]  /*14b70*/  DADD R154, R154, -R156 ;  /* 0x000000009a9a7229 */ /* 0x000fc8000000089c */
[----:B------:R-:W-:Y:S02]  /*14b80*/  DFMA R150, R146, R148, R150 ;  /* 0x000000949296722b */ /* 0x000fe40000000096 */
[----:B------:R-:W-:Y:S02]  /*14b90*/  DMUL R148, R156, R152 ;  /* 0x000000989c947228 */ /* 0x000fe40000000000 */
[----:B------:R-:W-:-:S04]  /*14ba0*/  DADD R154, R158, R154 ;  /* 0x000000009e9a7229 */ /* 0x000fc8000000009a */
[----:B------:R-:W-:Y:S02]  /*14bb0*/  DFMA R150, R160, R10, R150 ;  /* 0x0000000aa096722b */ /* 0x000fe40000000096 */
[----:B------:R-:W-:-:S08]  /*14bc0*/  DFMA R10, R156, R152, -R148 ;  /* 0x000000989c0a722b */ /* 0x000fd00000000894 */
[----:B------:R-:W-:-:S08]  /*14bd0*/  DFMA R10, R156, R150, R10 ;  /* 0x000000969c0a722b */ /* 0x000fd0000000000a */
[----:B------:R-:W-:-:S08]  /*14be0*/  DFMA R152, R154, R152, R10 ;  /* 0x000000989a98722b */ /* 0x000fd0000000000a */
[----:B------:R-:W-:-:S08]  /*14bf0*/  DADD R10, R148, R152 ;  /* 0x00000000940a7229 */ /* 0x000fd00000000098 */
[--C-:B------:R-:W-:Y:S02]  /*14c00*/  DADD R150, R160, R10.reuse ;  /* 0x00000000a0967229 */ /* 0x100fe4000000000a */
[----:B------:R-:W-:-:S06]  /*14c10*/  DADD R148, R148, -R10 ;  /* 0x0000000094947229 */ /* 0x000fcc000000080a */
[----:B------:R-:W-:Y:S02]  /*14c20*/  DADD R160, R160, -R150 ;  /* 0x00000000a0a07229 */ /* 0x000fe40000000896 */
[----:B------:R-:W-:-:S06]  /*14c30*/  DADD R148, R152, R148 ;  /* 0x0000000098947229 */ /* 0x000fcc0000000094 */
[----:B------:R-:W-:Y:S01]  /*14c40*/  DADD R160, R10, R160 ;  /* 0x000000000aa07229 */ /* 0x000fe200000000a0 */
[C---:B------:R-:W-:Y:S02]  /*14c50*/  VIADD R10, R7.reuse, 0xfffffc01 ;  /* 0xfffffc01070a7836 */ /* 0x040fe40000000000 */
[----:B------:R-:W-:Y:S02]  /*14c60*/  @P3 VIADD R10, R7, 0xfffffc02 ;  /* 0xfffffc02070a3836 */ /* 0x000fe40000000000 */
[----:B------:R-:W-:-:S03]  /*14c70*/  IMAD.MOV.U32 R11, RZ, RZ, 0x43300000 ;  /* 0x43300000ff0b7424 */ /* 0x000fc600078e00ff */
[----:B------:R-:W-:Y:S01]  /*14c80*/  DADD R148, R148, R160 ;  /* 0x0000000094947229 */ /* 0x000fe200000000a0 */
[----:B------:R-:W-:-:S06]  /*14c90*/  LOP3.LUT R10, R10, 0x80000000, RZ, 0x3c, !PT ;  /* 0x800000000a0a7812 */ /* 0x000fcc00078e3cff */
[----:B------:R-:W-:Y:S01]  /*14ca0*/  DADD R144, R10, -UR6 ;  /* 0x800000060a907e29 */ /* 0x000fe20008000000 */
[----:B------:R-:W-:Y:S01]  /*14cb0*/  UMOV UR6, 0xfefa39ef ;  /* 0xfefa39ef00067882 */ /* 0x000fe20000000000 */
[----:B------:R-:W-:Y:S01]  /*14cc0*/  DADD R146, R146, R148 ;  /* 0x0000000092927229 */ /* 0x000fe20000000094 */
[----:B------:R-:W-:-:S07]  /*14cd0*/  UMOV UR7, 0x3fe62e42 ;  /* 0x3fe62e4200077882 */ /* 0x000fce0000000000 */
[----:B------:R-:W-:-:S08]  /*14ce0*/  DADD R148, R150, R146 ;  /* 0x0000000096947229 */ /* 0x000fd00000000092 */
[--C-:B------:R-:W-:Y:S02]  /*14cf0*/  DFMA R10, R144, UR6, R148.reuse ;  /* 0x00000006900a7c2b */ /* 0x100fe40008000094 */
[----:B------:R-:W-:-:S06]  /*14d00*/  DADD R152, R150, -R148 ;  /* 0x0000000096987229 */ /* 0x000fcc0000000894 */
[----:B------:R-:W-:Y:S02]  /*14d10*/  DFMA R150, R144, -UR6, R10 ;  /* 0x8000000690967c2b */ /* 0x000fe4000800000a */
[----:B------:R-:W-:Y:S01]  /*14d20*/  DADD R152, R146, R152 ;  /* 0x0000000092987229 */ /* 0x000fe20000000098 */
[----:B------:R-:W-:Y:S01]  /*14d30*/  IMAD.MOV.U32 R147, RZ, RZ, R9 ;  /* 0x000000ffff937224 */ /* 0x000fe200078e0009 */
[----:B------:R-:W-:-:S04]  /*14d40*/  MOV R146, R8 ;  /* 0x0000000800927202 */ /* 0x000fc80000000f00 */
[----:B------:R-:W-:Y:S01]  /*14d50*/  DADD R150, -R148, R150 ;  /* 0x0000000094967229 */ /* 0x000fe20000000196 */
[C---:B------:R-:W-:Y:S01]  /*14d60*/  IMAD.SHL.U32 R7, R147.reuse, 0x2, RZ ;  /* 0x0000000293077824 */ /* 0x040fe200078e00ff */
[----:B------:R-:W-:-:S04]  /*14d70*/  LOP3.LUT R8, R147, 0xff0fffff, RZ, 0xc0, !PT ;  /* 0xff0fffff93087812 */ /* 0x000fc800078ec0ff */
[----:B------:R-:W-:Y:S02]  /*14d80*/  ISETP.GT.U32.AND P2, PT, R7, -0x2000001, PT ;  /* 0xfdffffff0700780c */ /* 0x000fe40003f44070 */
[----:B------:R-:W-:Y:S02]  /*14d90*/  DADD R150, R152, -R150 ;  /* 0x0000000098967229 */ /* 0x000fe40000000896 */
[----:B------:R-:W-:Y:S01]  /*14da0*/  SEL R9, R8, R147, P2 ;  /* 0x0000009308097207 */ /* 0x000fe20001000000 */
[----:B------:R-:W-:-:S05]  /*14db0*/  IMAD.MOV.U32 R8, RZ, RZ, R146 ;  /* 0x000000ffff087224 */ /* 0x000fca00078e0092 */
[----:B------:R-:W-:-:S08]  /*14dc0*/  DFMA R144, R144, UR8, R150 ;  /* 0x0000000890907c2b */ /* 0x000fd00008000096 */
[----:B------:R-:W-:-:S08]  /*14dd0*/  DADD R148, R10, R144 ;  /* 0x000000000a947229 */ /* 0x000fd00000000090 */
[----:B------:R-:W-:Y:S02]  /*14de0*/  DADD R10, R10, -R148 ;  /* 0x000000000a0a7229 */ /* 0x000fe40000000894 */
[----:B------:R-:W-:-:S06]  /*14df0*/  DMUL R146, R148, R8 ;  /* 0x0000000894927228 */ /* 0x000fcc0000000000 */
[----:B------:R-:W-:Y:S02]  /*14e00*/  DADD R144, R144, R10 ;  /* 0x0000000090907229 */ /* 0x000fe4000000000a */
[----:B------:R-:W-:-:S08]  /*14e10*/  DFMA R148, R148, R8, -R146 ;  /* 0x000000089494722b */ /* 0x000fd00000000892 */
[----:B------:R-:W-:Y:S01]  /*14e20*/  DFMA R144, R144, R8, R148 ;  /* 0x000000089090722b */ /* 0x000fe20000000094 */
[----:B------:R-:W-:Y:S01]  /*14e30*/  MOV R8, 0x652b82fe ;  /* 0x652b82fe00087802 */ /* 0x000fe20000000f00 */
[----:B------:R-:W-:-:S06]  /*14e40*/  IMAD.MOV.U32 R9, RZ, RZ, 0x3ff71547 ;  /* 0x3ff71547ff097424 */ /* 0x000fcc00078e00ff */
[----:B------:R-:W-:-:S08]  /*14e50*/  DADD R148, R146, R144 ;  /* 0x0000000092947229 */ /* 0x000fd00000000090 */
[----:B------:R-:W-:Y:S02]  /*14e60*/  DFMA R8, R148, R8, 6.75539944105574400000e+15 ;  /* 0x433800009408742b */ /* 0x000fe40000000008 */
[----:B------:R-:W-:Y:S01]  /*14e70*/  FSETP.GEU.AND P2, PT, |R149|, 4.1917929649353027344, PT ;  /* 0x4086232b9500780b */ /* 0x000fe20003f4e200 */
[----:B------:R-:W-:-:S05]  /*14e80*/  DADD R146, R146, -R148 ;  /* 0x0000000092927229 */ /* 0x000fca0000000894 */
[----:B------:R-:W-:-:S03]  /*14e90*/  DADD R10, R8, -6.75539944105574400000e+15 ;  /* 0xc3380000080a7429 */ /* 0x000fc60000000000 */
[----:B------:R-:W-:-:S05]  /*14ea0*/  DADD R144, R144, R146 ;  /* 0x0000000090907229 */ /* 0x000fca0000000092 */
[----:B------:R-:W-:Y:S01]  /*14eb0*/  DFMA R150, R10, -UR6, R148 ;  /* 0x800000060a967c2b */ /* 0x000fe20008000094 */
[----:B------:R-:W-:Y:S01]  /*14ec0*/  UMOV UR6, 0x3b39803f ;  /* 0x3b39803f00067882 */ /* 0x000fe20000000000 */
[----:B------:R-:W-:-:S06]  /*14ed0*/  UMOV UR7, 0x3c7abc9e ;  /* 0x3c7abc9e00077882 */ /* 0x000fcc0000000000 */
[----:B------:R-:W-:Y:S01]  /*14ee0*/  DFMA R150, R10, -UR6, R150 ;  /* 0x800000060a967c2b */ /* 0x000fe20008000096 */
[----:B------:R-:W-:Y:S01]  /*14ef0*/  UMOV UR6, 0x69ce2bdf ;  /* 0x69ce2bdf00067882 */ /* 0x000fe20000000000 */
[----:B------:R-:W-:Y:S01]  /*14f00*/  IMAD.MOV.U32 R10, RZ, RZ, -0x35dec16 ;  /* 0xfca213eaff0a7424 */ /* 0x000fe200078e00ff */
[----:B------:R-:W-:Y:S01]  /*14f10*/  UMOV UR7, 0x3e5ade15 ;  /* 0x3e5ade1500077882 */ /* 0x000fe20000000000 */
[----:B------:R-:W-:-:S06]  /*14f20*/  IMAD.MOV.U32 R11, RZ, RZ, 0x3e928af3 ;  /* 0x3e928af3ff0b7424 */ /* 0x000fcc00078e00ff */
        /* <DEDUP_REMOVED lines=35> */
[----:B------:R-:W-:Y:S02]  /*15160*/  FSEL R147, R147, RZ, P3 ;  /* 0x000000ff93937208 */ /* 0x000fe40001800000 */
[----:B------:R-:W-:-:S05]  /*15170*/  @!P2 SHF.R.S32.HI R7, RZ, 0x1, R7 ;  /* 0x00000001ff07a819 */ /* 0x000fca0000011407 */
[----:B------:R-:W-:Y:S02]  /*15180*/  @!P2 IMAD.IADD R8, R8, 0x1, -R7 ;  /* 0x000000010808a824 */ /* 0x000fe400078e0a07 */
[----:B------:R-:W-:-:S03]  /*15190*/  @!P2 IMAD R11, R7, 0x100000, R11 ;  /* 0x00100000070ba824 */ /* 0x000fc600078e020b */
[----:B------:R-:W-:Y:S02]  /*151a0*/  @!P2 LEA R9, R8, 0x3ff00000, 0x14 ;  /* 0x3ff000000809a811 */ /* 0x000fe400078ea0ff */
[----:B------:R-:W-:-:S06]  /*151b0*/  @!P2 MOV R8, RZ ;  /* 0x000000ff0008a202 */ /* 0x000fcc0000000f00 */
[----:B------:R-:W-:-:S11]  /*151c0*/  @!P2 DMUL R146, R10, R8 ;  /* 0x000000080a92a228 */ /* 0x000fd60000000000 */
.L_x_372:
[----:B------:R-:W-:Y:S01]  /*151d0*/  DFMA R144, R144, R146, R146 ;  /* 0x000000929090722b */ /* 0x000fe20000000092 */
[----:B------:R-:W-:Y:S01]  /*151e0*/  IMAD.MOV.U32 R10, RZ, RZ, R6 ;  /* 0x000000ffff0a7224 */ /* 0x000fe200078e0006 */
[----:B------:R-:W-:Y:S01]  /*151f0*/  DSETP.NEU.AND P2, PT, |R146|, +INF , PT ;  /* 0x7ff000009200742a */ /* 0x000fe20003f4d200 */
[----:B------:R-:W-:-:S07]  /*15200*/  IMAD.MOV.U32 R11, RZ, RZ, 0x0 ;  /* 0x00000000ff0b7424 */ /* 0x000fce00078e00ff */
[----:B------:R-:W-:Y:S02]  /*15210*/  FSEL R8, R146, R144, !P2 ;  /* 0x0000009092087208 */ /* 0x000fe40005000000 */
[----:B------:R-:W-:Y:S01]  /*15220*/  FSEL R7, R147, R145, !P2 ;  /* 0x0000009193077208 */ /* 0x000fe20005000000 */
[----:B------:R-:W-:Y:S06]  /*15230*/  RET.REL.NODEC R10 `(_Z11RKCK_updatePdS_S_S_S_S_S_S_S_S_S_S_PiS_S_S_S_S_S_S_S_S_S_S_S_S_S_S_S_S_S_S_S_S_S_S_S_S_S_S_S_S_S_S_S_S_S_S_S_S_S_S_S_S_S_) ;  /* 0xfffffeac0a707950 */ /* 0x000fec0003c3ffff */
.L_x_373:
[----:B------:R-:W-:-:S00]  /*15240*/  BRA `(.L_x_373) ;  /* 0xfffffffc00fc7947 */ /* 0x000fc0000383ffff */
[----:B------:R-:W-:-:S00]  /*15250*/  NOP ;  /* 0x0000000000007918 */ /* 0x000fc00000000000 */
        /* <DEDUP_REMOVED lines=10> */
.L_x_376:


//--------------------- .nv.shared.reserved.0     --------------------------
	.section	.nv.shared.reserved.0,"aw",@nobits
	.weak		__nv_reservedSMEM_offset_0_alias
	.size		__nv_reservedSMEM_offset_0_alias, 0, 64
	.other		__nv_reservedSMEM_offset_0_alias,@"STO_CUDA_RESERVED_SHARED STV_DEFAULT"
__nv_reservedSMEM_offset_0_alias:
	.zero		0
	.zero		64


//--------------------- .nv.constant0._Z11RKCK_updatePdS_S_S_S_S_S_S_S_S_S_S_PiS_S_S_S_S_S_S_S_S_S_S_S_S_S_S_S_S_S_S_S_S_S_S_S_S_S_S_S_S_S_S_S_S_S_S_S_S_S_S_S_S_S_ --------------------------
	.section	.nv.constant0._Z11RKCK_updatePdS_S_S_S_S_S_S_S_S_S_S_PiS_S_S_S_S_S_S_S_S_S_S_S_S_S_S_S_S_S_S_S_S_S_S_S_S_S_S_S_S_S_S_S_S_S_S_S_S_S_S_S_S_S_,"a",@progbits
	.sectionflags	@""
	.align	4
.nv.constant0._Z11RKCK_updatePdS_S_S_S_S_S_S_S_S_S_S_PiS_S_S_S_S_S_S_S_S_S_S_S_S_S_S_S_S_S_S_S_S_S_S_S_S_S_S_S_S_S_S_S_S_S_S_S_S_S_S_S_S_S_:
	.zero		1336


//--------------------- SYMBOLS --------------------------

	.type		.nv.reservedSmem.offset0,@object
	.size		.nv.reservedSmem.offset0,0x4
